//
// Generated by NVIDIA NVVM Compiler
//
// Compiler Build ID: CL-36424714
// Cuda compilation tools, release 13.0, V13.0.88
// Based on NVVM 20.0.0
//

.version 9.0
.target sm_100
.address_size 64

	// .globl	_Z14one_hot_kernelPKxPfii
.extern .shared .align 16 .b8 sdata[];
.global .align 4 .b8 __cudart_i2opi_f[24] = {65, 144, 67, 60, 153, 149, 98, 219, 192, 221, 52, 245, 209, 87, 39, 252, 41, 21, 68, 78, 110, 131, 249, 162};

.visible .entry _Z14one_hot_kernelPKxPfii(
	.param .u64 .ptr .align 1 _Z14one_hot_kernelPKxPfii_param_0,
	.param .u64 .ptr .align 1 _Z14one_hot_kernelPKxPfii_param_1,
	.param .u32 _Z14one_hot_kernelPKxPfii_param_2,
	.param .u32 _Z14one_hot_kernelPKxPfii_param_3
)
{
	.reg .pred 	%p<5>;
	.reg .b32 	%r<10>;
	.reg .b64 	%rd<9>;

	ld.param.u64 	%rd1, [_Z14one_hot_kernelPKxPfii_param_0];
	ld.param.u64 	%rd2, [_Z14one_hot_kernelPKxPfii_param_1];
	ld.param.u32 	%r4, [_Z14one_hot_kernelPKxPfii_param_2];
	ld.param.u32 	%r3, [_Z14one_hot_kernelPKxPfii_param_3];
	mov.u32 	%r5, %ctaid.x;
	mov.u32 	%r6, %ntid.x;
	mov.u32 	%r7, %tid.x;
	mad.lo.s32 	%r1, %r5, %r6, %r7;
	setp.ge.s32 	%p1, %r1, %r4;
	@%p1 bra 	$L__BB0_3;
	cvta.to.global.u64 	%rd3, %rd1;
	mul.wide.s32 	%rd4, %r1, 8;
	add.s64 	%rd5, %rd3, %rd4;
	ld.global.u32 	%r2, [%rd5];
	setp.lt.s32 	%p2, %r2, 0;
	setp.le.s32 	%p3, %r3, %r2;
	or.pred  	%p4, %p2, %p3;
	@%p4 bra 	$L__BB0_3;
	mad.lo.s32 	%r8, %r3, %r1, %r2;
	cvta.to.global.u64 	%rd6, %rd2;
	mul.wide.s32 	%rd7, %r8, 4;
	add.s64 	%rd8, %rd6, %rd7;
	mov.b32 	%r9, 1065353216;
	st.global.u32 	[%rd8], %r9;
$L__BB0_3:
	ret;

}
	// .globl	_Z18scatter_add_kernelPKfPKxPfiii
.visible .entry _Z18scatter_add_kernelPKfPKxPfiii(
	.param .u64 .ptr .align 1 _Z18scatter_add_kernelPKfPKxPfiii_param_0,
	.param .u64 .ptr .align 1 _Z18scatter_add_kernelPKfPKxPfiii_param_1,
	.param .u64 .ptr .align 1 _Z18scatter_add_kernelPKfPKxPfiii_param_2,
	.param .u32 _Z18scatter_add_kernelPKfPKxPfiii_param_3,
	.param .u32 _Z18scatter_add_kernelPKfPKxPfiii_param_4,
	.param .u32 _Z18scatter_add_kernelPKfPKxPfiii_param_5
)
{
	.reg .pred 	%p<5>;
	.reg .b32 	%r<14>;
	.reg .b32 	%f<3>;
	.reg .b64 	%rd<13>;

	ld.param.u64 	%rd1, [_Z18scatter_add_kernelPKfPKxPfiii_param_0];
	ld.param.u64 	%rd2, [_Z18scatter_add_kernelPKfPKxPfiii_param_1];
	ld.param.u64 	%rd3, [_Z18scatter_add_kernelPKfPKxPfiii_param_2];
	ld.param.u32 	%r6, [_Z18scatter_add_kernelPKfPKxPfiii_param_3];
	ld.param.u32 	%r4, [_Z18scatter_add_kernelPKfPKxPfiii_param_4];
	ld.param.u32 	%r5, [_Z18scatter_add_kernelPKfPKxPfiii_param_5];
	mov.u32 	%r7, %ctaid.x;
	mov.u32 	%r8, %ntid.x;
	mov.u32 	%r9, %tid.x;
	mad.lo.s32 	%r1, %r7, %r8, %r9;
	mul.lo.s32 	%r10, %r4, %r6;
	setp.ge.s32 	%p1, %r1, %r10;
	@%p1 bra 	$L__BB1_3;
	cvta.to.global.u64 	%rd4, %rd2;
	div.s32 	%r2, %r1, %r4;
	mul.wide.s32 	%rd5, %r2, 8;
	add.s64 	%rd6, %rd4, %rd5;
	ld.global.u32 	%r3, [%rd6];
	setp.lt.s32 	%p2, %r3, 0;
	setp.le.s32 	%p3, %r5, %r3;
	or.pred  	%p4, %p2, %p3;
	@%p4 bra 	$L__BB1_3;
	rem.s32 	%r11, %r1, %r4;
	mad.lo.s32 	%r12, %r4, %r3, %r11;
	cvta.to.global.u64 	%rd7, %rd3;
	mul.wide.s32 	%rd8, %r12, 4;
	add.s64 	%rd9, %rd7, %rd8;
	mad.lo.s32 	%r13, %r2, %r4, %r11;
	cvta.to.global.u64 	%rd10, %rd1;
	mul.wide.s32 	%rd11, %r13, 4;
	add.s64 	%rd12, %rd10, %rd11;
	ld.global.f32 	%f1, [%rd12];
	atom.global.add.f32 	%f2, [%rd9], %f1;
$L__BB1_3:
	ret;

}
	// .globl	_Z17add_scalar_kernelPKfPfif
.visible .entry _Z17add_scalar_kernelPKfPfif(
	.param .u64 .ptr .align 1 _Z17add_scalar_kernelPKfPfif_param_0,
	.param .u64 .ptr .align 1 _Z17add_scalar_kernelPKfPfif_param_1,
	.param .u32 _Z17add_scalar_kernelPKfPfif_param_2,
	.param .f32 _Z17add_scalar_kernelPKfPfif_param_3
)
{
	.reg .pred 	%p<2>;
	.reg .b32 	%r<6>;
	.reg .b32 	%f<4>;
	.reg .b64 	%rd<8>;

	ld.param.u64 	%rd1, [_Z17add_scalar_kernelPKfPfif_param_0];
	ld.param.u64 	%rd2, [_Z17add_scalar_kernelPKfPfif_param_1];
	ld.param.u32 	%r2, [_Z17add_scalar_kernelPKfPfif_param_2];
	ld.param.f32 	%f1, [_Z17add_scalar_kernelPKfPfif_param_3];
	mov.u32 	%r3, %ctaid.x;
	mov.u32 	%r4, %ntid.x;
	mov.u32 	%r5, %tid.x;
	mad.lo.s32 	%r1, %r3, %r4, %r5;
	setp.ge.s32 	%p1, %r1, %r2;
	@%p1 bra 	$L__BB2_2;
	cvta.to.global.u64 	%rd3, %rd1;
	cvta.to.global.u64 	%rd4, %rd2;
	mul.wide.s32 	%rd5, %r1, 4;
	add.s64 	%rd6, %rd3, %rd5;
	ld.global.f32 	%f2, [%rd6];
	add.f32 	%f3, %f1, %f2;
	add.s64 	%rd7, %rd4, %rd5;
	st.global.f32 	[%rd7], %f3;
$L__BB2_2:
	ret;

}
	// .globl	_Z17mul_scalar_kernelPKfPfif
.visible .entry _Z17mul_scalar_kernelPKfPfif(
	.param .u64 .ptr .align 1 _Z17mul_scalar_kernelPKfPfif_param_0,
	.param .u64 .ptr .align 1 _Z17mul_scalar_kernelPKfPfif_param_1,
	.param .u32 _Z17mul_scalar_kernelPKfPfif_param_2,
	.param .f32 _Z17mul_scalar_kernelPKfPfif_param_3
)
{
	.reg .pred 	%p<2>;
	.reg .b32 	%r<6>;
	.reg .b32 	%f<4>;
	.reg .b64 	%rd<8>;

	ld.param.u64 	%rd1, [_Z17mul_scalar_kernelPKfPfif_param_0];
	ld.param.u64 	%rd2, [_Z17mul_scalar_kernelPKfPfif_param_1];
	ld.param.u32 	%r2, [_Z17mul_scalar_kernelPKfPfif_param_2];
	ld.param.f32 	%f1, [_Z17mul_scalar_kernelPKfPfif_param_3];
	mov.u32 	%r3, %ctaid.x;
	mov.u32 	%r4, %ntid.x;
	mov.u32 	%r5, %tid.x;
	mad.lo.s32 	%r1, %r3, %r4, %r5;
	setp.ge.s32 	%p1, %r1, %r2;
	@%p1 bra 	$L__BB3_2;
	cvta.to.global.u64 	%rd3, %rd1;
	cvta.to.global.u64 	%rd4, %rd2;
	mul.wide.s32 	%rd5, %r1, 4;
	add.s64 	%rd6, %rd3, %rd5;
	ld.global.f32 	%f2, [%rd6];
	mul.f32 	%f3, %f1, %f2;
	add.s64 	%rd7, %rd4, %rd5;
	st.global.f32 	[%rd7], %f3;
$L__BB3_2:
	ret;

}
	// .globl	_Z17div_scalar_kernelPKfPfif
.visible .entry _Z17div_scalar_kernelPKfPfif(
	.param .u64 .ptr .align 1 _Z17div_scalar_kernelPKfPfif_param_0,
	.param .u64 .ptr .align 1 _Z17div_scalar_kernelPKfPfif_param_1,
	.param .u32 _Z17div_scalar_kernelPKfPfif_param_2,
	.param .f32 _Z17div_scalar_kernelPKfPfif_param_3
)
{
	.reg .pred 	%p<2>;
	.reg .b32 	%r<6>;
	.reg .b32 	%f<4>;
	.reg .b64 	%rd<8>;

	ld.param.u64 	%rd1, [_Z17div_scalar_kernelPKfPfif_param_0];
	ld.param.u64 	%rd2, [_Z17div_scalar_kernelPKfPfif_param_1];
	ld.param.u32 	%r2, [_Z17div_scalar_kernelPKfPfif_param_2];
	ld.param.f32 	%f1, [_Z17div_scalar_kernelPKfPfif_param_3];
	mov.u32 	%r3, %ctaid.x;
	mov.u32 	%r4, %ntid.x;
	mov.u32 	%r5, %tid.x;
	mad.lo.s32 	%r1, %r3, %r4, %r5;
	setp.ge.s32 	%p1, %r1, %r2;
	@%p1 bra 	$L__BB4_2;
	cvta.to.global.u64 	%rd3, %rd1;
	cvta.to.global.u64 	%rd4, %rd2;
	mul.wide.s32 	%rd5, %r1, 4;
	add.s64 	%rd6, %rd3, %rd5;
	ld.global.f32 	%f2, [%rd6];
	div.rn.f32 	%f3, %f2, %f1;
	add.s64 	%rd7, %rd4, %rd5;
	st.global.f32 	[%rd7], %f3;
$L__BB4_2:
	ret;

}
	// .globl	_Z17pow_scalar_kernelPKfPfif
.visible .entry _Z17pow_scalar_kernelPKfPfif(
	.param .u64 .ptr .align 1 _Z17pow_scalar_kernelPKfPfif_param_0,
	.param .u64 .ptr .align 1 _Z17pow_scalar_kernelPKfPfif_param_1,
	.param .u32 _Z17pow_scalar_kernelPKfPfif_param_2,
	.param .f32 _Z17pow_scalar_kernelPKfPfif_param_3
)
{
	.reg .pred 	%p<23>;
	.reg .b32 	%r<20>;
	.reg .b32 	%f<77>;
	.reg .b64 	%rd<9>;

	ld.param.u64 	%rd1, [_Z17pow_scalar_kernelPKfPfif_param_0];
	ld.param.u64 	%rd2, [_Z17pow_scalar_kernelPKfPfif_param_1];
	ld.param.u32 	%r2, [_Z17pow_scalar_kernelPKfPfif_param_2];
	ld.param.f32 	%f10, [_Z17pow_scalar_kernelPKfPfif_param_3];
	mov.u32 	%r3, %ctaid.x;
	mov.u32 	%r4, %ntid.x;
	mov.u32 	%r5, %tid.x;
	mad.lo.s32 	%r1, %r3, %r4, %r5;
	setp.ge.s32 	%p1, %r1, %r2;
	mov.f32 	%f76, 0f3F800000;
	@%p1 bra 	$L__BB5_10;
	cvta.to.global.u64 	%rd3, %rd1;
	mul.wide.s32 	%rd4, %r1, 4;
	add.s64 	%rd5, %rd3, %rd4;
	ld.global.f32 	%f1, [%rd5];
	mul.f32 	%f12, %f10, 0f3F000000;
	cvt.rzi.f32.f32 	%f13, %f12;
	add.f32 	%f14, %f13, %f13;
	sub.f32 	%f15, %f10, %f14;
	abs.f32 	%f2, %f15;
	abs.f32 	%f3, %f1;
	setp.lt.f32 	%p2, %f3, 0f00800000;
	mul.f32 	%f16, %f3, 0f4B800000;
	selp.f32 	%f17, %f16, %f3, %p2;
	selp.f32 	%f18, 0fC1C00000, 0f00000000, %p2;
	mov.b32 	%r6, %f17;
	add.s32 	%r7, %r6, -1060439283;
	and.b32  	%r8, %r7, -8388608;
	sub.s32 	%r9, %r6, %r8;
	mov.b32 	%f19, %r9;
	cvt.rn.f32.s32 	%f20, %r8;
	fma.rn.f32 	%f21, %f20, 0f34000000, %f18;
	add.f32 	%f22, %f19, 0fBF800000;
	add.f32 	%f23, %f19, 0f3F800000;
	rcp.approx.ftz.f32 	%f24, %f23;
	add.f32 	%f25, %f22, %f22;
	mul.f32 	%f26, %f25, %f24;
	mul.f32 	%f27, %f26, %f26;
	sub.f32 	%f28, %f22, %f26;
	add.f32 	%f29, %f28, %f28;
	neg.f32 	%f30, %f26;
	fma.rn.f32 	%f31, %f30, %f22, %f29;
	mul.rn.f32 	%f32, %f24, %f31;
	fma.rn.f32 	%f33, %f27, 0f3A2C32E4, 0f3B52E7DB;
	fma.rn.f32 	%f34, %f33, %f27, 0f3C93BB73;
	fma.rn.f32 	%f35, %f34, %f27, 0f3DF6384F;
	mul.rn.f32 	%f36, %f35, %f27;
	fma.rn.f32 	%f37, %f26, 0f3FB8AA3B, %f21;
	sub.f32 	%f38, %f21, %f37;
	fma.rn.f32 	%f39, %f26, 0f3FB8AA3B, %f38;
	fma.rn.f32 	%f40, %f32, 0f3FB8AA3B, %f39;
	fma.rn.f32 	%f41, %f26, 0f32A55E34, %f40;
	mul.f32 	%f42, %f36, 0f40400000;
	fma.rn.f32 	%f43, %f42, %f32, %f41;
	fma.rn.f32 	%f44, %f36, %f26, %f43;
	add.rn.f32 	%f45, %f37, %f44;
	neg.f32 	%f46, %f37;
	add.rn.f32 	%f47, %f45, %f46;
	neg.f32 	%f48, %f47;
	add.rn.f32 	%f49, %f44, %f48;
	mul.rn.f32 	%f50, %f45, %f10;
	neg.f32 	%f51, %f50;
	fma.rn.f32 	%f52, %f45, %f10, %f51;
	fma.rn.f32 	%f53, %f49, %f10, %f52;
	cvt.rni.f32.f32 	%f54, %f50;
	sub.f32 	%f55, %f50, %f54;
	add.f32 	%f56, %f55, %f53;
	fma.rn.f32 	%f57, %f56, 0f391FCB8E, 0f3AAF85ED;
	fma.rn.f32 	%f58, %f57, %f56, 0f3C1D9856;
	fma.rn.f32 	%f59, %f58, %f56, 0f3D6357BB;
	fma.rn.f32 	%f60, %f59, %f56, 0f3E75FDEC;
	fma.rn.f32 	%f61, %f60, %f56, 0f3F317218;
	fma.rn.f32 	%f62, %f61, %f56, 0f3F800000;
	cvt.rzi.s32.f32 	%r10, %f54;
	setp.gt.f32 	%p3, %f54, 0f00000000;
	selp.b32 	%r11, 0, -2097152000, %p3;
	add.s32 	%r12, %r11, 2130706432;
	mov.b32 	%f63, %r12;
	mul.f32 	%f64, %f62, %f63;
	shl.b32 	%r13, %r10, 23;
	sub.s32 	%r14, %r13, %r11;
	mov.b32 	%f65, %r14;
	mul.f32 	%f66, %f64, %f65;
	abs.f32 	%f67, %f50;
	setp.gt.f32 	%p4, %f67, 0f43180000;
	setp.lt.f32 	%p5, %f50, 0f00000000;
	selp.f32 	%f68, 0f00000000, 0f7F800000, %p5;
	selp.f32 	%f4, %f68, %f66, %p4;
	setp.eq.f32 	%p6, %f1, 0f3F800000;
	setp.eq.f32 	%p7, %f10, 0f00000000;
	or.pred  	%p8, %p7, %p6;
	@%p8 bra 	$L__BB5_9;
	setp.num.f32 	%p9, %f3, %f3;
	abs.f32 	%f69, %f10;
	setp.num.f32 	%p10, %f69, %f69;
	and.pred  	%p11, %p9, %p10;
	@%p11 bra 	$L__BB5_4;
	add.rn.f32 	%f76, %f1, %f10;
	bra.uni 	$L__BB5_9;
$L__BB5_4:
	setp.neu.f32 	%p12, %f1, 0f00000000;
	setp.neu.f32 	%p13, %f3, 0f7F800000;
	and.pred  	%p14, %p12, %p13;
	@%p14 bra 	$L__BB5_6;
	setp.neu.f32 	%p21, %f2, 0f3F800000;
	add.f32 	%f74, %f1, %f1;
	mov.b32 	%r15, %f74;
	setp.lt.f32 	%p22, %f10, 0f00000000;
	xor.b32  	%r16, %r15, 2139095040;
	selp.b32 	%r17, %r16, %r15, %p22;
	and.b32  	%r18, %r17, 2147483647;
	selp.b32 	%r19, %r18, %r17, %p21;
	mov.b32 	%f76, %r19;
	bra.uni 	$L__BB5_9;
$L__BB5_6:
	setp.eq.f32 	%p15, %f1, 0fBF800000;
	setp.eq.f32 	%p16, %f69, 0f7F800000;
	and.pred  	%p17, %p15, %p16;
	@%p17 bra 	$L__BB5_9;
	setp.geu.f32 	%p18, %f1, 0f00000000;
	mov.f32 	%f76, %f4;
	@%p18 bra 	$L__BB5_9;
	setp.neu.f32 	%p19, %f2, 0f3F800000;
	neg.f32 	%f71, %f4;
	selp.f32 	%f72, %f4, %f71, %p19;
	cvt.rmi.f32.f32 	%f73, %f10;
	setp.neu.f32 	%p20, %f10, %f73;
	selp.f32 	%f76, 0f7FFFFFFF, %f72, %p20;
$L__BB5_9:
	cvta.to.global.u64 	%rd6, %rd2;
	add.s64 	%rd8, %rd6, %rd4;
	st.global.f32 	[%rd8], %f76;
$L__BB5_10:
	ret;

}
	// .globl	_Z12clamp_kernelPKfPfiff
.visible .entry _Z12clamp_kernelPKfPfiff(
	.param .u64 .ptr .align 1 _Z12clamp_kernelPKfPfiff_param_0,
	.param .u64 .ptr .align 1 _Z12clamp_kernelPKfPfiff_param_1,
	.param .u32 _Z12clamp_kernelPKfPfiff_param_2,
	.param .f32 _Z12clamp_kernelPKfPfiff_param_3,
	.param .f32 _Z12clamp_kernelPKfPfiff_param_4
)
{
	.reg .pred 	%p<2>;
	.reg .b32 	%r<6>;
	.reg .b32 	%f<6>;
	.reg .b64 	%rd<8>;

	ld.param.u64 	%rd1, [_Z12clamp_kernelPKfPfiff_param_0];
	ld.param.u64 	%rd2, [_Z12clamp_kernelPKfPfiff_param_1];
	ld.param.u32 	%r2, [_Z12clamp_kernelPKfPfiff_param_2];
	ld.param.f32 	%f1, [_Z12clamp_kernelPKfPfiff_param_3];
	ld.param.f32 	%f2, [_Z12clamp_kernelPKfPfiff_param_4];
	mov.u32 	%r3, %ctaid.x;
	mov.u32 	%r4, %ntid.x;
	mov.u32 	%r5, %tid.x;
	mad.lo.s32 	%r1, %r3, %r4, %r5;
	setp.ge.s32 	%p1, %r1, %r2;
	@%p1 bra 	$L__BB6_2;
	cvta.to.global.u64 	%rd3, %rd1;
	cvta.to.global.u64 	%rd4, %rd2;
	mul.wide.s32 	%rd5, %r1, 4;
	add.s64 	%rd6, %rd3, %rd5;
	ld.global.f32 	%f3, [%rd6];
	max.f32 	%f4, %f3, %f1;
	min.f32 	%f5, %f4, %f2;
	add.s64 	%rd7, %rd4, %rd5;
	st.global.f32 	[%rd7], %f5;
$L__BB6_2:
	ret;

}
	// .globl	_Z10add_kernelPKfS0_Pfi
.visible .entry _Z10add_kernelPKfS0_Pfi(
	.param .u64 .ptr .align 1 _Z10add_kernelPKfS0_Pfi_param_0,
	.param .u64 .ptr .align 1 _Z10add_kernelPKfS0_Pfi_param_1,
	.param .u64 .ptr .align 1 _Z10add_kernelPKfS0_Pfi_param_2,
	.param .u32 _Z10add_kernelPKfS0_Pfi_param_3
)
{
	.reg .pred 	%p<2>;
	.reg .b32 	%r<6>;
	.reg .b32 	%f<4>;
	.reg .b64 	%rd<11>;

	ld.param.u64 	%rd1, [_Z10add_kernelPKfS0_Pfi_param_0];
	ld.param.u64 	%rd2, [_Z10add_kernelPKfS0_Pfi_param_1];
	ld.param.u64 	%rd3, [_Z10add_kernelPKfS0_Pfi_param_2];
	ld.param.u32 	%r2, [_Z10add_kernelPKfS0_Pfi_param_3];
	mov.u32 	%r3, %ctaid.x;
	mov.u32 	%r4, %ntid.x;
	mov.u32 	%r5, %tid.x;
	mad.lo.s32 	%r1, %r3, %r4, %r5;
	setp.ge.s32 	%p1, %r1, %r2;
	@%p1 bra 	$L__BB7_2;
	cvta.to.global.u64 	%rd4, %rd1;
	cvta.to.global.u64 	%rd5, %rd2;
	cvta.to.global.u64 	%rd6, %rd3;
	mul.wide.s32 	%rd7, %r1, 4;
	add.s64 	%rd8, %rd4, %rd7;
	ld.global.f32 	%f1, [%rd8];
	add.s64 	%rd9, %rd5, %rd7;
	ld.global.f32 	%f2, [%rd9];
	add.f32 	%f3, %f1, %f2;
	add.s64 	%rd10, %rd6, %rd7;
	st.global.f32 	[%rd10], %f3;
$L__BB7_2:
	ret;

}
	// .globl	_Z10sub_kernelPKfS0_Pfi
.visible .entry _Z10sub_kernelPKfS0_Pfi(
	.param .u64 .ptr .align 1 _Z10sub_kernelPKfS0_Pfi_param_0,
	.param .u64 .ptr .align 1 _Z10sub_kernelPKfS0_Pfi_param_1,
	.param .u64 .ptr .align 1 _Z10sub_kernelPKfS0_Pfi_param_2,
	.param .u32 _Z10sub_kernelPKfS0_Pfi_param_3
)
{
	.reg .pred 	%p<2>;
	.reg .b32 	%r<6>;
	.reg .b32 	%f<4>;
	.reg .b64 	%rd<11>;

	ld.param.u64 	%rd1, [_Z10sub_kernelPKfS0_Pfi_param_0];
	ld.param.u64 	%rd2, [_Z10sub_kernelPKfS0_Pfi_param_1];
	ld.param.u64 	%rd3, [_Z10sub_kernelPKfS0_Pfi_param_2];
	ld.param.u32 	%r2, [_Z10sub_kernelPKfS0_Pfi_param_3];
	mov.u32 	%r3, %ctaid.x;
	mov.u32 	%r4, %ntid.x;
	mov.u32 	%r5, %tid.x;
	mad.lo.s32 	%r1, %r3, %r4, %r5;
	setp.ge.s32 	%p1, %r1, %r2;
	@%p1 bra 	$L__BB8_2;
	cvta.to.global.u64 	%rd4, %rd1;
	cvta.to.global.u64 	%rd5, %rd2;
	cvta.to.global.u64 	%rd6, %rd3;
	mul.wide.s32 	%rd7, %r1, 4;
	add.s64 	%rd8, %rd4, %rd7;
	ld.global.f32 	%f1, [%rd8];
	add.s64 	%rd9, %rd5, %rd7;
	ld.global.f32 	%f2, [%rd9];
	sub.f32 	%f3, %f1, %f2;
	add.s64 	%rd10, %rd6, %rd7;
	st.global.f32 	[%rd10], %f3;
$L__BB8_2:
	ret;

}
	// .globl	_Z10mul_kernelPKfS0_Pfi
.visible .entry _Z10mul_kernelPKfS0_Pfi(
	.param .u64 .ptr .align 1 _Z10mul_kernelPKfS0_Pfi_param_0,
	.param .u64 .ptr .align 1 _Z10mul_kernelPKfS0_Pfi_param_1,
	.param .u64 .ptr .align 1 _Z10mul_kernelPKfS0_Pfi_param_2,
	.param .u32 _Z10mul_kernelPKfS0_Pfi_param_3
)
{
	.reg .pred 	%p<2>;
	.reg .b32 	%r<6>;
	.reg .b32 	%f<4>;
	.reg .b64 	%rd<11>;

	ld.param.u64 	%rd1, [_Z10mul_kernelPKfS0_Pfi_param_0];
	ld.param.u64 	%rd2, [_Z10mul_kernelPKfS0_Pfi_param_1];
	ld.param.u64 	%rd3, [_Z10mul_kernelPKfS0_Pfi_param_2];
	ld.param.u32 	%r2, [_Z10mul_kernelPKfS0_Pfi_param_3];
	mov.u32 	%r3, %ctaid.x;
	mov.u32 	%r4, %ntid.x;
	mov.u32 	%r5, %tid.x;
	mad.lo.s32 	%r1, %r3, %r4, %r5;
	setp.ge.s32 	%p1, %r1, %r2;
	@%p1 bra 	$L__BB9_2;
	cvta.to.global.u64 	%rd4, %rd1;
	cvta.to.global.u64 	%rd5, %rd2;
	cvta.to.global.u64 	%rd6, %rd3;
	mul.wide.s32 	%rd7, %r1, 4;
	add.s64 	%rd8, %rd4, %rd7;
	ld.global.f32 	%f1, [%rd8];
	add.s64 	%rd9, %rd5, %rd7;
	ld.global.f32 	%f2, [%rd9];
	mul.f32 	%f3, %f1, %f2;
	add.s64 	%rd10, %rd6, %rd7;
	st.global.f32 	[%rd10], %f3;
$L__BB9_2:
	ret;

}
	// .globl	_Z10div_kernelPKfS0_Pfi
.visible .entry _Z10div_kernelPKfS0_Pfi(
	.param .u64 .ptr .align 1 _Z10div_kernelPKfS0_Pfi_param_0,
	.param .u64 .ptr .align 1 _Z10div_kernelPKfS0_Pfi_param_1,
	.param .u64 .ptr .align 1 _Z10div_kernelPKfS0_Pfi_param_2,
	.param .u32 _Z10div_kernelPKfS0_Pfi_param_3
)
{
	.reg .pred 	%p<2>;
	.reg .b32 	%r<6>;
	.reg .b32 	%f<4>;
	.reg .b64 	%rd<11>;

	ld.param.u64 	%rd1, [_Z10div_kernelPKfS0_Pfi_param_0];
	ld.param.u64 	%rd2, [_Z10div_kernelPKfS0_Pfi_param_1];
	ld.param.u64 	%rd3, [_Z10div_kernelPKfS0_Pfi_param_2];
	ld.param.u32 	%r2, [_Z10div_kernelPKfS0_Pfi_param_3];
	mov.u32 	%r3, %ctaid.x;
	mov.u32 	%r4, %ntid.x;
	mov.u32 	%r5, %tid.x;
	mad.lo.s32 	%r1, %r3, %r4, %r5;
	setp.ge.s32 	%p1, %r1, %r2;
	@%p1 bra 	$L__BB10_2;
	cvta.to.global.u64 	%rd4, %rd1;
	cvta.to.global.u64 	%rd5, %rd2;
	cvta.to.global.u64 	%rd6, %rd3;
	mul.wide.s32 	%rd7, %r1, 4;
	add.s64 	%rd8, %rd4, %rd7;
	ld.global.f32 	%f1, [%rd8];
	add.s64 	%rd9, %rd5, %rd7;
	ld.global.f32 	%f2, [%rd9];
	div.rn.f32 	%f3, %f1, %f2;
	add.s64 	%rd10, %rd6, %rd7;
	st.global.f32 	[%rd10], %f3;
$L__BB10_2:
	ret;

}
	// .globl	_Z10pow_kernelPKfS0_Pfi
.visible .entry _Z10pow_kernelPKfS0_Pfi(
	.param .u64 .ptr .align 1 _Z10pow_kernelPKfS0_Pfi_param_0,
	.param .u64 .ptr .align 1 _Z10pow_kernelPKfS0_Pfi_param_1,
	.param .u64 .ptr .align 1 _Z10pow_kernelPKfS0_Pfi_param_2,
	.param .u32 _Z10pow_kernelPKfS0_Pfi_param_3
)
{
	.reg .pred 	%p<23>;
	.reg .b32 	%r<20>;
	.reg .b32 	%f<78>;
	.reg .b64 	%rd<12>;

	ld.param.u64 	%rd1, [_Z10pow_kernelPKfS0_Pfi_param_0];
	ld.param.u64 	%rd2, [_Z10pow_kernelPKfS0_Pfi_param_1];
	ld.param.u64 	%rd3, [_Z10pow_kernelPKfS0_Pfi_param_2];
	ld.param.u32 	%r2, [_Z10pow_kernelPKfS0_Pfi_param_3];
	mov.u32 	%r3, %ctaid.x;
	mov.u32 	%r4, %ntid.x;
	mov.u32 	%r5, %tid.x;
	mad.lo.s32 	%r1, %r3, %r4, %r5;
	setp.ge.s32 	%p1, %r1, %r2;
	mov.f32 	%f77, 0f3F800000;
	@%p1 bra 	$L__BB11_10;
	cvta.to.global.u64 	%rd4, %rd1;
	cvta.to.global.u64 	%rd5, %rd2;
	mul.wide.s32 	%rd6, %r1, 4;
	add.s64 	%rd7, %rd4, %rd6;
	ld.global.f32 	%f1, [%rd7];
	add.s64 	%rd8, %rd5, %rd6;
	ld.global.f32 	%f12, [%rd8];
	mul.f32 	%f13, %f12, 0f3F000000;
	cvt.rzi.f32.f32 	%f14, %f13;
	add.f32 	%f15, %f14, %f14;
	sub.f32 	%f16, %f12, %f15;
	abs.f32 	%f3, %f16;
	abs.f32 	%f4, %f1;
	setp.lt.f32 	%p2, %f4, 0f00800000;
	mul.f32 	%f17, %f4, 0f4B800000;
	selp.f32 	%f18, %f17, %f4, %p2;
	selp.f32 	%f19, 0fC1C00000, 0f00000000, %p2;
	mov.b32 	%r6, %f18;
	add.s32 	%r7, %r6, -1060439283;
	and.b32  	%r8, %r7, -8388608;
	sub.s32 	%r9, %r6, %r8;
	mov.b32 	%f20, %r9;
	cvt.rn.f32.s32 	%f21, %r8;
	fma.rn.f32 	%f22, %f21, 0f34000000, %f19;
	add.f32 	%f23, %f20, 0fBF800000;
	add.f32 	%f24, %f20, 0f3F800000;
	rcp.approx.ftz.f32 	%f25, %f24;
	add.f32 	%f26, %f23, %f23;
	mul.f32 	%f27, %f26, %f25;
	mul.f32 	%f28, %f27, %f27;
	sub.f32 	%f29, %f23, %f27;
	add.f32 	%f30, %f29, %f29;
	neg.f32 	%f31, %f27;
	fma.rn.f32 	%f32, %f31, %f23, %f30;
	mul.rn.f32 	%f33, %f25, %f32;
	fma.rn.f32 	%f34, %f28, 0f3A2C32E4, 0f3B52E7DB;
	fma.rn.f32 	%f35, %f34, %f28, 0f3C93BB73;
	fma.rn.f32 	%f36, %f35, %f28, 0f3DF6384F;
	mul.rn.f32 	%f37, %f36, %f28;
	fma.rn.f32 	%f38, %f27, 0f3FB8AA3B, %f22;
	sub.f32 	%f39, %f22, %f38;
	fma.rn.f32 	%f40, %f27, 0f3FB8AA3B, %f39;
	fma.rn.f32 	%f41, %f33, 0f3FB8AA3B, %f40;
	fma.rn.f32 	%f42, %f27, 0f32A55E34, %f41;
	mul.f32 	%f43, %f37, 0f40400000;
	fma.rn.f32 	%f44, %f43, %f33, %f42;
	fma.rn.f32 	%f45, %f37, %f27, %f44;
	add.rn.f32 	%f46, %f38, %f45;
	neg.f32 	%f47, %f38;
	add.rn.f32 	%f48, %f46, %f47;
	neg.f32 	%f49, %f48;
	add.rn.f32 	%f50, %f45, %f49;
	mul.rn.f32 	%f51, %f46, %f12;
	neg.f32 	%f52, %f51;
	fma.rn.f32 	%f53, %f46, %f12, %f52;
	fma.rn.f32 	%f54, %f50, %f12, %f53;
	cvt.rni.f32.f32 	%f55, %f51;
	sub.f32 	%f56, %f51, %f55;
	add.f32 	%f57, %f56, %f54;
	fma.rn.f32 	%f58, %f57, 0f391FCB8E, 0f3AAF85ED;
	fma.rn.f32 	%f59, %f58, %f57, 0f3C1D9856;
	fma.rn.f32 	%f60, %f59, %f57, 0f3D6357BB;
	fma.rn.f32 	%f61, %f60, %f57, 0f3E75FDEC;
	fma.rn.f32 	%f62, %f61, %f57, 0f3F317218;
	fma.rn.f32 	%f63, %f62, %f57, 0f3F800000;
	cvt.rzi.s32.f32 	%r10, %f55;
	setp.gt.f32 	%p3, %f55, 0f00000000;
	selp.b32 	%r11, 0, -2097152000, %p3;
	add.s32 	%r12, %r11, 2130706432;
	mov.b32 	%f64, %r12;
	mul.f32 	%f65, %f63, %f64;
	shl.b32 	%r13, %r10, 23;
	sub.s32 	%r14, %r13, %r11;
	mov.b32 	%f66, %r14;
	mul.f32 	%f67, %f65, %f66;
	abs.f32 	%f68, %f51;
	setp.gt.f32 	%p4, %f68, 0f43180000;
	setp.lt.f32 	%p5, %f51, 0f00000000;
	selp.f32 	%f69, 0f00000000, 0f7F800000, %p5;
	selp.f32 	%f5, %f69, %f67, %p4;
	setp.eq.f32 	%p6, %f1, 0f3F800000;
	setp.eq.f32 	%p7, %f12, 0f00000000;
	or.pred  	%p8, %p6, %p7;
	@%p8 bra 	$L__BB11_9;
	setp.num.f32 	%p9, %f4, %f4;
	abs.f32 	%f70, %f12;
	setp.num.f32 	%p10, %f70, %f70;
	and.pred  	%p11, %p9, %p10;
	@%p11 bra 	$L__BB11_4;
	add.rn.f32 	%f77, %f1, %f12;
	bra.uni 	$L__BB11_9;
$L__BB11_4:
	setp.neu.f32 	%p12, %f1, 0f00000000;
	setp.neu.f32 	%p13, %f4, 0f7F800000;
	and.pred  	%p14, %p12, %p13;
	@%p14 bra 	$L__BB11_6;
	setp.neu.f32 	%p21, %f3, 0f3F800000;
	add.f32 	%f75, %f1, %f1;
	mov.b32 	%r15, %f75;
	setp.lt.f32 	%p22, %f12, 0f00000000;
	xor.b32  	%r16, %r15, 2139095040;
	selp.b32 	%r17, %r16, %r15, %p22;
	and.b32  	%r18, %r17, 2147483647;
	selp.b32 	%r19, %r18, %r17, %p21;
	mov.b32 	%f77, %r19;
	bra.uni 	$L__BB11_9;
$L__BB11_6:
	setp.eq.f32 	%p15, %f1, 0fBF800000;
	setp.eq.f32 	%p16, %f70, 0f7F800000;
	and.pred  	%p17, %p15, %p16;
	@%p17 bra 	$L__BB11_9;
	setp.geu.f32 	%p18, %f1, 0f00000000;
	mov.f32 	%f77, %f5;
	@%p18 bra 	$L__BB11_9;
	setp.neu.f32 	%p19, %f3, 0f3F800000;
	neg.f32 	%f72, %f5;
	selp.f32 	%f73, %f5, %f72, %p19;
	cvt.rmi.f32.f32 	%f74, %f12;
	setp.neu.f32 	%p20, %f12, %f74;
	selp.f32 	%f77, 0f7FFFFFFF, %f73, %p20;
$L__BB11_9:
	cvta.to.global.u64 	%rd9, %rd3;
	add.s64 	%rd11, %rd9, %rd6;
	st.global.f32 	[%rd11], %f77;
$L__BB11_10:
	ret;

}
	// .globl	_Z10rem_kernelPKfS0_Pfi
.visible .entry _Z10rem_kernelPKfS0_Pfi(
	.param .u64 .ptr .align 1 _Z10rem_kernelPKfS0_Pfi_param_0,
	.param .u64 .ptr .align 1 _Z10rem_kernelPKfS0_Pfi_param_1,
	.param .u64 .ptr .align 1 _Z10rem_kernelPKfS0_Pfi_param_2,
	.param .u32 _Z10rem_kernelPKfS0_Pfi_param_3
)
{
	.reg .pred 	%p<16>;
	.reg .b32 	%r<26>;
	.reg .b32 	%f<47>;
	.reg .b64 	%rd<12>;

	ld.param.u64 	%rd1, [_Z10rem_kernelPKfS0_Pfi_param_0];
	ld.param.u64 	%rd2, [_Z10rem_kernelPKfS0_Pfi_param_1];
	ld.param.u64 	%rd3, [_Z10rem_kernelPKfS0_Pfi_param_2];
	ld.param.u32 	%r12, [_Z10rem_kernelPKfS0_Pfi_param_3];
	mov.u32 	%r13, %ctaid.x;
	mov.u32 	%r14, %ntid.x;
	mov.u32 	%r15, %tid.x;
	mad.lo.s32 	%r1, %r13, %r14, %r15;
	setp.ge.s32 	%p1, %r1, %r12;
	@%p1 bra 	$L__BB12_14;
	cvta.to.global.u64 	%rd4, %rd1;
	cvta.to.global.u64 	%rd5, %rd2;
	mul.wide.s32 	%rd6, %r1, 4;
	add.s64 	%rd7, %rd4, %rd6;
	ld.global.f32 	%f1, [%rd7];
	add.s64 	%rd8, %rd5, %rd6;
	ld.global.f32 	%f20, [%rd8];
	abs.f32 	%f2, %f20;
	abs.f32 	%f46, %f1;
	setp.lt.f32 	%p2, %f46, %f2;
	@%p2 bra 	$L__BB12_13;
	mul.f32 	%f4, %f2, 0f4B000000;
	setp.gtu.f32 	%p3, %f46, %f4;
	@%p3 bra 	$L__BB12_9;
	div.approx.f32 	%f21, %f46, %f2;
	cvt.rzi.f32.f32 	%f44, %f21;
	neg.f32 	%f6, %f2;
	fma.rn.f32 	%f7, %f6, %f44, %f46;
	mov.b32 	%r2, %f7;
	mov.b32 	%r16, %f2;
	setp.lt.u32 	%p4, %r2, %r16;
	@%p4 bra 	$L__BB12_8;
	setp.lt.u32 	%p5, %r2, -2147483647;
	@%p5 bra 	$L__BB12_6;
	add.f32 	%f26, %f44, 0fBF800000;
	setp.lt.f32 	%p8, %f7, %f6;
	add.f32 	%f27, %f26, 0fBF800000;
	selp.f32 	%f44, %f27, %f26, %p8;
	bra.uni 	$L__BB12_8;
$L__BB12_6:
	add.f32 	%f44, %f44, 0f3F800000;
	add.f32 	%f22, %f2, %f2;
	setp.ltu.f32 	%p6, %f7, %f22;
	@%p6 bra 	$L__BB12_8;
	add.f32 	%f23, %f44, 0f3F800000;
	fma.rn.f32 	%f24, %f2, 0fC0400000, %f7;
	setp.ge.f32 	%p7, %f24, 0f00000000;
	add.f32 	%f25, %f23, 0f3F800000;
	selp.f32 	%f44, %f25, %f23, %p7;
$L__BB12_8:
	fma.rn.f32 	%f46, %f6, %f44, %f46;
	bra.uni 	$L__BB12_13;
$L__BB12_9:
	mov.b32 	%r3, %f46;
	mov.b32 	%r17, %f4;
	and.b32  	%r4, %r17, -8388608;
	and.b32  	%r18, %r3, 8388607;
	or.b32  	%r24, %r18, 1065353216;
	and.b32  	%r19, %r17, 8388607;
	or.b32  	%r6, %r19, 1065353216;
	mov.b32 	%f45, %r24;
	sub.s32 	%r20, %r3, %r4;
	add.s32 	%r21, %r20, 192937984;
	and.b32  	%r25, %r21, -8388608;
	setp.eq.s32 	%p9, %r25, 0;
	@%p9 bra 	$L__BB12_12;
	mov.b32 	%f28, %r6;
	rcp.approx.ftz.f32 	%f14, %f28;
	neg.f32 	%f15, %f28;
$L__BB12_11:
	min.u32 	%r22, %r25, 192937984;
	add.s32 	%r23, %r24, %r22;
	mov.b32 	%f29, %r23;
	mul.f32 	%f30, %f14, %f29;
	fma.rn.f32 	%f31, %f15, %f30, %f29;
	fma.rn.f32 	%f32, %f31, %f14, %f30;
	fma.rn.f32 	%f33, %f15, %f32, %f29;
	fma.rz.f32 	%f34, %f33, %f14, %f32;
	cvt.rzi.f32.f32 	%f35, %f34;
	fma.rn.f32 	%f45, %f15, %f35, %f29;
	sub.s32 	%r25, %r25, %r22;
	mov.b32 	%r24, %f45;
	setp.ne.s32 	%p10, %r25, 0;
	setp.ne.s32 	%p11, %r24, 0;
	and.pred  	%p12, %p10, %p11;
	@%p12 bra 	$L__BB12_11;
$L__BB12_12:
	mov.b32 	%f37, %r4;
	setp.leu.f32 	%p13, %f2, 0f00000000;
	setp.gt.u32 	%p14, %r3, 2139095039;
	selp.f32 	%f38, 0f7FFFFFFF, %f37, %p14;
	selp.f32 	%f39, 0f7FFFFFFF, %f38, %p13;
	mul.f32 	%f40, %f45, 0f34000000;
	mul.f32 	%f46, %f39, %f40;
$L__BB12_13:
	abs.f32 	%f41, %f46;
	setp.nan.f32 	%p15, %f41, %f41;
	copysign.f32 	%f42, %f1, %f46;
	selp.f32 	%f43, %f46, %f42, %p15;
	cvta.to.global.u64 	%rd9, %rd3;
	add.s64 	%rd11, %rd9, %rd6;
	st.global.f32 	[%rd11], %f43;
$L__BB12_14:
	ret;

}
	// .globl	_Z9eq_kernelPKfS0_Pfi
.visible .entry _Z9eq_kernelPKfS0_Pfi(
	.param .u64 .ptr .align 1 _Z9eq_kernelPKfS0_Pfi_param_0,
	.param .u64 .ptr .align 1 _Z9eq_kernelPKfS0_Pfi_param_1,
	.param .u64 .ptr .align 1 _Z9eq_kernelPKfS0_Pfi_param_2,
	.param .u32 _Z9eq_kernelPKfS0_Pfi_param_3
)
{
	.reg .pred 	%p<3>;
	.reg .b32 	%r<6>;
	.reg .b32 	%f<6>;
	.reg .b64 	%rd<11>;

	ld.param.u64 	%rd1, [_Z9eq_kernelPKfS0_Pfi_param_0];
	ld.param.u64 	%rd2, [_Z9eq_kernelPKfS0_Pfi_param_1];
	ld.param.u64 	%rd3, [_Z9eq_kernelPKfS0_Pfi_param_2];
	ld.param.u32 	%r2, [_Z9eq_kernelPKfS0_Pfi_param_3];
	mov.u32 	%r3, %ctaid.x;
	mov.u32 	%r4, %ntid.x;
	mov.u32 	%r5, %tid.x;
	mad.lo.s32 	%r1, %r3, %r4, %r5;
	setp.ge.s32 	%p1, %r1, %r2;
	@%p1 bra 	$L__BB13_2;
	cvta.to.global.u64 	%rd4, %rd1;
	cvta.to.global.u64 	%rd5, %rd2;
	cvta.to.global.u64 	%rd6, %rd3;
	mul.wide.s32 	%rd7, %r1, 4;
	add.s64 	%rd8, %rd4, %rd7;
	ld.global.f32 	%f1, [%rd8];
	add.s64 	%rd9, %rd5, %rd7;
	ld.global.f32 	%f2, [%rd9];
	sub.f32 	%f3, %f1, %f2;
	abs.f32 	%f4, %f3;
	setp.lt.f32 	%p2, %f4, 0f358637BD;
	selp.f32 	%f5, 0f3F800000, 0f00000000, %p2;
	add.s64 	%rd10, %rd6, %rd7;
	st.global.f32 	[%rd10], %f5;
$L__BB13_2:
	ret;

}
	// .globl	_Z9ne_kernelPKfS0_Pfi
.visible .entry _Z9ne_kernelPKfS0_Pfi(
	.param .u64 .ptr .align 1 _Z9ne_kernelPKfS0_Pfi_param_0,
	.param .u64 .ptr .align 1 _Z9ne_kernelPKfS0_Pfi_param_1,
	.param .u64 .ptr .align 1 _Z9ne_kernelPKfS0_Pfi_param_2,
	.param .u32 _Z9ne_kernelPKfS0_Pfi_param_3
)
{
	.reg .pred 	%p<3>;
	.reg .b32 	%r<6>;
	.reg .b32 	%f<6>;
	.reg .b64 	%rd<11>;

	ld.param.u64 	%rd1, [_Z9ne_kernelPKfS0_Pfi_param_0];
	ld.param.u64 	%rd2, [_Z9ne_kernelPKfS0_Pfi_param_1];
	ld.param.u64 	%rd3, [_Z9ne_kernelPKfS0_Pfi_param_2];
	ld.param.u32 	%r2, [_Z9ne_kernelPKfS0_Pfi_param_3];
	mov.u32 	%r3, %ctaid.x;
	mov.u32 	%r4, %ntid.x;
	mov.u32 	%r5, %tid.x;
	mad.lo.s32 	%r1, %r3, %r4, %r5;
	setp.ge.s32 	%p1, %r1, %r2;
	@%p1 bra 	$L__BB14_2;
	cvta.to.global.u64 	%rd4, %rd1;
	cvta.to.global.u64 	%rd5, %rd2;
	cvta.to.global.u64 	%rd6, %rd3;
	mul.wide.s32 	%rd7, %r1, 4;
	add.s64 	%rd8, %rd4, %rd7;
	ld.global.f32 	%f1, [%rd8];
	add.s64 	%rd9, %rd5, %rd7;
	ld.global.f32 	%f2, [%rd9];
	sub.f32 	%f3, %f1, %f2;
	abs.f32 	%f4, %f3;
	setp.ge.f32 	%p2, %f4, 0f358637BD;
	selp.f32 	%f5, 0f3F800000, 0f00000000, %p2;
	add.s64 	%rd10, %rd6, %rd7;
	st.global.f32 	[%rd10], %f5;
$L__BB14_2:
	ret;

}
	// .globl	_Z9lt_kernelPKfS0_Pfi
.visible .entry _Z9lt_kernelPKfS0_Pfi(
	.param .u64 .ptr .align 1 _Z9lt_kernelPKfS0_Pfi_param_0,
	.param .u64 .ptr .align 1 _Z9lt_kernelPKfS0_Pfi_param_1,
	.param .u64 .ptr .align 1 _Z9lt_kernelPKfS0_Pfi_param_2,
	.param .u32 _Z9lt_kernelPKfS0_Pfi_param_3
)
{
	.reg .pred 	%p<3>;
	.reg .b32 	%r<6>;
	.reg .b32 	%f<4>;
	.reg .b64 	%rd<11>;

	ld.param.u64 	%rd1, [_Z9lt_kernelPKfS0_Pfi_param_0];
	ld.param.u64 	%rd2, [_Z9lt_kernelPKfS0_Pfi_param_1];
	ld.param.u64 	%rd3, [_Z9lt_kernelPKfS0_Pfi_param_2];
	ld.param.u32 	%r2, [_Z9lt_kernelPKfS0_Pfi_param_3];
	mov.u32 	%r3, %ctaid.x;
	mov.u32 	%r4, %ntid.x;
	mov.u32 	%r5, %tid.x;
	mad.lo.s32 	%r1, %r3, %r4, %r5;
	setp.ge.s32 	%p1, %r1, %r2;
	@%p1 bra 	$L__BB15_2;
	cvta.to.global.u64 	%rd4, %rd1;
	cvta.to.global.u64 	%rd5, %rd2;
	cvta.to.global.u64 	%rd6, %rd3;
	mul.wide.s32 	%rd7, %r1, 4;
	add.s64 	%rd8, %rd4, %rd7;
	ld.global.f32 	%f1, [%rd8];
	add.s64 	%rd9, %rd5, %rd7;
	ld.global.f32 	%f2, [%rd9];
	setp.lt.f32 	%p2, %f1, %f2;
	selp.f32 	%f3, 0f3F800000, 0f00000000, %p2;
	add.s64 	%rd10, %rd6, %rd7;
	st.global.f32 	[%rd10], %f3;
$L__BB15_2:
	ret;

}
	// .globl	_Z9le_kernelPKfS0_Pfi
.visible .entry _Z9le_kernelPKfS0_Pfi(
	.param .u64 .ptr .align 1 _Z9le_kernelPKfS0_Pfi_param_0,
	.param .u64 .ptr .align 1 _Z9le_kernelPKfS0_Pfi_param_1,
	.param .u64 .ptr .align 1 _Z9le_kernelPKfS0_Pfi_param_2,
	.param .u32 _Z9le_kernelPKfS0_Pfi_param_3
)
{
	.reg .pred 	%p<3>;
	.reg .b32 	%r<6>;
	.reg .b32 	%f<4>;
	.reg .b64 	%rd<11>;

	ld.param.u64 	%rd1, [_Z9le_kernelPKfS0_Pfi_param_0];
	ld.param.u64 	%rd2, [_Z9le_kernelPKfS0_Pfi_param_1];
	ld.param.u64 	%rd3, [_Z9le_kernelPKfS0_Pfi_param_2];
	ld.param.u32 	%r2, [_Z9le_kernelPKfS0_Pfi_param_3];
	mov.u32 	%r3, %ctaid.x;
	mov.u32 	%r4, %ntid.x;
	mov.u32 	%r5, %tid.x;
	mad.lo.s32 	%r1, %r3, %r4, %r5;
	setp.ge.s32 	%p1, %r1, %r2;
	@%p1 bra 	$L__BB16_2;
	cvta.to.global.u64 	%rd4, %rd1;
	cvta.to.global.u64 	%rd5, %rd2;
	cvta.to.global.u64 	%rd6, %rd3;
	mul.wide.s32 	%rd7, %r1, 4;
	add.s64 	%rd8, %rd4, %rd7;
	ld.global.f32 	%f1, [%rd8];
	add.s64 	%rd9, %rd5, %rd7;
	ld.global.f32 	%f2, [%rd9];
	setp.le.f32 	%p2, %f1, %f2;
	selp.f32 	%f3, 0f3F800000, 0f00000000, %p2;
	add.s64 	%rd10, %rd6, %rd7;
	st.global.f32 	[%rd10], %f3;
$L__BB16_2:
	ret;

}
	// .globl	_Z9gt_kernelPKfS0_Pfi
.visible .entry _Z9gt_kernelPKfS0_Pfi(
	.param .u64 .ptr .align 1 _Z9gt_kernelPKfS0_Pfi_param_0,
	.param .u64 .ptr .align 1 _Z9gt_kernelPKfS0_Pfi_param_1,
	.param .u64 .ptr .align 1 _Z9gt_kernelPKfS0_Pfi_param_2,
	.param .u32 _Z9gt_kernelPKfS0_Pfi_param_3
)
{
	.reg .pred 	%p<3>;
	.reg .b32 	%r<6>;
	.reg .b32 	%f<4>;
	.reg .b64 	%rd<11>;

	ld.param.u64 	%rd1, [_Z9gt_kernelPKfS0_Pfi_param_0];
	ld.param.u64 	%rd2, [_Z9gt_kernelPKfS0_Pfi_param_1];
	ld.param.u64 	%rd3, [_Z9gt_kernelPKfS0_Pfi_param_2];
	ld.param.u32 	%r2, [_Z9gt_kernelPKfS0_Pfi_param_3];
	mov.u32 	%r3, %ctaid.x;
	mov.u32 	%r4, %ntid.x;
	mov.u32 	%r5, %tid.x;
	mad.lo.s32 	%r1, %r3, %r4, %r5;
	setp.ge.s32 	%p1, %r1, %r2;
	@%p1 bra 	$L__BB17_2;
	cvta.to.global.u64 	%rd4, %rd1;
	cvta.to.global.u64 	%rd5, %rd2;
	cvta.to.global.u64 	%rd6, %rd3;
	mul.wide.s32 	%rd7, %r1, 4;
	add.s64 	%rd8, %rd4, %rd7;
	ld.global.f32 	%f1, [%rd8];
	add.s64 	%rd9, %rd5, %rd7;
	ld.global.f32 	%f2, [%rd9];
	setp.gt.f32 	%p2, %f1, %f2;
	selp.f32 	%f3, 0f3F800000, 0f00000000, %p2;
	add.s64 	%rd10, %rd6, %rd7;
	st.global.f32 	[%rd10], %f3;
$L__BB17_2:
	ret;

}
	// .globl	_Z9ge_kernelPKfS0_Pfi
.visible .entry _Z9ge_kernelPKfS0_Pfi(
	.param .u64 .ptr .align 1 _Z9ge_kernelPKfS0_Pfi_param_0,
	.param .u64 .ptr .align 1 _Z9ge_kernelPKfS0_Pfi_param_1,
	.param .u64 .ptr .align 1 _Z9ge_kernelPKfS0_Pfi_param_2,
	.param .u32 _Z9ge_kernelPKfS0_Pfi_param_3
)
{
	.reg .pred 	%p<3>;
	.reg .b32 	%r<6>;
	.reg .b32 	%f<4>;
	.reg .b64 	%rd<11>;

	ld.param.u64 	%rd1, [_Z9ge_kernelPKfS0_Pfi_param_0];
	ld.param.u64 	%rd2, [_Z9ge_kernelPKfS0_Pfi_param_1];
	ld.param.u64 	%rd3, [_Z9ge_kernelPKfS0_Pfi_param_2];
	ld.param.u32 	%r2, [_Z9ge_kernelPKfS0_Pfi_param_3];
	mov.u32 	%r3, %ctaid.x;
	mov.u32 	%r4, %ntid.x;
	mov.u32 	%r5, %tid.x;
	mad.lo.s32 	%r1, %r3, %r4, %r5;
	setp.ge.s32 	%p1, %r1, %r2;
	@%p1 bra 	$L__BB18_2;
	cvta.to.global.u64 	%rd4, %rd1;
	cvta.to.global.u64 	%rd5, %rd2;
	cvta.to.global.u64 	%rd6, %rd3;
	mul.wide.s32 	%rd7, %r1, 4;
	add.s64 	%rd8, %rd4, %rd7;
	ld.global.f32 	%f1, [%rd8];
	add.s64 	%rd9, %rd5, %rd7;
	ld.global.f32 	%f2, [%rd9];
	setp.ge.f32 	%p2, %f1, %f2;
	selp.f32 	%f3, 0f3F800000, 0f00000000, %p2;
	add.s64 	%rd10, %rd6, %rd7;
	st.global.f32 	[%rd10], %f3;
$L__BB18_2:
	ret;

}
	// .globl	_Z10neg_kernelPKfPfi
.visible .entry _Z10neg_kernelPKfPfi(
	.param .u64 .ptr .align 1 _Z10neg_kernelPKfPfi_param_0,
	.param .u64 .ptr .align 1 _Z10neg_kernelPKfPfi_param_1,
	.param .u32 _Z10neg_kernelPKfPfi_param_2
)
{
	.reg .pred 	%p<2>;
	.reg .b32 	%r<6>;
	.reg .b32 	%f<3>;
	.reg .b64 	%rd<8>;

	ld.param.u64 	%rd1, [_Z10neg_kernelPKfPfi_param_0];
	ld.param.u64 	%rd2, [_Z10neg_kernelPKfPfi_param_1];
	ld.param.u32 	%r2, [_Z10neg_kernelPKfPfi_param_2];
	mov.u32 	%r3, %ctaid.x;
	mov.u32 	%r4, %ntid.x;
	mov.u32 	%r5, %tid.x;
	mad.lo.s32 	%r1, %r3, %r4, %r5;
	setp.ge.s32 	%p1, %r1, %r2;
	@%p1 bra 	$L__BB19_2;
	cvta.to.global.u64 	%rd3, %rd1;
	cvta.to.global.u64 	%rd4, %rd2;
	mul.wide.s32 	%rd5, %r1, 4;
	add.s64 	%rd6, %rd3, %rd5;
	ld.global.f32 	%f1, [%rd6];
	neg.f32 	%f2, %f1;
	add.s64 	%rd7, %rd4, %rd5;
	st.global.f32 	[%rd7], %f2;
$L__BB19_2:
	ret;

}
	// .globl	_Z10abs_kernelPKfPfi
.visible .entry _Z10abs_kernelPKfPfi(
	.param .u64 .ptr .align 1 _Z10abs_kernelPKfPfi_param_0,
	.param .u64 .ptr .align 1 _Z10abs_kernelPKfPfi_param_1,
	.param .u32 _Z10abs_kernelPKfPfi_param_2
)
{
	.reg .pred 	%p<2>;
	.reg .b32 	%r<6>;
	.reg .b32 	%f<3>;
	.reg .b64 	%rd<8>;

	ld.param.u64 	%rd1, [_Z10abs_kernelPKfPfi_param_0];
	ld.param.u64 	%rd2, [_Z10abs_kernelPKfPfi_param_1];
	ld.param.u32 	%r2, [_Z10abs_kernelPKfPfi_param_2];
	mov.u32 	%r3, %ctaid.x;
	mov.u32 	%r4, %ntid.x;
	mov.u32 	%r5, %tid.x;
	mad.lo.s32 	%r1, %r3, %r4, %r5;
	setp.ge.s32 	%p1, %r1, %r2;
	@%p1 bra 	$L__BB20_2;
	cvta.to.global.u64 	%rd3, %rd1;
	cvta.to.global.u64 	%rd4, %rd2;
	mul.wide.s32 	%rd5, %r1, 4;
	add.s64 	%rd6, %rd3, %rd5;
	ld.global.f32 	%f1, [%rd6];
	abs.f32 	%f2, %f1;
	add.s64 	%rd7, %rd4, %rd5;
	st.global.f32 	[%rd7], %f2;
$L__BB20_2:
	ret;

}
	// .globl	_Z10exp_kernelPKfPfi
.visible .entry _Z10exp_kernelPKfPfi(
	.param .u64 .ptr .align 1 _Z10exp_kernelPKfPfi_param_0,
	.param .u64 .ptr .align 1 _Z10exp_kernelPKfPfi_param_1,
	.param .u32 _Z10exp_kernelPKfPfi_param_2
)
{
	.reg .pred 	%p<2>;
	.reg .b32 	%r<8>;
	.reg .b32 	%f<14>;
	.reg .b64 	%rd<8>;

	ld.param.u64 	%rd1, [_Z10exp_kernelPKfPfi_param_0];
	ld.param.u64 	%rd2, [_Z10exp_kernelPKfPfi_param_1];
	ld.param.u32 	%r2, [_Z10exp_kernelPKfPfi_param_2];
	mov.u32 	%r3, %ctaid.x;
	mov.u32 	%r4, %ntid.x;
	mov.u32 	%r5, %tid.x;
	mad.lo.s32 	%r1, %r3, %r4, %r5;
	setp.ge.s32 	%p1, %r1, %r2;
	@%p1 bra 	$L__BB21_2;
	cvta.to.global.u64 	%rd3, %rd1;
	cvta.to.global.u64 	%rd4, %rd2;
	mul.wide.s32 	%rd5, %r1, 4;
	add.s64 	%rd6, %rd3, %rd5;
	ld.global.f32 	%f1, [%rd6];
	fma.rn.f32 	%f2, %f1, 0f3BBB989D, 0f3F000000;
	cvt.sat.f32.f32 	%f3, %f2;
	mov.f32 	%f4, 0f4B400001;
	mov.f32 	%f5, 0f437C0000;
	fma.rm.f32 	%f6, %f3, %f5, %f4;
	add.f32 	%f7, %f6, 0fCB40007F;
	neg.f32 	%f8, %f7;
	fma.rn.f32 	%f9, %f1, 0f3FB8AA3B, %f8;
	fma.rn.f32 	%f10, %f1, 0f32A57060, %f9;
	mov.b32 	%r6, %f6;
	shl.b32 	%r7, %r6, 23;
	mov.b32 	%f11, %r7;
	ex2.approx.ftz.f32 	%f12, %f10;
	mul.f32 	%f13, %f12, %f11;
	add.s64 	%rd7, %rd4, %rd5;
	st.global.f32 	[%rd7], %f13;
$L__BB21_2:
	ret;

}
	// .globl	_Z10log_kernelPKfPfi
.visible .entry _Z10log_kernelPKfPfi(
	.param .u64 .ptr .align 1 _Z10log_kernelPKfPfi_param_0,
	.param .u64 .ptr .align 1 _Z10log_kernelPKfPfi_param_1,
	.param .u32 _Z10log_kernelPKfPfi_param_2
)
{
	.reg .pred 	%p<5>;
	.reg .b32 	%r<10>;
	.reg .b32 	%f<23>;
	.reg .b64 	%rd<8>;

	ld.param.u64 	%rd1, [_Z10log_kernelPKfPfi_param_0];
	ld.param.u64 	%rd2, [_Z10log_kernelPKfPfi_param_1];
	ld.param.u32 	%r2, [_Z10log_kernelPKfPfi_param_2];
	mov.u32 	%r3, %ctaid.x;
	mov.u32 	%r4, %ntid.x;
	mov.u32 	%r5, %tid.x;
	mad.lo.s32 	%r1, %r3, %r4, %r5;
	setp.ge.s32 	%p1, %r1, %r2;
	@%p1 bra 	$L__BB22_2;
	cvta.to.global.u64 	%rd3, %rd1;
	cvta.to.global.u64 	%rd4, %rd2;
	mul.wide.s32 	%rd5, %r1, 4;
	add.s64 	%rd6, %rd3, %rd5;
	ld.global.f32 	%f1, [%rd6];
	setp.lt.f32 	%p2, %f1, 0f00800000;
	mul.f32 	%f2, %f1, 0f4B000000;
	selp.f32 	%f3, %f2, %f1, %p2;
	selp.f32 	%f4, 0fC1B80000, 0f00000000, %p2;
	mov.b32 	%r6, %f3;
	add.s32 	%r7, %r6, -1059760811;
	and.b32  	%r8, %r7, -8388608;
	sub.s32 	%r9, %r6, %r8;
	mov.b32 	%f5, %r9;
	cvt.rn.f32.s32 	%f6, %r8;
	fma.rn.f32 	%f7, %f6, 0f34000000, %f4;
	add.f32 	%f8, %f5, 0fBF800000;
	fma.rn.f32 	%f9, %f8, 0fBE055027, 0f3E1039F6;
	fma.rn.f32 	%f10, %f9, %f8, 0fBDF8CDCC;
	fma.rn.f32 	%f11, %f10, %f8, 0f3E0F2955;
	fma.rn.f32 	%f12, %f11, %f8, 0fBE2AD8B9;
	fma.rn.f32 	%f13, %f12, %f8, 0f3E4CED0B;
	fma.rn.f32 	%f14, %f13, %f8, 0fBE7FFF22;
	fma.rn.f32 	%f15, %f14, %f8, 0f3EAAAA78;
	fma.rn.f32 	%f16, %f15, %f8, 0fBF000000;
	mul.f32 	%f17, %f8, %f16;
	fma.rn.f32 	%f18, %f17, %f8, %f8;
	fma.rn.f32 	%f19, %f7, 0f3F317218, %f18;
	setp.gt.u32 	%p3, %r6, 2139095039;
	fma.rn.f32 	%f20, %f3, 0f7F800000, 0f7F800000;
	selp.f32 	%f21, %f20, %f19, %p3;
	setp.eq.f32 	%p4, %f3, 0f00000000;
	selp.f32 	%f22, 0fFF800000, %f21, %p4;
	add.s64 	%rd7, %rd4, %rd5;
	st.global.f32 	[%rd7], %f22;
$L__BB22_2:
	ret;

}
	// .globl	_Z11sqrt_kernelPKfPfi
.visible .entry _Z11sqrt_kernelPKfPfi(
	.param .u64 .ptr .align 1 _Z11sqrt_kernelPKfPfi_param_0,
	.param .u64 .ptr .align 1 _Z11sqrt_kernelPKfPfi_param_1,
	.param .u32 _Z11sqrt_kernelPKfPfi_param_2
)
{
	.reg .pred 	%p<2>;
	.reg .b32 	%r<6>;
	.reg .b32 	%f<3>;
	.reg .b64 	%rd<8>;

	ld.param.u64 	%rd1, [_Z11sqrt_kernelPKfPfi_param_0];
	ld.param.u64 	%rd2, [_Z11sqrt_kernelPKfPfi_param_1];
	ld.param.u32 	%r2, [_Z11sqrt_kernelPKfPfi_param_2];
	mov.u32 	%r3, %ctaid.x;
	mov.u32 	%r4, %ntid.x;
	mov.u32 	%r5, %tid.x;
	mad.lo.s32 	%r1, %r3, %r4, %r5;
	setp.ge.s32 	%p1, %r1, %r2;
	@%p1 bra 	$L__BB23_2;
	cvta.to.global.u64 	%rd3, %rd1;
	cvta.to.global.u64 	%rd4, %rd2;
	mul.wide.s32 	%rd5, %r1, 4;
	add.s64 	%rd6, %rd3, %rd5;
	ld.global.f32 	%f1, [%rd6];
	sqrt.rn.f32 	%f2, %f1;
	add.s64 	%rd7, %rd4, %rd5;
	st.global.f32 	[%rd7], %f2;
$L__BB23_2:
	ret;

}
	// .globl	_Z11relu_kernelPKfPfi
.visible .entry _Z11relu_kernelPKfPfi(
	.param .u64 .ptr .align 1 _Z11relu_kernelPKfPfi_param_0,
	.param .u64 .ptr .align 1 _Z11relu_kernelPKfPfi_param_1,
	.param .u32 _Z11relu_kernelPKfPfi_param_2
)
{
	.reg .pred 	%p<2>;
	.reg .b32 	%r<6>;
	.reg .b32 	%f<3>;
	.reg .b64 	%rd<8>;

	ld.param.u64 	%rd1, [_Z11relu_kernelPKfPfi_param_0];
	ld.param.u64 	%rd2, [_Z11relu_kernelPKfPfi_param_1];
	ld.param.u32 	%r2, [_Z11relu_kernelPKfPfi_param_2];
	mov.u32 	%r3, %ctaid.x;
	mov.u32 	%r4, %ntid.x;
	mov.u32 	%r5, %tid.x;
	mad.lo.s32 	%r1, %r3, %r4, %r5;
	setp.ge.s32 	%p1, %r1, %r2;
	@%p1 bra 	$L__BB24_2;
	cvta.to.global.u64 	%rd3, %rd1;
	cvta.to.global.u64 	%rd4, %rd2;
	mul.wide.s32 	%rd5, %r1, 4;
	add.s64 	%rd6, %rd3, %rd5;
	ld.global.f32 	%f1, [%rd6];
	max.f32 	%f2, %f1, 0f00000000;
	add.s64 	%rd7, %rd4, %rd5;
	st.global.f32 	[%rd7], %f2;
$L__BB24_2:
	ret;

}
	// .globl	_Z15sigmoid_kernel2PKfPfi
.visible .entry _Z15sigmoid_kernel2PKfPfi(
	.param .u64 .ptr .align 1 _Z15sigmoid_kernel2PKfPfi_param_0,
	.param .u64 .ptr .align 1 _Z15sigmoid_kernel2PKfPfi_param_1,
	.param .u32 _Z15sigmoid_kernel2PKfPfi_param_2
)
{
	.reg .pred 	%p<2>;
	.reg .b32 	%r<8>;
	.reg .b32 	%f<15>;
	.reg .b64 	%rd<8>;

	ld.param.u64 	%rd1, [_Z15sigmoid_kernel2PKfPfi_param_0];
	ld.param.u64 	%rd2, [_Z15sigmoid_kernel2PKfPfi_param_1];
	ld.param.u32 	%r2, [_Z15sigmoid_kernel2PKfPfi_param_2];
	mov.u32 	%r3, %ctaid.x;
	mov.u32 	%r4, %ntid.x;
	mov.u32 	%r5, %tid.x;
	mad.lo.s32 	%r1, %r3, %r4, %r5;
	setp.ge.s32 	%p1, %r1, %r2;
	@%p1 bra 	$L__BB25_2;
	cvta.to.global.u64 	%rd3, %rd1;
	cvta.to.global.u64 	%rd4, %rd2;
	mul.wide.s32 	%rd5, %r1, 4;
	add.s64 	%rd6, %rd3, %rd5;
	ld.global.f32 	%f1, [%rd6];
	fma.rn.f32 	%f2, %f1, 0fBBBB989D, 0f3F000000;
	cvt.sat.f32.f32 	%f3, %f2;
	mov.f32 	%f4, 0f4B400001;
	mov.f32 	%f5, 0f437C0000;
	fma.rm.f32 	%f6, %f3, %f5, %f4;
	add.f32 	%f7, %f6, 0fCB40007F;
	neg.f32 	%f8, %f7;
	fma.rn.f32 	%f9, %f1, 0fBFB8AA3B, %f8;
	fma.rn.f32 	%f10, %f1, 0fB2A57060, %f9;
	mov.b32 	%r6, %f6;
	shl.b32 	%r7, %r6, 23;
	mov.b32 	%f11, %r7;
	ex2.approx.ftz.f32 	%f12, %f10;
	fma.rn.f32 	%f13, %f12, %f11, 0f3F800000;
	rcp.rn.f32 	%f14, %f13;
	add.s64 	%rd7, %rd4, %rd5;
	st.global.f32 	[%rd7], %f14;
$L__BB25_2:
	ret;

}
	// .globl	_Z11tanh_kernelPKfPfi
.visible .entry _Z11tanh_kernelPKfPfi(
	.param .u64 .ptr .align 1 _Z11tanh_kernelPKfPfi_param_0,
	.param .u64 .ptr .align 1 _Z11tanh_kernelPKfPfi_param_1,
	.param .u32 _Z11tanh_kernelPKfPfi_param_2
)
{
	.reg .pred 	%p<4>;
	.reg .b32 	%r<6>;
	.reg .b32 	%f<17>;
	.reg .b64 	%rd<8>;

	ld.param.u64 	%rd1, [_Z11tanh_kernelPKfPfi_param_0];
	ld.param.u64 	%rd2, [_Z11tanh_kernelPKfPfi_param_1];
	ld.param.u32 	%r2, [_Z11tanh_kernelPKfPfi_param_2];
	mov.u32 	%r3, %ctaid.x;
	mov.u32 	%r4, %ntid.x;
	mov.u32 	%r5, %tid.x;
	mad.lo.s32 	%r1, %r3, %r4, %r5;
	setp.ge.s32 	%p1, %r1, %r2;
	@%p1 bra 	$L__BB26_2;
	cvta.to.global.u64 	%rd3, %rd1;
	cvta.to.global.u64 	%rd4, %rd2;
	mul.wide.s32 	%rd5, %r1, 4;
	add.s64 	%rd6, %rd3, %rd5;
	ld.global.f32 	%f1, [%rd6];
	abs.f32 	%f2, %f1;
	mul.f32 	%f3, %f2, 0f4038AA3B;
	ex2.approx.ftz.f32 	%f4, %f3;
	add.f32 	%f5, %f4, 0f3F800000;
	rcp.approx.ftz.f32 	%f6, %f5;
	fma.rn.f32 	%f7, %f6, 0fC0000000, 0f3F800000;
	setp.ge.f32 	%p2, %f2, 0f41102CB4;
	selp.f32 	%f8, 0f3F800000, %f7, %p2;
	copysign.f32 	%f9, %f1, %f8;
	mul.f32 	%f10, %f1, %f1;
	fma.rn.f32 	%f11, %f10, 0f3C80F082, 0fBD563CAE;
	fma.rn.f32 	%f12, %f11, %f10, 0f3E085941;
	fma.rn.f32 	%f13, %f12, %f10, 0fBEAAA9ED;
	fma.rn.f32 	%f14, %f13, %f10, 0f00000000;
	fma.rn.f32 	%f15, %f14, %f1, %f1;
	setp.ge.f32 	%p3, %f2, 0f3F19999A;
	selp.f32 	%f16, %f9, %f15, %p3;
	add.s64 	%rd7, %rd4, %rd5;
	st.global.f32 	[%rd7], %f16;
$L__BB26_2:
	ret;

}
	// .globl	_Z11gelu_kernelPKfPfi
.visible .entry _Z11gelu_kernelPKfPfi(
	.param .u64 .ptr .align 1 _Z11gelu_kernelPKfPfi_param_0,
	.param .u64 .ptr .align 1 _Z11gelu_kernelPKfPfi_param_1,
	.param .u32 _Z11gelu_kernelPKfPfi_param_2
)
{
	.reg .pred 	%p<4>;
	.reg .b32 	%r<6>;
	.reg .b32 	%f<24>;
	.reg .b64 	%rd<8>;

	ld.param.u64 	%rd1, [_Z11gelu_kernelPKfPfi_param_0];
	ld.param.u64 	%rd2, [_Z11gelu_kernelPKfPfi_param_1];
	ld.param.u32 	%r2, [_Z11gelu_kernelPKfPfi_param_2];
	mov.u32 	%r3, %ctaid.x;
	mov.u32 	%r4, %ntid.x;
	mov.u32 	%r5, %tid.x;
	mad.lo.s32 	%r1, %r3, %r4, %r5;
	setp.ge.s32 	%p1, %r1, %r2;
	@%p1 bra 	$L__BB27_2;
	cvta.to.global.u64 	%rd3, %rd1;
	cvta.to.global.u64 	%rd4, %rd2;
	mul.wide.s32 	%rd5, %r1, 4;
	add.s64 	%rd6, %rd3, %rd5;
	ld.global.f32 	%f1, [%rd6];
	mul.f32 	%f2, %f1, 0f3D372713;
	mul.f32 	%f3, %f1, %f2;
	fma.rn.f32 	%f4, %f1, %f3, %f1;
	mul.f32 	%f5, %f4, 0f3F4C422A;
	mul.f32 	%f6, %f1, 0f3F000000;
	abs.f32 	%f7, %f5;
	mul.f32 	%f8, %f7, 0f4038AA3B;
	ex2.approx.ftz.f32 	%f9, %f8;
	add.f32 	%f10, %f9, 0f3F800000;
	rcp.approx.ftz.f32 	%f11, %f10;
	fma.rn.f32 	%f12, %f11, 0fC0000000, 0f3F800000;
	setp.ge.f32 	%p2, %f7, 0f41102CB4;
	selp.f32 	%f13, 0f3F800000, %f12, %p2;
	copysign.f32 	%f14, %f5, %f13;
	mul.f32 	%f15, %f5, %f5;
	fma.rn.f32 	%f16, %f15, 0f3C80F082, 0fBD563CAE;
	fma.rn.f32 	%f17, %f16, %f15, 0f3E085941;
	fma.rn.f32 	%f18, %f17, %f15, 0fBEAAA9ED;
	fma.rn.f32 	%f19, %f18, %f15, 0f00000000;
	fma.rn.f32 	%f20, %f19, %f5, %f5;
	setp.ge.f32 	%p3, %f7, 0f3F19999A;
	selp.f32 	%f21, %f14, %f20, %p3;
	add.f32 	%f22, %f21, 0f3F800000;
	mul.f32 	%f23, %f6, %f22;
	add.s64 	%rd7, %rd4, %rd5;
	st.global.f32 	[%rd7], %f23;
$L__BB27_2:
	ret;

}
	// .globl	_Z11silu_kernelPKfPfi
.visible .entry _Z11silu_kernelPKfPfi(
	.param .u64 .ptr .align 1 _Z11silu_kernelPKfPfi_param_0,
	.param .u64 .ptr .align 1 _Z11silu_kernelPKfPfi_param_1,
	.param .u32 _Z11silu_kernelPKfPfi_param_2
)
{
	.reg .pred 	%p<2>;
	.reg .b32 	%r<8>;
	.reg .b32 	%f<15>;
	.reg .b64 	%rd<8>;

	ld.param.u64 	%rd1, [_Z11silu_kernelPKfPfi_param_0];
	ld.param.u64 	%rd2, [_Z11silu_kernelPKfPfi_param_1];
	ld.param.u32 	%r2, [_Z11silu_kernelPKfPfi_param_2];
	mov.u32 	%r3, %ctaid.x;
	mov.u32 	%r4, %ntid.x;
	mov.u32 	%r5, %tid.x;
	mad.lo.s32 	%r1, %r3, %r4, %r5;
	setp.ge.s32 	%p1, %r1, %r2;
	@%p1 bra 	$L__BB28_2;
	cvta.to.global.u64 	%rd3, %rd1;
	cvta.to.global.u64 	%rd4, %rd2;
	mul.wide.s32 	%rd5, %r1, 4;
	add.s64 	%rd6, %rd3, %rd5;
	ld.global.f32 	%f1, [%rd6];
	fma.rn.f32 	%f2, %f1, 0fBBBB989D, 0f3F000000;
	cvt.sat.f32.f32 	%f3, %f2;
	mov.f32 	%f4, 0f4B400001;
	mov.f32 	%f5, 0f437C0000;
	fma.rm.f32 	%f6, %f3, %f5, %f4;
	add.f32 	%f7, %f6, 0fCB40007F;
	neg.f32 	%f8, %f7;
	fma.rn.f32 	%f9, %f1, 0fBFB8AA3B, %f8;
	fma.rn.f32 	%f10, %f1, 0fB2A57060, %f9;
	mov.b32 	%r6, %f6;
	shl.b32 	%r7, %r6, 23;
	mov.b32 	%f11, %r7;
	ex2.approx.ftz.f32 	%f12, %f10;
	fma.rn.f32 	%f13, %f12, %f11, 0f3F800000;
	div.rn.f32 	%f14, %f1, %f13;
	add.s64 	%rd7, %rd4, %rd5;
	st.global.f32 	[%rd7], %f14;
$L__BB28_2:
	ret;

}
	// .globl	_Z10sin_kernelPKfPfi
.visible .entry _Z10sin_kernelPKfPfi(
	.param .u64 .ptr .align 1 _Z10sin_kernelPKfPfi_param_0,
	.param .u64 .ptr .align 1 _Z10sin_kernelPKfPfi_param_1,
	.param .u32 _Z10sin_kernelPKfPfi_param_2
)
{
	.local .align 4 .b8 	__local_depot29[28];
	.reg .b64 	%SP;
	.reg .b64 	%SPL;
	.reg .pred 	%p<10>;
	.reg .b32 	%r<45>;
	.reg .b32 	%f<28>;
	.reg .b64 	%rd<29>;
	.reg .b64 	%fd<3>;

	mov.u64 	%SPL, __local_depot29;
	ld.param.u64 	%rd9, [_Z10sin_kernelPKfPfi_param_0];
	ld.param.u64 	%rd10, [_Z10sin_kernelPKfPfi_param_1];
	ld.param.u32 	%r16, [_Z10sin_kernelPKfPfi_param_2];
	add.u64 	%rd1, %SPL, 0;
	mov.u32 	%r17, %ctaid.x;
	mov.u32 	%r18, %ntid.x;
	mov.u32 	%r19, %tid.x;
	mad.lo.s32 	%r1, %r17, %r18, %r19;
	setp.ge.s32 	%p1, %r1, %r16;
	@%p1 bra 	$L__BB29_10;
	cvta.to.global.u64 	%rd12, %rd9;
	mul.wide.s32 	%rd13, %r1, 4;
	add.s64 	%rd14, %rd12, %rd13;
	ld.global.f32 	%f1, [%rd14];
	mul.f32 	%f7, %f1, 0f3F22F983;
	cvt.rni.s32.f32 	%r44, %f7;
	cvt.rn.f32.s32 	%f8, %r44;
	fma.rn.f32 	%f9, %f8, 0fBFC90FDA, %f1;
	fma.rn.f32 	%f10, %f8, 0fB3A22168, %f9;
	fma.rn.f32 	%f27, %f8, 0fA7C234C5, %f10;
	abs.f32 	%f3, %f1;
	setp.ltu.f32 	%p2, %f3, 0f47CE4780;
	@%p2 bra 	$L__BB29_9;
	setp.neu.f32 	%p3, %f3, 0f7F800000;
	@%p3 bra 	$L__BB29_4;
	mov.f32 	%f13, 0f00000000;
	mul.rn.f32 	%f27, %f1, %f13;
	mov.b32 	%r44, 0;
	bra.uni 	$L__BB29_9;
$L__BB29_4:
	mov.b32 	%r3, %f1;
	shl.b32 	%r21, %r3, 8;
	or.b32  	%r4, %r21, -2147483648;
	mov.b64 	%rd28, 0;
	mov.b32 	%r41, 0;
	mov.u64 	%rd26, __cudart_i2opi_f;
	mov.u64 	%rd27, %rd1;
$L__BB29_5:
	.pragma "nounroll";
	ld.global.nc.u32 	%r22, [%rd26];
	mad.wide.u32 	%rd17, %r22, %r4, %rd28;
	shr.u64 	%rd28, %rd17, 32;
	st.local.u32 	[%rd27], %rd17;
	add.s32 	%r41, %r41, 1;
	add.s64 	%rd27, %rd27, 4;
	add.s64 	%rd26, %rd26, 4;
	setp.ne.s32 	%p4, %r41, 6;
	@%p4 bra 	$L__BB29_5;
	shr.u32 	%r23, %r3, 23;
	st.local.u32 	[%rd1+24], %rd28;
	and.b32  	%r7, %r23, 31;
	and.b32  	%r24, %r23, 224;
	add.s32 	%r25, %r24, -128;
	shr.u32 	%r26, %r25, 5;
	mul.wide.u32 	%rd18, %r26, 4;
	sub.s64 	%rd8, %rd1, %rd18;
	ld.local.u32 	%r42, [%rd8+24];
	ld.local.u32 	%r43, [%rd8+20];
	setp.eq.s32 	%p5, %r7, 0;
	@%p5 bra 	$L__BB29_8;
	shf.l.wrap.b32 	%r42, %r43, %r42, %r7;
	ld.local.u32 	%r27, [%rd8+16];
	shf.l.wrap.b32 	%r43, %r27, %r43, %r7;
$L__BB29_8:
	shr.u32 	%r28, %r42, 30;
	shf.l.wrap.b32 	%r29, %r43, %r42, 2;
	shl.b32 	%r30, %r43, 2;
	shr.u32 	%r31, %r29, 31;
	add.s32 	%r32, %r31, %r28;
	neg.s32 	%r33, %r32;
	setp.lt.s32 	%p6, %r3, 0;
	selp.b32 	%r44, %r33, %r32, %p6;
	xor.b32  	%r34, %r29, %r3;
	shr.s32 	%r35, %r29, 31;
	xor.b32  	%r36, %r35, %r29;
	xor.b32  	%r37, %r35, %r30;
	cvt.u64.u32 	%rd19, %r36;
	shl.b64 	%rd20, %rd19, 32;
	cvt.u64.u32 	%rd21, %r37;
	or.b64  	%rd22, %rd20, %rd21;
	cvt.rn.f64.s64 	%fd1, %rd22;
	mul.f64 	%fd2, %fd1, 0d3BF921FB54442D19;
	cvt.rn.f32.f64 	%f11, %fd2;
	neg.f32 	%f12, %f11;
	setp.lt.s32 	%p7, %r34, 0;
	selp.f32 	%f27, %f12, %f11, %p7;
$L__BB29_9:
	mul.rn.f32 	%f14, %f27, %f27;
	and.b32  	%r39, %r44, 1;
	setp.eq.b32 	%p8, %r39, 1;
	selp.f32 	%f15, 0f3F800000, %f27, %p8;
	fma.rn.f32 	%f16, %f14, %f15, 0f00000000;
	fma.rn.f32 	%f17, %f14, 0f37CBAC00, 0fBAB607ED;
	selp.f32 	%f18, %f17, 0fB94D4153, %p8;
	selp.f32 	%f19, 0f3D2AAABB, 0f3C0885E4, %p8;
	fma.rn.f32 	%f20, %f18, %f14, %f19;
	selp.f32 	%f21, 0fBEFFFFFF, 0fBE2AAAA8, %p8;
	fma.rn.f32 	%f22, %f20, %f14, %f21;
	fma.rn.f32 	%f23, %f22, %f16, %f15;
	and.b32  	%r40, %r44, 2;
	setp.eq.s32 	%p9, %r40, 0;
	mov.f32 	%f24, 0f00000000;
	sub.f32 	%f25, %f24, %f23;
	selp.f32 	%f26, %f23, %f25, %p9;
	cvta.to.global.u64 	%rd23, %rd10;
	add.s64 	%rd25, %rd23, %rd13;
	st.global.f32 	[%rd25], %f26;
$L__BB29_10:
	ret;

}
	// .globl	_Z10cos_kernelPKfPfi
.visible .entry _Z10cos_kernelPKfPfi(
	.param .u64 .ptr .align 1 _Z10cos_kernelPKfPfi_param_0,
	.param .u64 .ptr .align 1 _Z10cos_kernelPKfPfi_param_1,
	.param .u32 _Z10cos_kernelPKfPfi_param_2
)
{
	.local .align 4 .b8 	__local_depot30[28];
	.reg .b64 	%SP;
	.reg .b64 	%SPL;
	.reg .pred 	%p<10>;
	.reg .b32 	%r<46>;
	.reg .b32 	%f<28>;
	.reg .b64 	%rd<29>;
	.reg .b64 	%fd<3>;

	mov.u64 	%SPL, __local_depot30;
	ld.param.u64 	%rd9, [_Z10cos_kernelPKfPfi_param_0];
	ld.param.u64 	%rd10, [_Z10cos_kernelPKfPfi_param_1];
	ld.param.u32 	%r16, [_Z10cos_kernelPKfPfi_param_2];
	add.u64 	%rd1, %SPL, 0;
	mov.u32 	%r17, %ctaid.x;
	mov.u32 	%r18, %ntid.x;
	mov.u32 	%r19, %tid.x;
	mad.lo.s32 	%r1, %r17, %r18, %r19;
	setp.ge.s32 	%p1, %r1, %r16;
	@%p1 bra 	$L__BB30_10;
	cvta.to.global.u64 	%rd12, %rd9;
	mul.wide.s32 	%rd13, %r1, 4;
	add.s64 	%rd14, %rd12, %rd13;
	ld.global.f32 	%f1, [%rd14];
	mul.f32 	%f7, %f1, 0f3F22F983;
	cvt.rni.s32.f32 	%r45, %f7;
	cvt.rn.f32.s32 	%f8, %r45;
	fma.rn.f32 	%f9, %f8, 0fBFC90FDA, %f1;
	fma.rn.f32 	%f10, %f8, 0fB3A22168, %f9;
	fma.rn.f32 	%f27, %f8, 0fA7C234C5, %f10;
	abs.f32 	%f3, %f1;
	setp.ltu.f32 	%p2, %f3, 0f47CE4780;
	@%p2 bra 	$L__BB30_9;
	setp.neu.f32 	%p3, %f3, 0f7F800000;
	@%p3 bra 	$L__BB30_4;
	mov.f32 	%f13, 0f00000000;
	mul.rn.f32 	%f27, %f1, %f13;
	mov.b32 	%r45, 0;
	bra.uni 	$L__BB30_9;
$L__BB30_4:
	mov.b32 	%r3, %f1;
	shl.b32 	%r21, %r3, 8;
	or.b32  	%r4, %r21, -2147483648;
	mov.b64 	%rd28, 0;
	mov.b32 	%r42, 0;
	mov.u64 	%rd26, __cudart_i2opi_f;
	mov.u64 	%rd27, %rd1;
$L__BB30_5:
	.pragma "nounroll";
	ld.global.nc.u32 	%r22, [%rd26];
	mad.wide.u32 	%rd17, %r22, %r4, %rd28;
	shr.u64 	%rd28, %rd17, 32;
	st.local.u32 	[%rd27], %rd17;
	add.s32 	%r42, %r42, 1;
	add.s64 	%rd27, %rd27, 4;
	add.s64 	%rd26, %rd26, 4;
	setp.ne.s32 	%p4, %r42, 6;
	@%p4 bra 	$L__BB30_5;
	shr.u32 	%r23, %r3, 23;
	st.local.u32 	[%rd1+24], %rd28;
	and.b32  	%r7, %r23, 31;
	and.b32  	%r24, %r23, 224;
	add.s32 	%r25, %r24, -128;
	shr.u32 	%r26, %r25, 5;
	mul.wide.u32 	%rd18, %r26, 4;
	sub.s64 	%rd8, %rd1, %rd18;
	ld.local.u32 	%r43, [%rd8+24];
	ld.local.u32 	%r44, [%rd8+20];
	setp.eq.s32 	%p5, %r7, 0;
	@%p5 bra 	$L__BB30_8;
	shf.l.wrap.b32 	%r43, %r44, %r43, %r7;
	ld.local.u32 	%r27, [%rd8+16];
	shf.l.wrap.b32 	%r44, %r27, %r44, %r7;
$L__BB30_8:
	shr.u32 	%r28, %r43, 30;
	shf.l.wrap.b32 	%r29, %r44, %r43, 2;
	shl.b32 	%r30, %r44, 2;
	shr.u32 	%r31, %r29, 31;
	add.s32 	%r32, %r31, %r28;
	neg.s32 	%r33, %r32;
	setp.lt.s32 	%p6, %r3, 0;
	selp.b32 	%r45, %r33, %r32, %p6;
	xor.b32  	%r34, %r29, %r3;
	shr.s32 	%r35, %r29, 31;
	xor.b32  	%r36, %r35, %r29;
	xor.b32  	%r37, %r35, %r30;
	cvt.u64.u32 	%rd19, %r36;
	shl.b64 	%rd20, %rd19, 32;
	cvt.u64.u32 	%rd21, %r37;
	or.b64  	%rd22, %rd20, %rd21;
	cvt.rn.f64.s64 	%fd1, %rd22;
	mul.f64 	%fd2, %fd1, 0d3BF921FB54442D19;
	cvt.rn.f32.f64 	%f11, %fd2;
	neg.f32 	%f12, %f11;
	setp.lt.s32 	%p7, %r34, 0;
	selp.f32 	%f27, %f12, %f11, %p7;
$L__BB30_9:
	add.s32 	%r39, %r45, 1;
	mul.rn.f32 	%f14, %f27, %f27;
	and.b32  	%r40, %r45, 1;
	setp.eq.b32 	%p8, %r40, 1;
	selp.f32 	%f15, %f27, 0f3F800000, %p8;
	fma.rn.f32 	%f16, %f14, %f15, 0f00000000;
	fma.rn.f32 	%f17, %f14, 0f37CBAC00, 0fBAB607ED;
	selp.f32 	%f18, 0fB94D4153, %f17, %p8;
	selp.f32 	%f19, 0f3C0885E4, 0f3D2AAABB, %p8;
	fma.rn.f32 	%f20, %f18, %f14, %f19;
	selp.f32 	%f21, 0fBE2AAAA8, 0fBEFFFFFF, %p8;
	fma.rn.f32 	%f22, %f20, %f14, %f21;
	fma.rn.f32 	%f23, %f22, %f16, %f15;
	and.b32  	%r41, %r39, 2;
	setp.eq.s32 	%p9, %r41, 0;
	mov.f32 	%f24, 0f00000000;
	sub.f32 	%f25, %f24, %f23;
	selp.f32 	%f26, %f23, %f25, %p9;
	cvta.to.global.u64 	%rd23, %rd10;
	add.s64 	%rd25, %rd23, %rd13;
	st.global.f32 	[%rd25], %f26;
$L__BB30_10:
	ret;

}
	// .globl	_Z10tan_kernelPKfPfi
.visible .entry _Z10tan_kernelPKfPfi(
	.param .u64 .ptr .align 1 _Z10tan_kernelPKfPfi_param_0,
	.param .u64 .ptr .align 1 _Z10tan_kernelPKfPfi_param_1,
	.param .u32 _Z10tan_kernelPKfPfi_param_2
)
{
	.local .align 4 .b8 	__local_depot31[28];
	.reg .b64 	%SP;
	.reg .b64 	%SPL;
	.reg .pred 	%p<10>;
	.reg .b32 	%r<44>;
	.reg .b32 	%f<28>;
	.reg .b64 	%rd<29>;
	.reg .b64 	%fd<3>;

	mov.u64 	%SPL, __local_depot31;
	ld.param.u64 	%rd9, [_Z10tan_kernelPKfPfi_param_0];
	ld.param.u64 	%rd10, [_Z10tan_kernelPKfPfi_param_1];
	ld.param.u32 	%r16, [_Z10tan_kernelPKfPfi_param_2];
	add.u64 	%rd1, %SPL, 0;
	mov.u32 	%r17, %ctaid.x;
	mov.u32 	%r18, %ntid.x;
	mov.u32 	%r19, %tid.x;
	mad.lo.s32 	%r1, %r17, %r18, %r19;
	setp.ge.s32 	%p1, %r1, %r16;
	@%p1 bra 	$L__BB31_10;
	cvta.to.global.u64 	%rd12, %rd9;
	mul.wide.s32 	%rd13, %r1, 4;
	add.s64 	%rd14, %rd12, %rd13;
	ld.global.f32 	%f1, [%rd14];
	mul.f32 	%f7, %f1, 0f3F22F983;
	cvt.rni.s32.f32 	%r43, %f7;
	cvt.rn.f32.s32 	%f8, %r43;
	fma.rn.f32 	%f9, %f8, 0fBFC90FDA, %f1;
	fma.rn.f32 	%f10, %f8, 0fB3A22168, %f9;
	fma.rn.f32 	%f27, %f8, 0fA7C234C5, %f10;
	abs.f32 	%f3, %f1;
	setp.ltu.f32 	%p2, %f3, 0f47CE4780;
	@%p2 bra 	$L__BB31_9;
	setp.neu.f32 	%p3, %f3, 0f7F800000;
	@%p3 bra 	$L__BB31_4;
	mov.f32 	%f13, 0f00000000;
	mul.rn.f32 	%f27, %f1, %f13;
	mov.b32 	%r43, 0;
	bra.uni 	$L__BB31_9;
$L__BB31_4:
	mov.b32 	%r3, %f1;
	shl.b32 	%r21, %r3, 8;
	or.b32  	%r4, %r21, -2147483648;
	mov.b64 	%rd28, 0;
	mov.b32 	%r40, 0;
	mov.u64 	%rd26, __cudart_i2opi_f;
	mov.u64 	%rd27, %rd1;
$L__BB31_5:
	.pragma "nounroll";
	ld.global.nc.u32 	%r22, [%rd26];
	mad.wide.u32 	%rd17, %r22, %r4, %rd28;
	shr.u64 	%rd28, %rd17, 32;
	st.local.u32 	[%rd27], %rd17;
	add.s32 	%r40, %r40, 1;
	add.s64 	%rd27, %rd27, 4;
	add.s64 	%rd26, %rd26, 4;
	setp.ne.s32 	%p4, %r40, 6;
	@%p4 bra 	$L__BB31_5;
	shr.u32 	%r23, %r3, 23;
	st.local.u32 	[%rd1+24], %rd28;
	and.b32  	%r7, %r23, 31;
	and.b32  	%r24, %r23, 224;
	add.s32 	%r25, %r24, -128;
	shr.u32 	%r26, %r25, 5;
	mul.wide.u32 	%rd18, %r26, 4;
	sub.s64 	%rd8, %rd1, %rd18;
	ld.local.u32 	%r41, [%rd8+24];
	ld.local.u32 	%r42, [%rd8+20];
	setp.eq.s32 	%p5, %r7, 0;
	@%p5 bra 	$L__BB31_8;
	shf.l.wrap.b32 	%r41, %r42, %r41, %r7;
	ld.local.u32 	%r27, [%rd8+16];
	shf.l.wrap.b32 	%r42, %r27, %r42, %r7;
$L__BB31_8:
	shr.u32 	%r28, %r41, 30;
	shf.l.wrap.b32 	%r29, %r42, %r41, 2;
	shl.b32 	%r30, %r42, 2;
	shr.u32 	%r31, %r29, 31;
	add.s32 	%r32, %r31, %r28;
	neg.s32 	%r33, %r32;
	setp.lt.s32 	%p6, %r3, 0;
	selp.b32 	%r43, %r33, %r32, %p6;
	xor.b32  	%r34, %r29, %r3;
	shr.s32 	%r35, %r29, 31;
	xor.b32  	%r36, %r35, %r29;
	xor.b32  	%r37, %r35, %r30;
	cvt.u64.u32 	%rd19, %r36;
	shl.b64 	%rd20, %rd19, 32;
	cvt.u64.u32 	%rd21, %r37;
	or.b64  	%rd22, %rd20, %rd21;
	cvt.rn.f64.s64 	%fd1, %rd22;
	mul.f64 	%fd2, %fd1, 0d3BF921FB54442D19;
	cvt.rn.f32.f64 	%f11, %fd2;
	neg.f32 	%f12, %f11;
	setp.lt.s32 	%p7, %r34, 0;
	selp.f32 	%f27, %f12, %f11, %p7;
$L__BB31_9:
	mul.f32 	%f14, %f27, %f27;
	fma.rn.f32 	%f15, %f14, 0f3C190000, 0f3B560000;
	fma.rn.f32 	%f16, %f15, %f14, 0f3CC70000;
	fma.rn.f32 	%f17, %f16, %f14, 0f3D5B0000;
	fma.rn.f32 	%f18, %f17, %f14, 0f3E089438;
	fma.rn.f32 	%f19, %f18, %f14, 0f3EAAAA88;
	mul.rn.f32 	%f20, %f14, %f27;
	fma.rn.f32 	%f21, %f19, %f20, %f27;
	abs.f32 	%f22, %f27;
	setp.eq.f32 	%p8, %f22, 0f3A00B43C;
	selp.f32 	%f23, %f27, %f21, %p8;
	and.b32  	%r39, %r43, 1;
	setp.eq.b32 	%p9, %r39, 1;
	neg.f32 	%f24, %f23;
	rcp.approx.ftz.f32 	%f25, %f24;
	selp.f32 	%f26, %f25, %f23, %p9;
	cvta.to.global.u64 	%rd23, %rd10;
	add.s64 	%rd25, %rd23, %rd13;
	st.global.f32 	[%rd25], %f26;
$L__BB31_10:
	ret;

}
	// .globl	_Z12floor_kernelPKfPfi
.visible .entry _Z12floor_kernelPKfPfi(
	.param .u64 .ptr .align 1 _Z12floor_kernelPKfPfi_param_0,
	.param .u64 .ptr .align 1 _Z12floor_kernelPKfPfi_param_1,
	.param .u32 _Z12floor_kernelPKfPfi_param_2
)
{
	.reg .pred 	%p<2>;
	.reg .b32 	%r<6>;
	.reg .b32 	%f<3>;
	.reg .b64 	%rd<8>;

	ld.param.u64 	%rd1, [_Z12floor_kernelPKfPfi_param_0];
	ld.param.u64 	%rd2, [_Z12floor_kernelPKfPfi_param_1];
	ld.param.u32 	%r2, [_Z12floor_kernelPKfPfi_param_2];
	mov.u32 	%r3, %ctaid.x;
	mov.u32 	%r4, %ntid.x;
	mov.u32 	%r5, %tid.x;
	mad.lo.s32 	%r1, %r3, %r4, %r5;
	setp.ge.s32 	%p1, %r1, %r2;
	@%p1 bra 	$L__BB32_2;
	cvta.to.global.u64 	%rd3, %rd1;
	cvta.to.global.u64 	%rd4, %rd2;
	mul.wide.s32 	%rd5, %r1, 4;
	add.s64 	%rd6, %rd3, %rd5;
	ld.global.f32 	%f1, [%rd6];
	cvt.rmi.f32.f32 	%f2, %f1;
	add.s64 	%rd7, %rd4, %rd5;
	st.global.f32 	[%rd7], %f2;
$L__BB32_2:
	ret;

}
	// .globl	_Z11ceil_kernelPKfPfi
.visible .entry _Z11ceil_kernelPKfPfi(
	.param .u64 .ptr .align 1 _Z11ceil_kernelPKfPfi_param_0,
	.param .u64 .ptr .align 1 _Z11ceil_kernelPKfPfi_param_1,
	.param .u32 _Z11ceil_kernelPKfPfi_param_2
)
{
	.reg .pred 	%p<2>;
	.reg .b32 	%r<6>;
	.reg .b32 	%f<3>;
	.reg .b64 	%rd<8>;

	ld.param.u64 	%rd1, [_Z11ceil_kernelPKfPfi_param_0];
	ld.param.u64 	%rd2, [_Z11ceil_kernelPKfPfi_param_1];
	ld.param.u32 	%r2, [_Z11ceil_kernelPKfPfi_param_2];
	mov.u32 	%r3, %ctaid.x;
	mov.u32 	%r4, %ntid.x;
	mov.u32 	%r5, %tid.x;
	mad.lo.s32 	%r1, %r3, %r4, %r5;
	setp.ge.s32 	%p1, %r1, %r2;
	@%p1 bra 	$L__BB33_2;
	cvta.to.global.u64 	%rd3, %rd1;
	cvta.to.global.u64 	%rd4, %rd2;
	mul.wide.s32 	%rd5, %r1, 4;
	add.s64 	%rd6, %rd3, %rd5;
	ld.global.f32 	%f1, [%rd6];
	cvt.rpi.f32.f32 	%f2, %f1;
	add.s64 	%rd7, %rd4, %rd5;
	st.global.f32 	[%rd7], %f2;
$L__BB33_2:
	ret;

}
	// .globl	_Z12round_kernelPKfPfi
.visible .entry _Z12round_kernelPKfPfi(
	.param .u64 .ptr .align 1 _Z12round_kernelPKfPfi_param_0,
	.param .u64 .ptr .align 1 _Z12round_kernelPKfPfi_param_1,
	.param .u32 _Z12round_kernelPKfPfi_param_2
)
{
	.reg .pred 	%p<2>;
	.reg .b32 	%r<6>;
	.reg .b32 	%f<6>;
	.reg .b64 	%rd<8>;

	ld.param.u64 	%rd1, [_Z12round_kernelPKfPfi_param_0];
	ld.param.u64 	%rd2, [_Z12round_kernelPKfPfi_param_1];
	ld.param.u32 	%r2, [_Z12round_kernelPKfPfi_param_2];
	mov.u32 	%r3, %ctaid.x;
	mov.u32 	%r4, %ntid.x;
	mov.u32 	%r5, %tid.x;
	mad.lo.s32 	%r1, %r3, %r4, %r5;
	setp.ge.s32 	%p1, %r1, %r2;
	@%p1 bra 	$L__BB34_2;
	cvta.to.global.u64 	%rd3, %rd1;
	cvta.to.global.u64 	%rd4, %rd2;
	mul.wide.s32 	%rd5, %r1, 4;
	add.s64 	%rd6, %rd3, %rd5;
	ld.global.f32 	%f1, [%rd6];
	mov.f32 	%f2, 0f3F000000;
	copysign.f32 	%f3, %f1, %f2;
	add.rz.f32 	%f4, %f1, %f3;
	cvt.rzi.f32.f32 	%f5, %f4;
	add.s64 	%rd7, %rd4, %rd5;
	st.global.f32 	[%rd7], %f5;
$L__BB34_2:
	ret;

}
	// .globl	_Z14max_all_kernelPKfPfi
.visible .entry _Z14max_all_kernelPKfPfi(
	.param .u64 .ptr .align 1 _Z14max_all_kernelPKfPfi_param_0,
	.param .u64 .ptr .align 1 _Z14max_all_kernelPKfPfi_param_1,
	.param .u32 _Z14max_all_kernelPKfPfi_param_2
)
{
	.reg .pred 	%p<7>;
	.reg .b32 	%r<19>;
	.reg .b32 	%f<11>;
	.reg .b64 	%rd<7>;

	ld.param.u64 	%rd2, [_Z14max_all_kernelPKfPfi_param_0];
	ld.param.u64 	%rd3, [_Z14max_all_kernelPKfPfi_param_1];
	ld.param.u32 	%r10, [_Z14max_all_kernelPKfPfi_param_2];
	cvta.to.global.u64 	%rd1, %rd3;
	mov.u32 	%r1, %tid.x;
	mov.u32 	%r11, %ctaid.x;
	mov.u32 	%r17, %ntid.x;
	mad.lo.s32 	%r3, %r11, %r17, %r1;
	setp.ge.s32 	%p1, %r3, %r10;
	mov.f32 	%f10, 0fFF7FFFFF;
	@%p1 bra 	$L__BB35_2;
	cvta.to.global.u64 	%rd4, %rd2;
	mul.wide.s32 	%rd5, %r3, 4;
	add.s64 	%rd6, %rd4, %rd5;
	ld.global.f32 	%f10, [%rd6];
$L__BB35_2:
	shl.b32 	%r12, %r1, 2;
	mov.u32 	%r13, sdata;
	add.s32 	%r4, %r13, %r12;
	st.shared.f32 	[%r4], %f10;
	bar.sync 	0;
	setp.lt.u32 	%p2, %r17, 2;
	@%p2 bra 	$L__BB35_6;
$L__BB35_3:
	shr.u32 	%r6, %r17, 1;
	setp.ge.u32 	%p3, %r1, %r6;
	@%p3 bra 	$L__BB35_5;
	ld.shared.f32 	%f5, [%r4];
	shl.b32 	%r14, %r6, 2;
	add.s32 	%r15, %r4, %r14;
	ld.shared.f32 	%f6, [%r15];
	max.f32 	%f7, %f5, %f6;
	st.shared.f32 	[%r4], %f7;
$L__BB35_5:
	bar.sync 	0;
	setp.gt.u32 	%p4, %r17, 3;
	mov.u32 	%r17, %r6;
	@%p4 bra 	$L__BB35_3;
$L__BB35_6:
	setp.ne.s32 	%p5, %r1, 0;
	@%p5 bra 	$L__BB35_9;
	ld.shared.f32 	%f3, [sdata];
	ld.global.u32 	%r18, [%rd1];
$L__BB35_8:
	mov.b32 	%f8, %r18;
	max.f32 	%f9, %f8, %f3;
	mov.b32 	%r16, %f9;
	atom.relaxed.global.cas.b32 	%r9, [%rd1], %r18, %r16;
	setp.ne.s32 	%p6, %r18, %r9;
	mov.u32 	%r18, %r9;
	@%p6 bra 	$L__BB35_8;
$L__BB35_9:
	ret;

}
	// .globl	_Z14min_all_kernelPKfPfi
.visible .entry _Z14min_all_kernelPKfPfi(
	.param .u64 .ptr .align 1 _Z14min_all_kernelPKfPfi_param_0,
	.param .u64 .ptr .align 1 _Z14min_all_kernelPKfPfi_param_1,
	.param .u32 _Z14min_all_kernelPKfPfi_param_2
)
{
	.reg .pred 	%p<7>;
	.reg .b32 	%r<19>;
	.reg .b32 	%f<11>;
	.reg .b64 	%rd<7>;

	ld.param.u64 	%rd2, [_Z14min_all_kernelPKfPfi_param_0];
	ld.param.u64 	%rd3, [_Z14min_all_kernelPKfPfi_param_1];
	ld.param.u32 	%r10, [_Z14min_all_kernelPKfPfi_param_2];
	cvta.to.global.u64 	%rd1, %rd3;
	mov.u32 	%r1, %tid.x;
	mov.u32 	%r11, %ctaid.x;
	mov.u32 	%r17, %ntid.x;
	mad.lo.s32 	%r3, %r11, %r17, %r1;
	setp.ge.s32 	%p1, %r3, %r10;
	mov.f32 	%f10, 0f7F7FFFFF;
	@%p1 bra 	$L__BB36_2;
	cvta.to.global.u64 	%rd4, %rd2;
	mul.wide.s32 	%rd5, %r3, 4;
	add.s64 	%rd6, %rd4, %rd5;
	ld.global.f32 	%f10, [%rd6];
$L__BB36_2:
	shl.b32 	%r12, %r1, 2;
	mov.u32 	%r13, sdata;
	add.s32 	%r4, %r13, %r12;
	st.shared.f32 	[%r4], %f10;
	bar.sync 	0;
	setp.lt.u32 	%p2, %r17, 2;
	@%p2 bra 	$L__BB36_6;
$L__BB36_3:
	shr.u32 	%r6, %r17, 1;
	setp.ge.u32 	%p3, %r1, %r6;
	@%p3 bra 	$L__BB36_5;
	ld.shared.f32 	%f5, [%r4];
	shl.b32 	%r14, %r6, 2;
	add.s32 	%r15, %r4, %r14;
	ld.shared.f32 	%f6, [%r15];
	min.f32 	%f7, %f5, %f6;
	st.shared.f32 	[%r4], %f7;
$L__BB36_5:
	bar.sync 	0;
	setp.gt.u32 	%p4, %r17, 3;
	mov.u32 	%r17, %r6;
	@%p4 bra 	$L__BB36_3;
$L__BB36_6:
	setp.ne.s32 	%p5, %r1, 0;
	@%p5 bra 	$L__BB36_9;
	ld.shared.f32 	%f3, [sdata];
	ld.global.u32 	%r18, [%rd1];
$L__BB36_8:
	mov.b32 	%f8, %r18;
	min.f32 	%f9, %f8, %f3;
	mov.b32 	%r16, %f9;
	atom.relaxed.global.cas.b32 	%r9, [%rd1], %r18, %r16;
	setp.ne.s32 	%p6, %r18, %r9;
	mov.u32 	%r18, %r9;
	@%p6 bra 	$L__BB36_8;
$L__BB36_9:
	ret;

}
	// .globl	_Z14sum_all_kernelPKfPfi
.visible .entry _Z14sum_all_kernelPKfPfi(
	.param .u64 .ptr .align 1 _Z14sum_all_kernelPKfPfi_param_0,
	.param .u64 .ptr .align 1 _Z14sum_all_kernelPKfPfi_param_1,
	.param .u32 _Z14sum_all_kernelPKfPfi_param_2
)
{
	.reg .pred 	%p<6>;
	.reg .b32 	%r<14>;
	.reg .b32 	%f<10>;
	.reg .b64 	%rd<7>;

	ld.param.u64 	%rd1, [_Z14sum_all_kernelPKfPfi_param_0];
	ld.param.u64 	%rd2, [_Z14sum_all_kernelPKfPfi_param_1];
	ld.param.u32 	%r7, [_Z14sum_all_kernelPKfPfi_param_2];
	mov.u32 	%r1, %tid.x;
	mov.u32 	%r8, %ctaid.x;
	mov.u32 	%r13, %ntid.x;
	mad.lo.s32 	%r3, %r8, %r13, %r1;
	setp.ge.s32 	%p1, %r3, %r7;
	mov.f32 	%f9, 0f00000000;
	@%p1 bra 	$L__BB37_2;
	cvta.to.global.u64 	%rd3, %rd1;
	mul.wide.s32 	%rd4, %r3, 4;
	add.s64 	%rd5, %rd3, %rd4;
	ld.global.f32 	%f9, [%rd5];
$L__BB37_2:
	shl.b32 	%r9, %r1, 2;
	mov.u32 	%r10, sdata;
	add.s32 	%r4, %r10, %r9;
	st.shared.f32 	[%r4], %f9;
	bar.sync 	0;
	setp.lt.u32 	%p2, %r13, 2;
	@%p2 bra 	$L__BB37_6;
$L__BB37_3:
	shr.u32 	%r6, %r13, 1;
	setp.ge.u32 	%p3, %r1, %r6;
	@%p3 bra 	$L__BB37_5;
	shl.b32 	%r11, %r6, 2;
	add.s32 	%r12, %r4, %r11;
	ld.shared.f32 	%f4, [%r12];
	ld.shared.f32 	%f5, [%r4];
	add.f32 	%f6, %f4, %f5;
	st.shared.f32 	[%r4], %f6;
$L__BB37_5:
	bar.sync 	0;
	setp.gt.u32 	%p4, %r13, 3;
	mov.u32 	%r13, %r6;
	@%p4 bra 	$L__BB37_3;
$L__BB37_6:
	setp.ne.s32 	%p5, %r1, 0;
	@%p5 bra 	$L__BB37_8;
	ld.shared.f32 	%f7, [sdata];
	cvta.to.global.u64 	%rd6, %rd2;
	atom.global.add.f32 	%f8, [%rd6], %f7;
$L__BB37_8:
	ret;

}
	// .globl	_Z19matmul_naive_kernelPKfS0_Pfiiiii
.visible .entry _Z19matmul_naive_kernelPKfS0_Pfiiiii(
	.param .u64 .ptr .align 1 _Z19matmul_naive_kernelPKfS0_Pfiiiii_param_0,
	.param .u64 .ptr .align 1 _Z19matmul_naive_kernelPKfS0_Pfiiiii_param_1,
	.param .u64 .ptr .align 1 _Z19matmul_naive_kernelPKfS0_Pfiiiii_param_2,
	.param .u32 _Z19matmul_naive_kernelPKfS0_Pfiiiii_param_3,
	.param .u32 _Z19matmul_naive_kernelPKfS0_Pfiiiii_param_4,
	.param .u32 _Z19matmul_naive_kernelPKfS0_Pfiiiii_param_5,
	.param .u32 _Z19matmul_naive_kernelPKfS0_Pfiiiii_param_6,
	.param .u32 _Z19matmul_naive_kernelPKfS0_Pfiiiii_param_7
)
{
	.reg .pred 	%p<12>;
	.reg .b32 	%r<57>;
	.reg .b32 	%f<68>;
	.reg .b64 	%rd<40>;

	ld.param.u64 	%rd5, [_Z19matmul_naive_kernelPKfS0_Pfiiiii_param_0];
	ld.param.u64 	%rd6, [_Z19matmul_naive_kernelPKfS0_Pfiiiii_param_1];
	ld.param.u64 	%rd4, [_Z19matmul_naive_kernelPKfS0_Pfiiiii_param_2];
	ld.param.u32 	%r25, [_Z19matmul_naive_kernelPKfS0_Pfiiiii_param_3];
	ld.param.u32 	%r26, [_Z19matmul_naive_kernelPKfS0_Pfiiiii_param_4];
	ld.param.u32 	%r27, [_Z19matmul_naive_kernelPKfS0_Pfiiiii_param_5];
	ld.param.u32 	%r29, [_Z19matmul_naive_kernelPKfS0_Pfiiiii_param_6];
	ld.param.u32 	%r28, [_Z19matmul_naive_kernelPKfS0_Pfiiiii_param_7];
	cvta.to.global.u64 	%rd1, %rd6;
	cvta.to.global.u64 	%rd2, %rd5;
	mov.u32 	%r30, %ctaid.x;
	mov.u32 	%r31, %ntid.x;
	mov.u32 	%r32, %tid.x;
	mad.lo.s32 	%r1, %r30, %r31, %r32;
	mul.lo.s32 	%r2, %r27, %r25;
	mul.lo.s32 	%r33, %r2, %r29;
	setp.ge.s32 	%p1, %r1, %r33;
	@%p1 bra 	$L__BB38_14;
	div.s32 	%r34, %r1, %r2;
	mul.lo.s32 	%r35, %r34, %r2;
	sub.s32 	%r36, %r1, %r35;
	div.s32 	%r3, %r36, %r27;
	mul.lo.s32 	%r37, %r3, %r27;
	sub.s32 	%r4, %r36, %r37;
	mul.lo.s32 	%r5, %r34, %r25;
	setp.eq.s32 	%p2, %r28, 0;
	mul.lo.s32 	%r38, %r27, %r26;
	mul.lo.s32 	%r39, %r38, %r34;
	selp.b32 	%r6, 0, %r39, %p2;
	setp.lt.s32 	%p3, %r26, 1;
	mov.f32 	%f67, 0f00000000;
	@%p3 bra 	$L__BB38_13;
	add.s32 	%r41, %r3, %r5;
	mul.lo.s32 	%r7, %r41, %r26;
	add.s32 	%r8, %r4, %r6;
	and.b32  	%r9, %r26, 7;
	setp.lt.u32 	%p4, %r26, 8;
	mov.f32 	%f67, 0f00000000;
	mov.b32 	%r55, 0;
	@%p4 bra 	$L__BB38_5;
	and.b32  	%r55, %r26, 2147483640;
	neg.s32 	%r53, %r55;
	shl.b32 	%r12, %r27, 3;
	add.s64 	%rd3, %rd2, 16;
	mov.f32 	%f67, 0f00000000;
	mul.wide.s32 	%rd11, %r27, 4;
	mov.u32 	%r51, %r7;
	mov.u32 	%r52, %r8;
$L__BB38_4:
	.pragma "nounroll";
	mul.wide.s32 	%rd7, %r51, 4;
	add.s64 	%rd8, %rd3, %rd7;
	ld.global.f32 	%f17, [%rd8+-16];
	mul.wide.s32 	%rd9, %r52, 4;
	add.s64 	%rd10, %rd1, %rd9;
	ld.global.f32 	%f18, [%rd10];
	fma.rn.f32 	%f19, %f17, %f18, %f67;
	ld.global.f32 	%f20, [%rd8+-12];
	add.s64 	%rd12, %rd10, %rd11;
	ld.global.f32 	%f21, [%rd12];
	fma.rn.f32 	%f22, %f20, %f21, %f19;
	ld.global.f32 	%f23, [%rd8+-8];
	add.s64 	%rd13, %rd12, %rd11;
	ld.global.f32 	%f24, [%rd13];
	fma.rn.f32 	%f25, %f23, %f24, %f22;
	ld.global.f32 	%f26, [%rd8+-4];
	add.s64 	%rd14, %rd13, %rd11;
	ld.global.f32 	%f27, [%rd14];
	fma.rn.f32 	%f28, %f26, %f27, %f25;
	ld.global.f32 	%f29, [%rd8];
	add.s64 	%rd15, %rd14, %rd11;
	ld.global.f32 	%f30, [%rd15];
	fma.rn.f32 	%f31, %f29, %f30, %f28;
	ld.global.f32 	%f32, [%rd8+4];
	add.s64 	%rd16, %rd15, %rd11;
	ld.global.f32 	%f33, [%rd16];
	fma.rn.f32 	%f34, %f32, %f33, %f31;
	ld.global.f32 	%f35, [%rd8+8];
	add.s64 	%rd17, %rd16, %rd11;
	ld.global.f32 	%f36, [%rd17];
	fma.rn.f32 	%f37, %f35, %f36, %f34;
	ld.global.f32 	%f38, [%rd8+12];
	add.s64 	%rd18, %rd17, %rd11;
	ld.global.f32 	%f39, [%rd18];
	fma.rn.f32 	%f67, %f38, %f39, %f37;
	add.s32 	%r53, %r53, 8;
	add.s32 	%r52, %r52, %r12;
	add.s32 	%r51, %r51, 8;
	setp.ne.s32 	%p5, %r53, 0;
	@%p5 bra 	$L__BB38_4;
$L__BB38_5:
	setp.eq.s32 	%p6, %r9, 0;
	@%p6 bra 	$L__BB38_13;
	and.b32  	%r20, %r26, 3;
	setp.lt.u32 	%p7, %r9, 4;
	@%p7 bra 	$L__BB38_8;
	add.s32 	%r42, %r55, %r7;
	mul.wide.s32 	%rd19, %r42, 4;
	add.s64 	%rd20, %rd2, %rd19;
	ld.global.f32 	%f41, [%rd20];
	mad.lo.s32 	%r43, %r55, %r27, %r8;
	mul.wide.s32 	%rd21, %r43, 4;
	add.s64 	%rd22, %rd1, %rd21;
	ld.global.f32 	%f42, [%rd22];
	fma.rn.f32 	%f43, %f41, %f42, %f67;
	ld.global.f32 	%f44, [%rd20+4];
	mul.wide.s32 	%rd23, %r27, 4;
	add.s64 	%rd24, %rd22, %rd23;
	ld.global.f32 	%f45, [%rd24];
	fma.rn.f32 	%f46, %f44, %f45, %f43;
	ld.global.f32 	%f47, [%rd20+8];
	add.s64 	%rd25, %rd24, %rd23;
	ld.global.f32 	%f48, [%rd25];
	fma.rn.f32 	%f49, %f47, %f48, %f46;
	ld.global.f32 	%f50, [%rd20+12];
	add.s64 	%rd26, %rd25, %rd23;
	ld.global.f32 	%f51, [%rd26];
	fma.rn.f32 	%f67, %f50, %f51, %f49;
	add.s32 	%r55, %r55, 4;
$L__BB38_8:
	setp.eq.s32 	%p8, %r20, 0;
	@%p8 bra 	$L__BB38_13;
	setp.eq.s32 	%p9, %r20, 1;
	@%p9 bra 	$L__BB38_11;
	add.s32 	%r44, %r55, %r7;
	mul.wide.s32 	%rd27, %r44, 4;
	add.s64 	%rd28, %rd2, %rd27;
	ld.global.f32 	%f53, [%rd28];
	mad.lo.s32 	%r45, %r55, %r27, %r8;
	mul.wide.s32 	%rd29, %r45, 4;
	add.s64 	%rd30, %rd1, %rd29;
	ld.global.f32 	%f54, [%rd30];
	fma.rn.f32 	%f55, %f53, %f54, %f67;
	ld.global.f32 	%f56, [%rd28+4];
	mul.wide.s32 	%rd31, %r27, 4;
	add.s64 	%rd32, %rd30, %rd31;
	ld.global.f32 	%f57, [%rd32];
	fma.rn.f32 	%f67, %f56, %f57, %f55;
	add.s32 	%r55, %r55, 2;
$L__BB38_11:
	and.b32  	%r46, %r26, 1;
	setp.eq.b32 	%p10, %r46, 1;
	not.pred 	%p11, %p10;
	@%p11 bra 	$L__BB38_13;
	add.s32 	%r47, %r55, %r7;
	mul.wide.s32 	%rd33, %r47, 4;
	add.s64 	%rd34, %rd2, %rd33;
	ld.global.f32 	%f58, [%rd34];
	mad.lo.s32 	%r48, %r55, %r27, %r8;
	mul.wide.s32 	%rd35, %r48, 4;
	add.s64 	%rd36, %rd1, %rd35;
	ld.global.f32 	%f59, [%rd36];
	fma.rn.f32 	%f67, %f58, %f59, %f67;
$L__BB38_13:
	add.s32 	%r49, %r3, %r5;
	mad.lo.s32 	%r50, %r49, %r27, %r4;
	cvta.to.global.u64 	%rd37, %rd4;
	mul.wide.s32 	%rd38, %r50, 4;
	add.s64 	%rd39, %rd37, %rd38;
	st.global.f32 	[%rd39], %f67;
$L__BB38_14:
	ret;

}
	// .globl	_Z14softmax_kernelPKfPfiii
.visible .entry _Z14softmax_kernelPKfPfiii(
	.param .u64 .ptr .align 1 _Z14softmax_kernelPKfPfiii_param_0,
	.param .u64 .ptr .align 1 _Z14softmax_kernelPKfPfiii_param_1,
	.param .u32 _Z14softmax_kernelPKfPfiii_param_2,
	.param .u32 _Z14softmax_kernelPKfPfiii_param_3,
	.param .u32 _Z14softmax_kernelPKfPfiii_param_4
)
{
	.reg .pred 	%p<58>;
	.reg .b32 	%r<132>;
	.reg .b32 	%f<367>;
	.reg .b64 	%rd<114>;

	ld.param.u64 	%rd3, [_Z14softmax_kernelPKfPfiii_param_0];
	ld.param.u64 	%rd4, [_Z14softmax_kernelPKfPfiii_param_1];
	ld.param.u32 	%r63, [_Z14softmax_kernelPKfPfiii_param_2];
	ld.param.u32 	%r61, [_Z14softmax_kernelPKfPfiii_param_3];
	ld.param.u32 	%r62, [_Z14softmax_kernelPKfPfiii_param_4];
	cvta.to.global.u64 	%rd1, %rd3;
	cvta.to.global.u64 	%rd2, %rd4;
	mov.u32 	%r64, %ctaid.x;
	mov.u32 	%r65, %ntid.x;
	mov.u32 	%r66, %tid.x;
	mad.lo.s32 	%r1, %r64, %r65, %r66;
	mul.lo.s32 	%r67, %r62, %r63;
	setp.ge.s32 	%p1, %r1, %r67;
	@%p1 bra 	$L__BB39_39;
	div.s32 	%r2, %r1, %r62;
	mul.lo.s32 	%r68, %r2, %r62;
	sub.s32 	%r3, %r1, %r68;
	mul.lo.s32 	%r69, %r62, %r61;
	mad.lo.s32 	%r4, %r69, %r2, %r3;
	setp.lt.s32 	%p2, %r61, 1;
	mov.f32 	%f357, 0fFF7FFFFF;
	@%p2 bra 	$L__BB39_14;
	and.b32  	%r5, %r61, 15;
	setp.lt.u32 	%p3, %r61, 16;
	mov.f32 	%f357, 0fFF7FFFFF;
	mov.b32 	%r113, 0;
	@%p3 bra 	$L__BB39_5;
	and.b32  	%r113, %r61, 2147483632;
	neg.s32 	%r119, %r113;
	shl.b32 	%r8, %r62, 4;
	mov.f32 	%f357, 0fFF7FFFFF;
	mul.wide.s32 	%rd7, %r62, 4;
	mov.u32 	%r118, %r4;
$L__BB39_4:
	.pragma "nounroll";
	mul.wide.s32 	%rd5, %r118, 4;
	add.s64 	%rd6, %rd1, %rd5;
	ld.global.f32 	%f31, [%rd6];
	setp.gt.f32 	%p4, %f31, %f357;
	selp.f32 	%f32, %f31, %f357, %p4;
	add.s64 	%rd8, %rd6, %rd7;
	ld.global.f32 	%f33, [%rd8];
	setp.gt.f32 	%p5, %f33, %f32;
	selp.f32 	%f34, %f33, %f32, %p5;
	add.s64 	%rd9, %rd8, %rd7;
	ld.global.f32 	%f35, [%rd9];
	setp.gt.f32 	%p6, %f35, %f34;
	selp.f32 	%f36, %f35, %f34, %p6;
	add.s64 	%rd10, %rd9, %rd7;
	ld.global.f32 	%f37, [%rd10];
	setp.gt.f32 	%p7, %f37, %f36;
	selp.f32 	%f38, %f37, %f36, %p7;
	add.s64 	%rd11, %rd10, %rd7;
	ld.global.f32 	%f39, [%rd11];
	setp.gt.f32 	%p8, %f39, %f38;
	selp.f32 	%f40, %f39, %f38, %p8;
	add.s64 	%rd12, %rd11, %rd7;
	ld.global.f32 	%f41, [%rd12];
	setp.gt.f32 	%p9, %f41, %f40;
	selp.f32 	%f42, %f41, %f40, %p9;
	add.s64 	%rd13, %rd12, %rd7;
	ld.global.f32 	%f43, [%rd13];
	setp.gt.f32 	%p10, %f43, %f42;
	selp.f32 	%f44, %f43, %f42, %p10;
	add.s64 	%rd14, %rd13, %rd7;
	ld.global.f32 	%f45, [%rd14];
	setp.gt.f32 	%p11, %f45, %f44;
	selp.f32 	%f46, %f45, %f44, %p11;
	add.s64 	%rd15, %rd14, %rd7;
	ld.global.f32 	%f47, [%rd15];
	setp.gt.f32 	%p12, %f47, %f46;
	selp.f32 	%f48, %f47, %f46, %p12;
	add.s64 	%rd16, %rd15, %rd7;
	ld.global.f32 	%f49, [%rd16];
	setp.gt.f32 	%p13, %f49, %f48;
	selp.f32 	%f50, %f49, %f48, %p13;
	add.s64 	%rd17, %rd16, %rd7;
	ld.global.f32 	%f51, [%rd17];
	setp.gt.f32 	%p14, %f51, %f50;
	selp.f32 	%f52, %f51, %f50, %p14;
	add.s64 	%rd18, %rd17, %rd7;
	ld.global.f32 	%f53, [%rd18];
	setp.gt.f32 	%p15, %f53, %f52;
	selp.f32 	%f54, %f53, %f52, %p15;
	add.s64 	%rd19, %rd18, %rd7;
	ld.global.f32 	%f55, [%rd19];
	setp.gt.f32 	%p16, %f55, %f54;
	selp.f32 	%f56, %f55, %f54, %p16;
	add.s64 	%rd20, %rd19, %rd7;
	ld.global.f32 	%f57, [%rd20];
	setp.gt.f32 	%p17, %f57, %f56;
	selp.f32 	%f58, %f57, %f56, %p17;
	add.s64 	%rd21, %rd20, %rd7;
	ld.global.f32 	%f59, [%rd21];
	setp.gt.f32 	%p18, %f59, %f58;
	selp.f32 	%f60, %f59, %f58, %p18;
	add.s64 	%rd22, %rd21, %rd7;
	ld.global.f32 	%f61, [%rd22];
	setp.gt.f32 	%p19, %f61, %f60;
	selp.f32 	%f357, %f61, %f60, %p19;
	add.s32 	%r119, %r119, 16;
	add.s32 	%r118, %r118, %r8;
	setp.eq.s32 	%p20, %r119, 0;
	@%p20 bra 	$L__BB39_5;
	bra.uni 	$L__BB39_4;
$L__BB39_5:
	setp.eq.s32 	%p21, %r5, 0;
	@%p21 bra 	$L__BB39_14;
	and.b32  	%r10, %r61, 7;
	setp.lt.u32 	%p22, %r5, 8;
	@%p22 bra 	$L__BB39_8;
	mad.lo.s32 	%r71, %r113, %r62, %r4;
	mul.wide.s32 	%rd23, %r71, 4;
	add.s64 	%rd24, %rd1, %rd23;
	ld.global.f32 	%f63, [%rd24];
	setp.gt.f32 	%p23, %f63, %f357;
	selp.f32 	%f64, %f63, %f357, %p23;
	mul.wide.s32 	%rd25, %r62, 4;
	add.s64 	%rd26, %rd24, %rd25;
	ld.global.f32 	%f65, [%rd26];
	setp.gt.f32 	%p24, %f65, %f64;
	selp.f32 	%f66, %f65, %f64, %p24;
	add.s64 	%rd27, %rd26, %rd25;
	ld.global.f32 	%f67, [%rd27];
	setp.gt.f32 	%p25, %f67, %f66;
	selp.f32 	%f68, %f67, %f66, %p25;
	add.s64 	%rd28, %rd27, %rd25;
	ld.global.f32 	%f69, [%rd28];
	setp.gt.f32 	%p26, %f69, %f68;
	selp.f32 	%f70, %f69, %f68, %p26;
	add.s64 	%rd29, %rd28, %rd25;
	ld.global.f32 	%f71, [%rd29];
	setp.gt.f32 	%p27, %f71, %f70;
	selp.f32 	%f72, %f71, %f70, %p27;
	add.s64 	%rd30, %rd29, %rd25;
	ld.global.f32 	%f73, [%rd30];
	setp.gt.f32 	%p28, %f73, %f72;
	selp.f32 	%f74, %f73, %f72, %p28;
	add.s64 	%rd31, %rd30, %rd25;
	ld.global.f32 	%f75, [%rd31];
	setp.gt.f32 	%p29, %f75, %f74;
	selp.f32 	%f76, %f75, %f74, %p29;
	add.s64 	%rd32, %rd31, %rd25;
	ld.global.f32 	%f77, [%rd32];
	setp.gt.f32 	%p30, %f77, %f76;
	selp.f32 	%f357, %f77, %f76, %p30;
	add.s32 	%r113, %r113, 8;
$L__BB39_8:
	setp.eq.s32 	%p31, %r10, 0;
	@%p31 bra 	$L__BB39_14;
	and.b32  	%r13, %r61, 3;
	setp.lt.u32 	%p32, %r10, 4;
	@%p32 bra 	$L__BB39_11;
	mad.lo.s32 	%r72, %r113, %r62, %r4;
	mul.wide.s32 	%rd33, %r72, 4;
	add.s64 	%rd34, %rd1, %rd33;
	ld.global.f32 	%f79, [%rd34];
	setp.gt.f32 	%p33, %f79, %f357;
	selp.f32 	%f80, %f79, %f357, %p33;
	mul.wide.s32 	%rd35, %r62, 4;
	add.s64 	%rd36, %rd34, %rd35;
	ld.global.f32 	%f81, [%rd36];
	setp.gt.f32 	%p34, %f81, %f80;
	selp.f32 	%f82, %f81, %f80, %p34;
	add.s64 	%rd37, %rd36, %rd35;
	ld.global.f32 	%f83, [%rd37];
	setp.gt.f32 	%p35, %f83, %f82;
	selp.f32 	%f84, %f83, %f82, %p35;
	add.s64 	%rd38, %rd37, %rd35;
	ld.global.f32 	%f85, [%rd38];
	setp.gt.f32 	%p36, %f85, %f84;
	selp.f32 	%f357, %f85, %f84, %p36;
	add.s32 	%r113, %r113, 4;
$L__BB39_11:
	setp.eq.s32 	%p37, %r13, 0;
	@%p37 bra 	$L__BB39_14;
	mad.lo.s32 	%r73, %r2, %r61, %r113;
	mad.lo.s32 	%r117, %r62, %r73, %r3;
	neg.s32 	%r116, %r13;
$L__BB39_13:
	.pragma "nounroll";
	mul.wide.s32 	%rd39, %r117, 4;
	add.s64 	%rd40, %rd1, %rd39;
	ld.global.f32 	%f86, [%rd40];
	setp.gt.f32 	%p38, %f86, %f357;
	selp.f32 	%f357, %f86, %f357, %p38;
	add.s32 	%r117, %r117, %r62;
	add.s32 	%r116, %r116, 1;
	setp.ne.s32 	%p39, %r116, 0;
	@%p39 bra 	$L__BB39_13;
$L__BB39_14:
	setp.lt.s32 	%p40, %r61, 1;
	mov.f32 	%f366, 0f00000000;
	@%p40 bra 	$L__BB39_26;
	and.b32  	%r22, %r61, 7;
	setp.lt.u32 	%p41, %r61, 8;
	mov.f32 	%f366, 0f00000000;
	mov.b32 	%r122, 0;
	@%p41 bra 	$L__BB39_18;
	and.b32  	%r122, %r61, 2147483640;
	neg.s32 	%r121, %r122;
	shl.b32 	%r25, %r62, 3;
	mov.f32 	%f366, 0f00000000;
	mul.wide.s32 	%rd44, %r62, 4;
	mov.u32 	%r120, %r4;
$L__BB39_17:
	.pragma "nounroll";
	mul.wide.s32 	%rd41, %r120, 4;
	add.s64 	%rd42, %rd1, %rd41;
	ld.global.f32 	%f91, [%rd42];
	sub.f32 	%f92, %f91, %f357;
	fma.rn.f32 	%f93, %f92, 0f3BBB989D, 0f3F000000;
	cvt.sat.f32.f32 	%f94, %f93;
	mov.f32 	%f95, 0f4B400001;
	mov.f32 	%f96, 0f437C0000;
	fma.rm.f32 	%f97, %f94, %f96, %f95;
	add.f32 	%f98, %f97, 0fCB40007F;
	neg.f32 	%f99, %f98;
	fma.rn.f32 	%f100, %f92, 0f3FB8AA3B, %f99;
	fma.rn.f32 	%f101, %f92, 0f32A57060, %f100;
	mov.b32 	%r75, %f97;
	shl.b32 	%r76, %r75, 23;
	mov.b32 	%f102, %r76;
	ex2.approx.ftz.f32 	%f103, %f101;
	mul.f32 	%f104, %f103, %f102;
	add.s64 	%rd43, %rd2, %rd41;
	st.global.f32 	[%rd43], %f104;
	add.f32 	%f105, %f366, %f104;
	add.s64 	%rd45, %rd42, %rd44;
	ld.global.f32 	%f106, [%rd45];
	sub.f32 	%f107, %f106, %f357;
	fma.rn.f32 	%f108, %f107, 0f3BBB989D, 0f3F000000;
	cvt.sat.f32.f32 	%f109, %f108;
	fma.rm.f32 	%f110, %f109, %f96, %f95;
	add.f32 	%f111, %f110, 0fCB40007F;
	neg.f32 	%f112, %f111;
	fma.rn.f32 	%f113, %f107, 0f3FB8AA3B, %f112;
	fma.rn.f32 	%f114, %f107, 0f32A57060, %f113;
	mov.b32 	%r77, %f110;
	shl.b32 	%r78, %r77, 23;
	mov.b32 	%f115, %r78;
	ex2.approx.ftz.f32 	%f116, %f114;
	mul.f32 	%f117, %f116, %f115;
	add.s64 	%rd46, %rd43, %rd44;
	st.global.f32 	[%rd46], %f117;
	add.f32 	%f118, %f105, %f117;
	add.s64 	%rd47, %rd45, %rd44;
	ld.global.f32 	%f119, [%rd47];
	sub.f32 	%f120, %f119, %f357;
	fma.rn.f32 	%f121, %f120, 0f3BBB989D, 0f3F000000;
	cvt.sat.f32.f32 	%f122, %f121;
	fma.rm.f32 	%f123, %f122, %f96, %f95;
	add.f32 	%f124, %f123, 0fCB40007F;
	neg.f32 	%f125, %f124;
	fma.rn.f32 	%f126, %f120, 0f3FB8AA3B, %f125;
	fma.rn.f32 	%f127, %f120, 0f32A57060, %f126;
	mov.b32 	%r79, %f123;
	shl.b32 	%r80, %r79, 23;
	mov.b32 	%f128, %r80;
	ex2.approx.ftz.f32 	%f129, %f127;
	mul.f32 	%f130, %f129, %f128;
	add.s64 	%rd48, %rd46, %rd44;
	st.global.f32 	[%rd48], %f130;
	add.f32 	%f131, %f118, %f130;
	add.s64 	%rd49, %rd47, %rd44;
	ld.global.f32 	%f132, [%rd49];
	sub.f32 	%f133, %f132, %f357;
	fma.rn.f32 	%f134, %f133, 0f3BBB989D, 0f3F000000;
	cvt.sat.f32.f32 	%f135, %f134;
	fma.rm.f32 	%f136, %f135, %f96, %f95;
	add.f32 	%f137, %f136, 0fCB40007F;
	neg.f32 	%f138, %f137;
	fma.rn.f32 	%f139, %f133, 0f3FB8AA3B, %f138;
	fma.rn.f32 	%f140, %f133, 0f32A57060, %f139;
	mov.b32 	%r81, %f136;
	shl.b32 	%r82, %r81, 23;
	mov.b32 	%f141, %r82;
	ex2.approx.ftz.f32 	%f142, %f140;
	mul.f32 	%f143, %f142, %f141;
	add.s64 	%rd50, %rd48, %rd44;
	st.global.f32 	[%rd50], %f143;
	add.f32 	%f144, %f131, %f143;
	add.s64 	%rd51, %rd49, %rd44;
	ld.global.f32 	%f145, [%rd51];
	sub.f32 	%f146, %f145, %f357;
	fma.rn.f32 	%f147, %f146, 0f3BBB989D, 0f3F000000;
	cvt.sat.f32.f32 	%f148, %f147;
	fma.rm.f32 	%f149, %f148, %f96, %f95;
	add.f32 	%f150, %f149, 0fCB40007F;
	neg.f32 	%f151, %f150;
	fma.rn.f32 	%f152, %f146, 0f3FB8AA3B, %f151;
	fma.rn.f32 	%f153, %f146, 0f32A57060, %f152;
	mov.b32 	%r83, %f149;
	shl.b32 	%r84, %r83, 23;
	mov.b32 	%f154, %r84;
	ex2.approx.ftz.f32 	%f155, %f153;
	mul.f32 	%f156, %f155, %f154;
	add.s64 	%rd52, %rd50, %rd44;
	st.global.f32 	[%rd52], %f156;
	add.f32 	%f157, %f144, %f156;
	add.s64 	%rd53, %rd51, %rd44;
	ld.global.f32 	%f158, [%rd53];
	sub.f32 	%f159, %f158, %f357;
	fma.rn.f32 	%f160, %f159, 0f3BBB989D, 0f3F000000;
	cvt.sat.f32.f32 	%f161, %f160;
	fma.rm.f32 	%f162, %f161, %f96, %f95;
	add.f32 	%f163, %f162, 0fCB40007F;
	neg.f32 	%f164, %f163;
	fma.rn.f32 	%f165, %f159, 0f3FB8AA3B, %f164;
	fma.rn.f32 	%f166, %f159, 0f32A57060, %f165;
	mov.b32 	%r85, %f162;
	shl.b32 	%r86, %r85, 23;
	mov.b32 	%f167, %r86;
	ex2.approx.ftz.f32 	%f168, %f166;
	mul.f32 	%f169, %f168, %f167;
	add.s64 	%rd54, %rd52, %rd44;
	st.global.f32 	[%rd54], %f169;
	add.f32 	%f170, %f157, %f169;
	add.s64 	%rd55, %rd53, %rd44;
	ld.global.f32 	%f171, [%rd55];
	sub.f32 	%f172, %f171, %f357;
	fma.rn.f32 	%f173, %f172, 0f3BBB989D, 0f3F000000;
	cvt.sat.f32.f32 	%f174, %f173;
	fma.rm.f32 	%f175, %f174, %f96, %f95;
	add.f32 	%f176, %f175, 0fCB40007F;
	neg.f32 	%f177, %f176;
	fma.rn.f32 	%f178, %f172, 0f3FB8AA3B, %f177;
	fma.rn.f32 	%f179, %f172, 0f32A57060, %f178;
	mov.b32 	%r87, %f175;
	shl.b32 	%r88, %r87, 23;
	mov.b32 	%f180, %r88;
	ex2.approx.ftz.f32 	%f181, %f179;
	mul.f32 	%f182, %f181, %f180;
	add.s64 	%rd56, %rd54, %rd44;
	st.global.f32 	[%rd56], %f182;
	add.f32 	%f183, %f170, %f182;
	add.s64 	%rd57, %rd55, %rd44;
	ld.global.f32 	%f184, [%rd57];
	sub.f32 	%f185, %f184, %f357;
	fma.rn.f32 	%f186, %f185, 0f3BBB989D, 0f3F000000;
	cvt.sat.f32.f32 	%f187, %f186;
	fma.rm.f32 	%f188, %f187, %f96, %f95;
	add.f32 	%f189, %f188, 0fCB40007F;
	neg.f32 	%f190, %f189;
	fma.rn.f32 	%f191, %f185, 0f3FB8AA3B, %f190;
	fma.rn.f32 	%f192, %f185, 0f32A57060, %f191;
	mov.b32 	%r89, %f188;
	shl.b32 	%r90, %r89, 23;
	mov.b32 	%f193, %r90;
	ex2.approx.ftz.f32 	%f194, %f192;
	mul.f32 	%f195, %f194, %f193;
	add.s64 	%rd58, %rd56, %rd44;
	st.global.f32 	[%rd58], %f195;
	add.f32 	%f366, %f183, %f195;
	add.s32 	%r121, %r121, 8;
	add.s32 	%r120, %r120, %r25;
	setp.ne.s32 	%p42, %r121, 0;
	@%p42 bra 	$L__BB39_17;
$L__BB39_18:
	setp.eq.s32 	%p43, %r22, 0;
	@%p43 bra 	$L__BB39_26;
	and.b32  	%r35, %r61, 3;
	setp.lt.u32 	%p44, %r22, 4;
	@%p44 bra 	$L__BB39_21;
	mad.lo.s32 	%r91, %r122, %r62, %r4;
	mul.wide.s32 	%rd59, %r91, 4;
	add.s64 	%rd60, %rd1, %rd59;
	ld.global.f32 	%f197, [%rd60];
	sub.f32 	%f198, %f197, %f357;
	fma.rn.f32 	%f199, %f198, 0f3BBB989D, 0f3F000000;
	cvt.sat.f32.f32 	%f200, %f199;
	mov.f32 	%f201, 0f4B400001;
	mov.f32 	%f202, 0f437C0000;
	fma.rm.f32 	%f203, %f200, %f202, %f201;
	add.f32 	%f204, %f203, 0fCB40007F;
	neg.f32 	%f205, %f204;
	fma.rn.f32 	%f206, %f198, 0f3FB8AA3B, %f205;
	fma.rn.f32 	%f207, %f198, 0f32A57060, %f206;
	mov.b32 	%r92, %f203;
	shl.b32 	%r93, %r92, 23;
	mov.b32 	%f208, %r93;
	ex2.approx.ftz.f32 	%f209, %f207;
	mul.f32 	%f210, %f209, %f208;
	add.s64 	%rd61, %rd2, %rd59;
	st.global.f32 	[%rd61], %f210;
	add.f32 	%f211, %f366, %f210;
	mul.wide.s32 	%rd62, %r62, 4;
	add.s64 	%rd63, %rd60, %rd62;
	ld.global.f32 	%f212, [%rd63];
	sub.f32 	%f213, %f212, %f357;
	fma.rn.f32 	%f214, %f213, 0f3BBB989D, 0f3F000000;
	cvt.sat.f32.f32 	%f215, %f214;
	fma.rm.f32 	%f216, %f215, %f202, %f201;
	add.f32 	%f217, %f216, 0fCB40007F;
	neg.f32 	%f218, %f217;
	fma.rn.f32 	%f219, %f213, 0f3FB8AA3B, %f218;
	fma.rn.f32 	%f220, %f213, 0f32A57060, %f219;
	mov.b32 	%r94, %f216;
	shl.b32 	%r95, %r94, 23;
	mov.b32 	%f221, %r95;
	ex2.approx.ftz.f32 	%f222, %f220;
	mul.f32 	%f223, %f222, %f221;
	add.s64 	%rd64, %rd61, %rd62;
	st.global.f32 	[%rd64], %f223;
	add.f32 	%f224, %f211, %f223;
	add.s64 	%rd65, %rd63, %rd62;
	ld.global.f32 	%f225, [%rd65];
	sub.f32 	%f226, %f225, %f357;
	fma.rn.f32 	%f227, %f226, 0f3BBB989D, 0f3F000000;
	cvt.sat.f32.f32 	%f228, %f227;
	fma.rm.f32 	%f229, %f228, %f202, %f201;
	add.f32 	%f230, %f229, 0fCB40007F;
	neg.f32 	%f231, %f230;
	fma.rn.f32 	%f232, %f226, 0f3FB8AA3B, %f231;
	fma.rn.f32 	%f233, %f226, 0f32A57060, %f232;
	mov.b32 	%r96, %f229;
	shl.b32 	%r97, %r96, 23;
	mov.b32 	%f234, %r97;
	ex2.approx.ftz.f32 	%f235, %f233;
	mul.f32 	%f236, %f235, %f234;
	add.s64 	%rd66, %rd64, %rd62;
	st.global.f32 	[%rd66], %f236;
	add.f32 	%f237, %f224, %f236;
	add.s64 	%rd67, %rd65, %rd62;
	ld.global.f32 	%f238, [%rd67];
	sub.f32 	%f239, %f238, %f357;
	fma.rn.f32 	%f240, %f239, 0f3BBB989D, 0f3F000000;
	cvt.sat.f32.f32 	%f241, %f240;
	fma.rm.f32 	%f242, %f241, %f202, %f201;
	add.f32 	%f243, %f242, 0fCB40007F;
	neg.f32 	%f244, %f243;
	fma.rn.f32 	%f245, %f239, 0f3FB8AA3B, %f244;
	fma.rn.f32 	%f246, %f239, 0f32A57060, %f245;
	mov.b32 	%r98, %f242;
	shl.b32 	%r99, %r98, 23;
	mov.b32 	%f247, %r99;
	ex2.approx.ftz.f32 	%f248, %f246;
	mul.f32 	%f249, %f248, %f247;
	add.s64 	%rd68, %rd66, %rd62;
	st.global.f32 	[%rd68], %f249;
	add.f32 	%f366, %f237, %f249;
	add.s32 	%r122, %r122, 4;
$L__BB39_21:
	setp.eq.s32 	%p45, %r35, 0;
	@%p45 bra 	$L__BB39_26;
	setp.eq.s32 	%p46, %r35, 1;
	@%p46 bra 	$L__BB39_24;
	mad.lo.s32 	%r100, %r122, %r62, %r4;
	mul.wide.s32 	%rd69, %r100, 4;
	add.s64 	%rd70, %rd1, %rd69;
	ld.global.f32 	%f251, [%rd70];
	sub.f32 	%f252, %f251, %f357;
	fma.rn.f32 	%f253, %f252, 0f3BBB989D, 0f3F000000;
	cvt.sat.f32.f32 	%f254, %f253;
	mov.f32 	%f255, 0f4B400001;
	mov.f32 	%f256, 0f437C0000;
	fma.rm.f32 	%f257, %f254, %f256, %f255;
	add.f32 	%f258, %f257, 0fCB40007F;
	neg.f32 	%f259, %f258;
	fma.rn.f32 	%f260, %f252, 0f3FB8AA3B, %f259;
	fma.rn.f32 	%f261, %f252, 0f32A57060, %f260;
	mov.b32 	%r101, %f257;
	shl.b32 	%r102, %r101, 23;
	mov.b32 	%f262, %r102;
	ex2.approx.ftz.f32 	%f263, %f261;
	mul.f32 	%f264, %f263, %f262;
	add.s64 	%rd71, %rd2, %rd69;
	st.global.f32 	[%rd71], %f264;
	add.f32 	%f265, %f366, %f264;
	mul.wide.s32 	%rd72, %r62, 4;
	add.s64 	%rd73, %rd70, %rd72;
	ld.global.f32 	%f266, [%rd73];
	sub.f32 	%f267, %f266, %f357;
	fma.rn.f32 	%f268, %f267, 0f3BBB989D, 0f3F000000;
	cvt.sat.f32.f32 	%f269, %f268;
	fma.rm.f32 	%f270, %f269, %f256, %f255;
	add.f32 	%f271, %f270, 0fCB40007F;
	neg.f32 	%f272, %f271;
	fma.rn.f32 	%f273, %f267, 0f3FB8AA3B, %f272;
	fma.rn.f32 	%f274, %f267, 0f32A57060, %f273;
	mov.b32 	%r103, %f270;
	shl.b32 	%r104, %r103, 23;
	mov.b32 	%f275, %r104;
	ex2.approx.ftz.f32 	%f276, %f274;
	mul.f32 	%f277, %f276, %f275;
	add.s64 	%rd74, %rd71, %rd72;
	st.global.f32 	[%rd74], %f277;
	add.f32 	%f366, %f265, %f277;
	add.s32 	%r122, %r122, 2;
$L__BB39_24:
	and.b32  	%r105, %r61, 1;
	setp.eq.b32 	%p47, %r105, 1;
	not.pred 	%p48, %p47;
	@%p48 bra 	$L__BB39_26;
	mad.lo.s32 	%r106, %r122, %r62, %r4;
	mul.wide.s32 	%rd75, %r106, 4;
	add.s64 	%rd76, %rd1, %rd75;
	ld.global.f32 	%f278, [%rd76];
	sub.f32 	%f279, %f278, %f357;
	fma.rn.f32 	%f280, %f279, 0f3BBB989D, 0f3F000000;
	cvt.sat.f32.f32 	%f281, %f280;
	mov.f32 	%f282, 0f4B400001;
	mov.f32 	%f283, 0f437C0000;
	fma.rm.f32 	%f284, %f281, %f283, %f282;
	add.f32 	%f285, %f284, 0fCB40007F;
	neg.f32 	%f286, %f285;
	fma.rn.f32 	%f287, %f279, 0f3FB8AA3B, %f286;
	fma.rn.f32 	%f288, %f279, 0f32A57060, %f287;
	mov.b32 	%r107, %f284;
	shl.b32 	%r108, %r107, 23;
	mov.b32 	%f289, %r108;
	ex2.approx.ftz.f32 	%f290, %f288;
	mul.f32 	%f291, %f290, %f289;
	add.s64 	%rd77, %rd2, %rd75;
	st.global.f32 	[%rd77], %f291;
	add.f32 	%f366, %f366, %f291;
$L__BB39_26:
	setp.lt.s32 	%p49, %r61, 1;
	rcp.rn.f32 	%f26, %f366;
	@%p49 bra 	$L__BB39_39;
	and.b32  	%r40, %r61, 15;
	setp.lt.u32 	%p50, %r61, 16;
	mov.b32 	%r128, 0;
	@%p50 bra 	$L__BB39_30;
	and.b32  	%r128, %r61, 2147483632;
	neg.s32 	%r126, %r128;
	shl.b32 	%r43, %r62, 4;
	mul.wide.s32 	%rd80, %r62, 4;
	mov.u32 	%r125, %r4;
$L__BB39_29:
	.pragma "nounroll";
	mul.wide.s32 	%rd78, %r125, 4;
	add.s64 	%rd79, %rd2, %rd78;
	ld.global.f32 	%f292, [%rd79];
	mul.f32 	%f293, %f26, %f292;
	st.global.f32 	[%rd79], %f293;
	add.s64 	%rd81, %rd79, %rd80;
	ld.global.f32 	%f294, [%rd81];
	mul.f32 	%f295, %f26, %f294;
	st.global.f32 	[%rd81], %f295;
	add.s64 	%rd82, %rd81, %rd80;
	ld.global.f32 	%f296, [%rd82];
	mul.f32 	%f297, %f26, %f296;
	st.global.f32 	[%rd82], %f297;
	add.s64 	%rd83, %rd82, %rd80;
	ld.global.f32 	%f298, [%rd83];
	mul.f32 	%f299, %f26, %f298;
	st.global.f32 	[%rd83], %f299;
	add.s64 	%rd84, %rd83, %rd80;
	ld.global.f32 	%f300, [%rd84];
	mul.f32 	%f301, %f26, %f300;
	st.global.f32 	[%rd84], %f301;
	add.s64 	%rd85, %rd84, %rd80;
	ld.global.f32 	%f302, [%rd85];
	mul.f32 	%f303, %f26, %f302;
	st.global.f32 	[%rd85], %f303;
	add.s64 	%rd86, %rd85, %rd80;
	ld.global.f32 	%f304, [%rd86];
	mul.f32 	%f305, %f26, %f304;
	st.global.f32 	[%rd86], %f305;
	add.s64 	%rd87, %rd86, %rd80;
	ld.global.f32 	%f306, [%rd87];
	mul.f32 	%f307, %f26, %f306;
	st.global.f32 	[%rd87], %f307;
	add.s64 	%rd88, %rd87, %rd80;
	ld.global.f32 	%f308, [%rd88];
	mul.f32 	%f309, %f26, %f308;
	st.global.f32 	[%rd88], %f309;
	add.s64 	%rd89, %rd88, %rd80;
	ld.global.f32 	%f310, [%rd89];
	mul.f32 	%f311, %f26, %f310;
	st.global.f32 	[%rd89], %f311;
	add.s64 	%rd90, %rd89, %rd80;
	ld.global.f32 	%f312, [%rd90];
	mul.f32 	%f313, %f26, %f312;
	st.global.f32 	[%rd90], %f313;
	add.s64 	%rd91, %rd90, %rd80;
	ld.global.f32 	%f314, [%rd91];
	mul.f32 	%f315, %f26, %f314;
	st.global.f32 	[%rd91], %f315;
	add.s64 	%rd92, %rd91, %rd80;
	ld.global.f32 	%f316, [%rd92];
	mul.f32 	%f317, %f26, %f316;
	st.global.f32 	[%rd92], %f317;
	add.s64 	%rd93, %rd92, %rd80;
	ld.global.f32 	%f318, [%rd93];
	mul.f32 	%f319, %f26, %f318;
	st.global.f32 	[%rd93], %f319;
	add.s64 	%rd94, %rd93, %rd80;
	ld.global.f32 	%f320, [%rd94];
	mul.f32 	%f321, %f26, %f320;
	st.global.f32 	[%rd94], %f321;
	add.s64 	%rd95, %rd94, %rd80;
	ld.global.f32 	%f322, [%rd95];
	mul.f32 	%f323, %f26, %f322;
	st.global.f32 	[%rd95], %f323;
	add.s32 	%r126, %r126, 16;
	add.s32 	%r125, %r125, %r43;
	setp.ne.s32 	%p51, %r126, 0;
	@%p51 bra 	$L__BB39_29;
$L__BB39_30:
	setp.eq.s32 	%p52, %r40, 0;
	@%p52 bra 	$L__BB39_39;
	and.b32  	%r49, %r61, 7;
	setp.lt.u32 	%p53, %r40, 8;
	@%p53 bra 	$L__BB39_33;
	mad.lo.s32 	%r110, %r128, %r62, %r4;
	mul.wide.s32 	%rd96, %r110, 4;
	add.s64 	%rd97, %rd2, %rd96;
	ld.global.f32 	%f324, [%rd97];
	mul.f32 	%f325, %f26, %f324;
	st.global.f32 	[%rd97], %f325;
	mul.wide.s32 	%rd98, %r62, 4;
	add.s64 	%rd99, %rd97, %rd98;
	ld.global.f32 	%f326, [%rd99];
	mul.f32 	%f327, %f26, %f326;
	st.global.f32 	[%rd99], %f327;
	add.s64 	%rd100, %rd99, %rd98;
	ld.global.f32 	%f328, [%rd100];
	mul.f32 	%f329, %f26, %f328;
	st.global.f32 	[%rd100], %f329;
	add.s64 	%rd101, %rd100, %rd98;
	ld.global.f32 	%f330, [%rd101];
	mul.f32 	%f331, %f26, %f330;
	st.global.f32 	[%rd101], %f331;
	add.s64 	%rd102, %rd101, %rd98;
	ld.global.f32 	%f332, [%rd102];
	mul.f32 	%f333, %f26, %f332;
	st.global.f32 	[%rd102], %f333;
	add.s64 	%rd103, %rd102, %rd98;
	ld.global.f32 	%f334, [%rd103];
	mul.f32 	%f335, %f26, %f334;
	st.global.f32 	[%rd103], %f335;
	add.s64 	%rd104, %rd103, %rd98;
	ld.global.f32 	%f336, [%rd104];
	mul.f32 	%f337, %f26, %f336;
	st.global.f32 	[%rd104], %f337;
	add.s64 	%rd105, %rd104, %rd98;
	ld.global.f32 	%f338, [%rd105];
	mul.f32 	%f339, %f26, %f338;
	st.global.f32 	[%rd105], %f339;
	add.s32 	%r128, %r128, 8;
$L__BB39_33:
	setp.eq.s32 	%p54, %r49, 0;
	@%p54 bra 	$L__BB39_39;
	and.b32  	%r52, %r61, 3;
	setp.lt.u32 	%p55, %r49, 4;
	@%p55 bra 	$L__BB39_36;
	mad.lo.s32 	%r111, %r128, %r62, %r4;
	mul.wide.s32 	%rd106, %r111, 4;
	add.s64 	%rd107, %rd2, %rd106;
	ld.global.f32 	%f340, [%rd107];
	mul.f32 	%f341, %f26, %f340;
	st.global.f32 	[%rd107], %f341;
	mul.wide.s32 	%rd108, %r62, 4;
	add.s64 	%rd109, %rd107, %rd108;
	ld.global.f32 	%f342, [%rd109];
	mul.f32 	%f343, %f26, %f342;
	st.global.f32 	[%rd109], %f343;
	add.s64 	%rd110, %rd109, %rd108;
	ld.global.f32 	%f344, [%rd110];
	mul.f32 	%f345, %f26, %f344;
	st.global.f32 	[%rd110], %f345;
	add.s64 	%rd111, %rd110, %rd108;
	ld.global.f32 	%f346, [%rd111];
	mul.f32 	%f347, %f26, %f346;
	st.global.f32 	[%rd111], %f347;
	add.s32 	%r128, %r128, 4;
$L__BB39_36:
	setp.eq.s32 	%p56, %r52, 0;
	@%p56 bra 	$L__BB39_39;
	mad.lo.s32 	%r112, %r2, %r61, %r128;
	mad.lo.s32 	%r131, %r62, %r112, %r3;
	neg.s32 	%r130, %r52;
$L__BB39_38:
	.pragma "nounroll";
	mul.wide.s32 	%rd112, %r131, 4;
	add.s64 	%rd113, %rd2, %rd112;
	ld.global.f32 	%f348, [%rd113];
	mul.f32 	%f349, %f26, %f348;
	st.global.f32 	[%rd113], %f349;
	add.s32 	%r131, %r131, %r62;
	add.s32 	%r130, %r130, 1;
	setp.ne.s32 	%p57, %r130, 0;
	@%p57 bra 	$L__BB39_38;
$L__BB39_39:
	ret;

}
	// .globl	_Z16embedding_kernelPKfPKxPfiii
.visible .entry _Z16embedding_kernelPKfPKxPfiii(
	.param .u64 .ptr .align 1 _Z16embedding_kernelPKfPKxPfiii_param_0,
	.param .u64 .ptr .align 1 _Z16embedding_kernelPKfPKxPfiii_param_1,
	.param .u64 .ptr .align 1 _Z16embedding_kernelPKfPKxPfiii_param_2,
	.param .u32 _Z16embedding_kernelPKfPKxPfiii_param_3,
	.param .u32 _Z16embedding_kernelPKfPKxPfiii_param_4,
	.param .u32 _Z16embedding_kernelPKfPKxPfiii_param_5
)
{
	.reg .pred 	%p<5>;
	.reg .b32 	%r<14>;
	.reg .b32 	%f<2>;
	.reg .b64 	%rd<13>;

	ld.param.u64 	%rd1, [_Z16embedding_kernelPKfPKxPfiii_param_0];
	ld.param.u64 	%rd2, [_Z16embedding_kernelPKfPKxPfiii_param_1];
	ld.param.u64 	%rd3, [_Z16embedding_kernelPKfPKxPfiii_param_2];
	ld.param.u32 	%r6, [_Z16embedding_kernelPKfPKxPfiii_param_3];
	ld.param.u32 	%r4, [_Z16embedding_kernelPKfPKxPfiii_param_4];
	ld.param.u32 	%r5, [_Z16embedding_kernelPKfPKxPfiii_param_5];
	mov.u32 	%r7, %ctaid.x;
	mov.u32 	%r8, %ntid.x;
	mov.u32 	%r9, %tid.x;
	mad.lo.s32 	%r1, %r7, %r8, %r9;
	mul.lo.s32 	%r10, %r4, %r6;
	setp.ge.s32 	%p1, %r1, %r10;
	@%p1 bra 	$L__BB40_3;
	cvta.to.global.u64 	%rd4, %rd2;
	div.s32 	%r2, %r1, %r4;
	mul.wide.s32 	%rd5, %r2, 8;
	add.s64 	%rd6, %rd4, %rd5;
	ld.global.u32 	%r3, [%rd6];
	setp.lt.s32 	%p2, %r3, 0;
	setp.le.s32 	%p3, %r5, %r3;
	or.pred  	%p4, %p2, %p3;
	@%p4 bra 	$L__BB40_3;
	rem.s32 	%r11, %r1, %r4;
	mad.lo.s32 	%r12, %r4, %r3, %r11;
	cvta.to.global.u64 	%rd7, %rd1;
	mul.wide.s32 	%rd8, %r12, 4;
	add.s64 	%rd9, %rd7, %rd8;
	ld.global.f32 	%f1, [%rd9];
	mad.lo.s32 	%r13, %r2, %r4, %r11;
	cvta.to.global.u64 	%rd10, %rd3;
	mul.wide.s32 	%rd11, %r13, 4;
	add.s64 	%rd12, %rd10, %rd11;
	st.global.f32 	[%rd12], %f1;
$L__BB40_3:
	ret;

}
	// .globl	_Z20cross_entropy_kernelPKfPKxPfii
.visible .entry _Z20cross_entropy_kernelPKfPKxPfii(
	.param .u64 .ptr .align 1 _Z20cross_entropy_kernelPKfPKxPfii_param_0,
	.param .u64 .ptr .align 1 _Z20cross_entropy_kernelPKfPKxPfii_param_1,
	.param .u64 .ptr .align 1 _Z20cross_entropy_kernelPKfPKxPfii_param_2,
	.param .u32 _Z20cross_entropy_kernelPKfPKxPfii_param_3,
	.param .u32 _Z20cross_entropy_kernelPKfPKxPfii_param_4
)
{
	.reg .pred 	%p<52>;
	.reg .b32 	%r<80>;
	.reg .b32 	%f<317>;
	.reg .b64 	%rd<46>;

	ld.param.u64 	%rd12, [_Z20cross_entropy_kernelPKfPKxPfii_param_0];
	ld.param.u64 	%rd13, [_Z20cross_entropy_kernelPKfPKxPfii_param_1];
	ld.param.u64 	%rd14, [_Z20cross_entropy_kernelPKfPKxPfii_param_2];
	ld.param.u32 	%r30, [_Z20cross_entropy_kernelPKfPKxPfii_param_3];
	ld.param.u32 	%r29, [_Z20cross_entropy_kernelPKfPKxPfii_param_4];
	mov.u32 	%r31, %ctaid.x;
	mov.u32 	%r32, %ntid.x;
	mov.u32 	%r33, %tid.x;
	mad.lo.s32 	%r1, %r31, %r32, %r33;
	setp.ge.s32 	%p1, %r1, %r30;
	@%p1 bra 	$L__BB41_27;
	cvta.to.global.u64 	%rd1, %rd12;
	mul.lo.s32 	%r2, %r29, %r1;
	mul.wide.s32 	%rd15, %r2, 4;
	add.s64 	%rd2, %rd1, %rd15;
	setp.lt.s32 	%p2, %r29, 1;
	mov.f32 	%f307, 0fFF7FFFFF;
	@%p2 bra 	$L__BB41_14;
	and.b32  	%r3, %r29, 15;
	setp.lt.u32 	%p3, %r29, 16;
	mov.f32 	%f307, 0fFF7FFFFF;
	mov.b32 	%r71, 0;
	@%p3 bra 	$L__BB41_5;
	and.b32  	%r71, %r29, 2147483632;
	neg.s32 	%r75, %r71;
	add.s64 	%rd17, %rd15, %rd1;
	add.s64 	%rd44, %rd17, 32;
	mov.f32 	%f307, 0fFF7FFFFF;
$L__BB41_4:
	.pragma "nounroll";
	ld.global.f32 	%f30, [%rd44+-32];
	setp.gt.f32 	%p4, %f30, %f307;
	selp.f32 	%f31, %f30, %f307, %p4;
	ld.global.f32 	%f32, [%rd44+-28];
	setp.gt.f32 	%p5, %f32, %f31;
	selp.f32 	%f33, %f32, %f31, %p5;
	ld.global.f32 	%f34, [%rd44+-24];
	setp.gt.f32 	%p6, %f34, %f33;
	selp.f32 	%f35, %f34, %f33, %p6;
	ld.global.f32 	%f36, [%rd44+-20];
	setp.gt.f32 	%p7, %f36, %f35;
	selp.f32 	%f37, %f36, %f35, %p7;
	ld.global.f32 	%f38, [%rd44+-16];
	setp.gt.f32 	%p8, %f38, %f37;
	selp.f32 	%f39, %f38, %f37, %p8;
	ld.global.f32 	%f40, [%rd44+-12];
	setp.gt.f32 	%p9, %f40, %f39;
	selp.f32 	%f41, %f40, %f39, %p9;
	ld.global.f32 	%f42, [%rd44+-8];
	setp.gt.f32 	%p10, %f42, %f41;
	selp.f32 	%f43, %f42, %f41, %p10;
	ld.global.f32 	%f44, [%rd44+-4];
	setp.gt.f32 	%p11, %f44, %f43;
	selp.f32 	%f45, %f44, %f43, %p11;
	ld.global.f32 	%f46, [%rd44];
	setp.gt.f32 	%p12, %f46, %f45;
	selp.f32 	%f47, %f46, %f45, %p12;
	ld.global.f32 	%f48, [%rd44+4];
	setp.gt.f32 	%p13, %f48, %f47;
	selp.f32 	%f49, %f48, %f47, %p13;
	ld.global.f32 	%f50, [%rd44+8];
	setp.gt.f32 	%p14, %f50, %f49;
	selp.f32 	%f51, %f50, %f49, %p14;
	ld.global.f32 	%f52, [%rd44+12];
	setp.gt.f32 	%p15, %f52, %f51;
	selp.f32 	%f53, %f52, %f51, %p15;
	ld.global.f32 	%f54, [%rd44+16];
	setp.gt.f32 	%p16, %f54, %f53;
	selp.f32 	%f55, %f54, %f53, %p16;
	ld.global.f32 	%f56, [%rd44+20];
	setp.gt.f32 	%p17, %f56, %f55;
	selp.f32 	%f57, %f56, %f55, %p17;
	ld.global.f32 	%f58, [%rd44+24];
	setp.gt.f32 	%p18, %f58, %f57;
	selp.f32 	%f59, %f58, %f57, %p18;
	ld.global.f32 	%f60, [%rd44+28];
	setp.gt.f32 	%p19, %f60, %f59;
	selp.f32 	%f307, %f60, %f59, %p19;
	add.s32 	%r75, %r75, 16;
	add.s64 	%rd44, %rd44, 64;
	setp.eq.s32 	%p20, %r75, 0;
	@%p20 bra 	$L__BB41_5;
	bra.uni 	$L__BB41_4;
$L__BB41_5:
	setp.eq.s32 	%p21, %r3, 0;
	@%p21 bra 	$L__BB41_14;
	and.b32  	%r7, %r29, 7;
	setp.lt.u32 	%p22, %r3, 8;
	@%p22 bra 	$L__BB41_8;
	mul.wide.u32 	%rd18, %r71, 4;
	add.s64 	%rd19, %rd2, %rd18;
	ld.global.f32 	%f62, [%rd19];
	setp.gt.f32 	%p23, %f62, %f307;
	selp.f32 	%f63, %f62, %f307, %p23;
	ld.global.f32 	%f64, [%rd19+4];
	setp.gt.f32 	%p24, %f64, %f63;
	selp.f32 	%f65, %f64, %f63, %p24;
	ld.global.f32 	%f66, [%rd19+8];
	setp.gt.f32 	%p25, %f66, %f65;
	selp.f32 	%f67, %f66, %f65, %p25;
	ld.global.f32 	%f68, [%rd19+12];
	setp.gt.f32 	%p26, %f68, %f67;
	selp.f32 	%f69, %f68, %f67, %p26;
	ld.global.f32 	%f70, [%rd19+16];
	setp.gt.f32 	%p27, %f70, %f69;
	selp.f32 	%f71, %f70, %f69, %p27;
	ld.global.f32 	%f72, [%rd19+20];
	setp.gt.f32 	%p28, %f72, %f71;
	selp.f32 	%f73, %f72, %f71, %p28;
	ld.global.f32 	%f74, [%rd19+24];
	setp.gt.f32 	%p29, %f74, %f73;
	selp.f32 	%f75, %f74, %f73, %p29;
	ld.global.f32 	%f76, [%rd19+28];
	setp.gt.f32 	%p30, %f76, %f75;
	selp.f32 	%f307, %f76, %f75, %p30;
	add.s32 	%r71, %r71, 8;
$L__BB41_8:
	setp.eq.s32 	%p31, %r7, 0;
	@%p31 bra 	$L__BB41_14;
	and.b32  	%r10, %r29, 3;
	setp.lt.u32 	%p32, %r7, 4;
	@%p32 bra 	$L__BB41_11;
	mul.wide.u32 	%rd20, %r71, 4;
	add.s64 	%rd21, %rd2, %rd20;
	ld.global.f32 	%f78, [%rd21];
	setp.gt.f32 	%p33, %f78, %f307;
	selp.f32 	%f79, %f78, %f307, %p33;
	ld.global.f32 	%f80, [%rd21+4];
	setp.gt.f32 	%p34, %f80, %f79;
	selp.f32 	%f81, %f80, %f79, %p34;
	ld.global.f32 	%f82, [%rd21+8];
	setp.gt.f32 	%p35, %f82, %f81;
	selp.f32 	%f83, %f82, %f81, %p35;
	ld.global.f32 	%f84, [%rd21+12];
	setp.gt.f32 	%p36, %f84, %f83;
	selp.f32 	%f307, %f84, %f83, %p36;
	add.s32 	%r71, %r71, 4;
$L__BB41_11:
	setp.eq.s32 	%p37, %r10, 0;
	@%p37 bra 	$L__BB41_14;
	mul.wide.u32 	%rd23, %r71, 4;
	add.s64 	%rd24, %rd15, %rd23;
	add.s64 	%rd43, %rd1, %rd24;
	neg.s32 	%r74, %r10;
$L__BB41_13:
	.pragma "nounroll";
	ld.global.f32 	%f85, [%rd43];
	setp.gt.f32 	%p38, %f85, %f307;
	selp.f32 	%f307, %f85, %f307, %p38;
	add.s64 	%rd43, %rd43, 4;
	add.s32 	%r74, %r74, 1;
	setp.ne.s32 	%p39, %r74, 0;
	@%p39 bra 	$L__BB41_13;
$L__BB41_14:
	setp.lt.s32 	%p40, %r29, 1;
	mov.f32 	%f316, 0f00000000;
	@%p40 bra 	$L__BB41_26;
	and.b32  	%r16, %r29, 7;
	setp.lt.u32 	%p41, %r29, 8;
	mov.f32 	%f316, 0f00000000;
	mov.b32 	%r77, 0;
	@%p41 bra 	$L__BB41_18;
	and.b32  	%r77, %r29, 2147483640;
	neg.s32 	%r76, %r77;
	add.s64 	%rd26, %rd15, %rd1;
	add.s64 	%rd45, %rd26, 16;
	mov.f32 	%f316, 0f00000000;
$L__BB41_17:
	.pragma "nounroll";
	ld.global.f32 	%f90, [%rd45+-16];
	sub.f32 	%f91, %f90, %f307;
	fma.rn.f32 	%f92, %f91, 0f3BBB989D, 0f3F000000;
	cvt.sat.f32.f32 	%f93, %f92;
	mov.f32 	%f94, 0f4B400001;
	mov.f32 	%f95, 0f437C0000;
	fma.rm.f32 	%f96, %f93, %f95, %f94;
	add.f32 	%f97, %f96, 0fCB40007F;
	neg.f32 	%f98, %f97;
	fma.rn.f32 	%f99, %f91, 0f3FB8AA3B, %f98;
	fma.rn.f32 	%f100, %f91, 0f32A57060, %f99;
	mov.b32 	%r36, %f96;
	shl.b32 	%r37, %r36, 23;
	mov.b32 	%f101, %r37;
	ex2.approx.ftz.f32 	%f102, %f100;
	fma.rn.f32 	%f103, %f102, %f101, %f316;
	ld.global.f32 	%f104, [%rd45+-12];
	sub.f32 	%f105, %f104, %f307;
	fma.rn.f32 	%f106, %f105, 0f3BBB989D, 0f3F000000;
	cvt.sat.f32.f32 	%f107, %f106;
	fma.rm.f32 	%f108, %f107, %f95, %f94;
	add.f32 	%f109, %f108, 0fCB40007F;
	neg.f32 	%f110, %f109;
	fma.rn.f32 	%f111, %f105, 0f3FB8AA3B, %f110;
	fma.rn.f32 	%f112, %f105, 0f32A57060, %f111;
	mov.b32 	%r38, %f108;
	shl.b32 	%r39, %r38, 23;
	mov.b32 	%f113, %r39;
	ex2.approx.ftz.f32 	%f114, %f112;
	fma.rn.f32 	%f115, %f114, %f113, %f103;
	ld.global.f32 	%f116, [%rd45+-8];
	sub.f32 	%f117, %f116, %f307;
	fma.rn.f32 	%f118, %f117, 0f3BBB989D, 0f3F000000;
	cvt.sat.f32.f32 	%f119, %f118;
	fma.rm.f32 	%f120, %f119, %f95, %f94;
	add.f32 	%f121, %f120, 0fCB40007F;
	neg.f32 	%f122, %f121;
	fma.rn.f32 	%f123, %f117, 0f3FB8AA3B, %f122;
	fma.rn.f32 	%f124, %f117, 0f32A57060, %f123;
	mov.b32 	%r40, %f120;
	shl.b32 	%r41, %r40, 23;
	mov.b32 	%f125, %r41;
	ex2.approx.ftz.f32 	%f126, %f124;
	fma.rn.f32 	%f127, %f126, %f125, %f115;
	ld.global.f32 	%f128, [%rd45+-4];
	sub.f32 	%f129, %f128, %f307;
	fma.rn.f32 	%f130, %f129, 0f3BBB989D, 0f3F000000;
	cvt.sat.f32.f32 	%f131, %f130;
	fma.rm.f32 	%f132, %f131, %f95, %f94;
	add.f32 	%f133, %f132, 0fCB40007F;
	neg.f32 	%f134, %f133;
	fma.rn.f32 	%f135, %f129, 0f3FB8AA3B, %f134;
	fma.rn.f32 	%f136, %f129, 0f32A57060, %f135;
	mov.b32 	%r42, %f132;
	shl.b32 	%r43, %r42, 23;
	mov.b32 	%f137, %r43;
	ex2.approx.ftz.f32 	%f138, %f136;
	fma.rn.f32 	%f139, %f138, %f137, %f127;
	ld.global.f32 	%f140, [%rd45];
	sub.f32 	%f141, %f140, %f307;
	fma.rn.f32 	%f142, %f141, 0f3BBB989D, 0f3F000000;
	cvt.sat.f32.f32 	%f143, %f142;
	fma.rm.f32 	%f144, %f143, %f95, %f94;
	add.f32 	%f145, %f144, 0fCB40007F;
	neg.f32 	%f146, %f145;
	fma.rn.f32 	%f147, %f141, 0f3FB8AA3B, %f146;
	fma.rn.f32 	%f148, %f141, 0f32A57060, %f147;
	mov.b32 	%r44, %f144;
	shl.b32 	%r45, %r44, 23;
	mov.b32 	%f149, %r45;
	ex2.approx.ftz.f32 	%f150, %f148;
	fma.rn.f32 	%f151, %f150, %f149, %f139;
	ld.global.f32 	%f152, [%rd45+4];
	sub.f32 	%f153, %f152, %f307;
	fma.rn.f32 	%f154, %f153, 0f3BBB989D, 0f3F000000;
	cvt.sat.f32.f32 	%f155, %f154;
	fma.rm.f32 	%f156, %f155, %f95, %f94;
	add.f32 	%f157, %f156, 0fCB40007F;
	neg.f32 	%f158, %f157;
	fma.rn.f32 	%f159, %f153, 0f3FB8AA3B, %f158;
	fma.rn.f32 	%f160, %f153, 0f32A57060, %f159;
	mov.b32 	%r46, %f156;
	shl.b32 	%r47, %r46, 23;
	mov.b32 	%f161, %r47;
	ex2.approx.ftz.f32 	%f162, %f160;
	fma.rn.f32 	%f163, %f162, %f161, %f151;
	ld.global.f32 	%f164, [%rd45+8];
	sub.f32 	%f165, %f164, %f307;
	fma.rn.f32 	%f166, %f165, 0f3BBB989D, 0f3F000000;
	cvt.sat.f32.f32 	%f167, %f166;
	fma.rm.f32 	%f168, %f167, %f95, %f94;
	add.f32 	%f169, %f168, 0fCB40007F;
	neg.f32 	%f170, %f169;
	fma.rn.f32 	%f171, %f165, 0f3FB8AA3B, %f170;
	fma.rn.f32 	%f172, %f165, 0f32A57060, %f171;
	mov.b32 	%r48, %f168;
	shl.b32 	%r49, %r48, 23;
	mov.b32 	%f173, %r49;
	ex2.approx.ftz.f32 	%f174, %f172;
	fma.rn.f32 	%f175, %f174, %f173, %f163;
	ld.global.f32 	%f176, [%rd45+12];
	sub.f32 	%f177, %f176, %f307;
	fma.rn.f32 	%f178, %f177, 0f3BBB989D, 0f3F000000;
	cvt.sat.f32.f32 	%f179, %f178;
	fma.rm.f32 	%f180, %f179, %f95, %f94;
	add.f32 	%f181, %f180, 0fCB40007F;
	neg.f32 	%f182, %f181;
	fma.rn.f32 	%f183, %f177, 0f3FB8AA3B, %f182;
	fma.rn.f32 	%f184, %f177, 0f32A57060, %f183;
	mov.b32 	%r50, %f180;
	shl.b32 	%r51, %r50, 23;
	mov.b32 	%f185, %r51;
	ex2.approx.ftz.f32 	%f186, %f184;
	fma.rn.f32 	%f316, %f186, %f185, %f175;
	add.s32 	%r76, %r76, 8;
	add.s64 	%rd45, %rd45, 32;
	setp.ne.s32 	%p42, %r76, 0;
	@%p42 bra 	$L__BB41_17;
$L__BB41_18:
	setp.eq.s32 	%p43, %r16, 0;
	@%p43 bra 	$L__BB41_26;
	and.b32  	%r24, %r29, 3;
	setp.lt.u32 	%p44, %r16, 4;
	@%p44 bra 	$L__BB41_21;
	mul.wide.u32 	%rd27, %r77, 4;
	add.s64 	%rd28, %rd2, %rd27;
	ld.global.f32 	%f188, [%rd28];
	sub.f32 	%f189, %f188, %f307;
	fma.rn.f32 	%f190, %f189, 0f3BBB989D, 0f3F000000;
	cvt.sat.f32.f32 	%f191, %f190;
	mov.f32 	%f192, 0f4B400001;
	mov.f32 	%f193, 0f437C0000;
	fma.rm.f32 	%f194, %f191, %f193, %f192;
	add.f32 	%f195, %f194, 0fCB40007F;
	neg.f32 	%f196, %f195;
	fma.rn.f32 	%f197, %f189, 0f3FB8AA3B, %f196;
	fma.rn.f32 	%f198, %f189, 0f32A57060, %f197;
	mov.b32 	%r52, %f194;
	shl.b32 	%r53, %r52, 23;
	mov.b32 	%f199, %r53;
	ex2.approx.ftz.f32 	%f200, %f198;
	fma.rn.f32 	%f201, %f200, %f199, %f316;
	ld.global.f32 	%f202, [%rd28+4];
	sub.f32 	%f203, %f202, %f307;
	fma.rn.f32 	%f204, %f203, 0f3BBB989D, 0f3F000000;
	cvt.sat.f32.f32 	%f205, %f204;
	fma.rm.f32 	%f206, %f205, %f193, %f192;
	add.f32 	%f207, %f206, 0fCB40007F;
	neg.f32 	%f208, %f207;
	fma.rn.f32 	%f209, %f203, 0f3FB8AA3B, %f208;
	fma.rn.f32 	%f210, %f203, 0f32A57060, %f209;
	mov.b32 	%r54, %f206;
	shl.b32 	%r55, %r54, 23;
	mov.b32 	%f211, %r55;
	ex2.approx.ftz.f32 	%f212, %f210;
	fma.rn.f32 	%f213, %f212, %f211, %f201;
	ld.global.f32 	%f214, [%rd28+8];
	sub.f32 	%f215, %f214, %f307;
	fma.rn.f32 	%f216, %f215, 0f3BBB989D, 0f3F000000;
	cvt.sat.f32.f32 	%f217, %f216;
	fma.rm.f32 	%f218, %f217, %f193, %f192;
	add.f32 	%f219, %f218, 0fCB40007F;
	neg.f32 	%f220, %f219;
	fma.rn.f32 	%f221, %f215, 0f3FB8AA3B, %f220;
	fma.rn.f32 	%f222, %f215, 0f32A57060, %f221;
	mov.b32 	%r56, %f218;
	shl.b32 	%r57, %r56, 23;
	mov.b32 	%f223, %r57;
	ex2.approx.ftz.f32 	%f224, %f222;
	fma.rn.f32 	%f225, %f224, %f223, %f213;
	ld.global.f32 	%f226, [%rd28+12];
	sub.f32 	%f227, %f226, %f307;
	fma.rn.f32 	%f228, %f227, 0f3BBB989D, 0f3F000000;
	cvt.sat.f32.f32 	%f229, %f228;
	fma.rm.f32 	%f230, %f229, %f193, %f192;
	add.f32 	%f231, %f230, 0fCB40007F;
	neg.f32 	%f232, %f231;
	fma.rn.f32 	%f233, %f227, 0f3FB8AA3B, %f232;
	fma.rn.f32 	%f234, %f227, 0f32A57060, %f233;
	mov.b32 	%r58, %f230;
	shl.b32 	%r59, %r58, 23;
	mov.b32 	%f235, %r59;
	ex2.approx.ftz.f32 	%f236, %f234;
	fma.rn.f32 	%f316, %f236, %f235, %f225;
	add.s32 	%r77, %r77, 4;
$L__BB41_21:
	setp.eq.s32 	%p45, %r24, 0;
	@%p45 bra 	$L__BB41_26;
	setp.eq.s32 	%p46, %r24, 1;
	@%p46 bra 	$L__BB41_24;
	mul.wide.u32 	%rd29, %r77, 4;
	add.s64 	%rd30, %rd2, %rd29;
	ld.global.f32 	%f238, [%rd30];
	sub.f32 	%f239, %f238, %f307;
	fma.rn.f32 	%f240, %f239, 0f3BBB989D, 0f3F000000;
	cvt.sat.f32.f32 	%f241, %f240;
	mov.f32 	%f242, 0f4B400001;
	mov.f32 	%f243, 0f437C0000;
	fma.rm.f32 	%f244, %f241, %f243, %f242;
	add.f32 	%f245, %f244, 0fCB40007F;
	neg.f32 	%f246, %f245;
	fma.rn.f32 	%f247, %f239, 0f3FB8AA3B, %f246;
	fma.rn.f32 	%f248, %f239, 0f32A57060, %f247;
	mov.b32 	%r60, %f244;
	shl.b32 	%r61, %r60, 23;
	mov.b32 	%f249, %r61;
	ex2.approx.ftz.f32 	%f250, %f248;
	fma.rn.f32 	%f251, %f250, %f249, %f316;
	ld.global.f32 	%f252, [%rd30+4];
	sub.f32 	%f253, %f252, %f307;
	fma.rn.f32 	%f254, %f253, 0f3BBB989D, 0f3F000000;
	cvt.sat.f32.f32 	%f255, %f254;
	fma.rm.f32 	%f256, %f255, %f243, %f242;
	add.f32 	%f257, %f256, 0fCB40007F;
	neg.f32 	%f258, %f257;
	fma.rn.f32 	%f259, %f253, 0f3FB8AA3B, %f258;
	fma.rn.f32 	%f260, %f253, 0f32A57060, %f259;
	mov.b32 	%r62, %f256;
	shl.b32 	%r63, %r62, 23;
	mov.b32 	%f261, %r63;
	ex2.approx.ftz.f32 	%f262, %f260;
	fma.rn.f32 	%f316, %f262, %f261, %f251;
	add.s32 	%r77, %r77, 2;
$L__BB41_24:
	and.b32  	%r64, %r29, 1;
	setp.eq.b32 	%p47, %r64, 1;
	not.pred 	%p48, %p47;
	@%p48 bra 	$L__BB41_26;
	mul.wide.u32 	%rd31, %r77, 4;
	add.s64 	%rd32, %rd2, %rd31;
	ld.global.f32 	%f263, [%rd32];
	sub.f32 	%f264, %f263, %f307;
	fma.rn.f32 	%f265, %f264, 0f3BBB989D, 0f3F000000;
	cvt.sat.f32.f32 	%f266, %f265;
	mov.f32 	%f267, 0f4B400001;
	mov.f32 	%f268, 0f437C0000;
	fma.rm.f32 	%f269, %f266, %f268, %f267;
	add.f32 	%f270, %f269, 0fCB40007F;
	neg.f32 	%f271, %f270;
	fma.rn.f32 	%f272, %f264, 0f3FB8AA3B, %f271;
	fma.rn.f32 	%f273, %f264, 0f32A57060, %f272;
	mov.b32 	%r65, %f269;
	shl.b32 	%r66, %r65, 23;
	mov.b32 	%f274, %r66;
	ex2.approx.ftz.f32 	%f275, %f273;
	fma.rn.f32 	%f316, %f275, %f274, %f316;
$L__BB41_26:
	cvta.to.global.u64 	%rd33, %rd13;
	mul.wide.s32 	%rd34, %r1, 8;
	add.s64 	%rd35, %rd33, %rd34;
	ld.global.u64 	%rd36, [%rd35];
	setp.lt.f32 	%p49, %f316, 0f00800000;
	mul.f32 	%f276, %f316, 0f4B000000;
	selp.f32 	%f277, %f276, %f316, %p49;
	selp.f32 	%f278, 0fC1B80000, 0f00000000, %p49;
	mov.b32 	%r67, %f277;
	add.s32 	%r68, %r67, -1059760811;
	and.b32  	%r69, %r68, -8388608;
	sub.s32 	%r70, %r67, %r69;
	mov.b32 	%f279, %r70;
	cvt.rn.f32.s32 	%f280, %r69;
	fma.rn.f32 	%f281, %f280, 0f34000000, %f278;
	add.f32 	%f282, %f279, 0fBF800000;
	fma.rn.f32 	%f283, %f282, 0fBE055027, 0f3E1039F6;
	fma.rn.f32 	%f284, %f283, %f282, 0fBDF8CDCC;
	fma.rn.f32 	%f285, %f284, %f282, 0f3E0F2955;
	fma.rn.f32 	%f286, %f285, %f282, 0fBE2AD8B9;
	fma.rn.f32 	%f287, %f286, %f282, 0f3E4CED0B;
	fma.rn.f32 	%f288, %f287, %f282, 0fBE7FFF22;
	fma.rn.f32 	%f289, %f288, %f282, 0f3EAAAA78;
	fma.rn.f32 	%f290, %f289, %f282, 0fBF000000;
	mul.f32 	%f291, %f282, %f290;
	fma.rn.f32 	%f292, %f291, %f282, %f282;
	fma.rn.f32 	%f293, %f281, 0f3F317218, %f292;
	setp.gt.u32 	%p50, %r67, 2139095039;
	fma.rn.f32 	%f294, %f277, 0f7F800000, 0f7F800000;
	selp.f32 	%f295, %f294, %f293, %p50;
	setp.eq.f32 	%p51, %f277, 0f00000000;
	selp.f32 	%f296, 0fFF800000, %f295, %p51;
	add.f32 	%f297, %f307, %f296;
	shl.b64 	%rd37, %rd36, 32;
	shr.s64 	%rd38, %rd37, 30;
	add.s64 	%rd39, %rd2, %rd38;
	ld.global.f32 	%f298, [%rd39];
	sub.f32 	%f299, %f297, %f298;
	cvta.to.global.u64 	%rd40, %rd14;
	mul.wide.s32 	%rd41, %r1, 4;
	add.s64 	%rd42, %rd40, %rd41;
	st.global.f32 	[%rd42], %f299;
$L__BB41_27:
	ret;

}
	// .globl	_Z11tril_kernelPKfPfiiii
.visible .entry _Z11tril_kernelPKfPfiiii(
	.param .u64 .ptr .align 1 _Z11tril_kernelPKfPfiiii_param_0,
	.param .u64 .ptr .align 1 _Z11tril_kernelPKfPfiiii_param_1,
	.param .u32 _Z11tril_kernelPKfPfiiii_param_2,
	.param .u32 _Z11tril_kernelPKfPfiiii_param_3,
	.param .u32 _Z11tril_kernelPKfPfiiii_param_4,
	.param .u32 _Z11tril_kernelPKfPfiiii_param_5
)
{
	.reg .pred 	%p<3>;
	.reg .b32 	%r<16>;
	.reg .b32 	%f<5>;
	.reg .b64 	%rd<9>;

	ld.param.u64 	%rd1, [_Z11tril_kernelPKfPfiiii_param_0];
	ld.param.u64 	%rd2, [_Z11tril_kernelPKfPfiiii_param_1];
	ld.param.u32 	%r5, [_Z11tril_kernelPKfPfiiii_param_2];
	ld.param.u32 	%r3, [_Z11tril_kernelPKfPfiiii_param_3];
	ld.param.u32 	%r6, [_Z11tril_kernelPKfPfiiii_param_4];
	ld.param.u32 	%r4, [_Z11tril_kernelPKfPfiiii_param_5];
	mov.u32 	%r7, %ctaid.x;
	mov.u32 	%r8, %ntid.x;
	mov.u32 	%r9, %tid.x;
	mad.lo.s32 	%r1, %r7, %r8, %r9;
	mul.lo.s32 	%r2, %r3, %r5;
	mul.lo.s32 	%r10, %r2, %r6;
	setp.ge.s32 	%p1, %r1, %r10;
	@%p1 bra 	$L__BB42_4;
	rem.s32 	%r11, %r1, %r2;
	div.s32 	%r12, %r11, %r3;
	mul.lo.s32 	%r13, %r12, %r3;
	sub.s32 	%r14, %r11, %r13;
	add.s32 	%r15, %r12, %r4;
	setp.gt.s32 	%p2, %r14, %r15;
	mov.f32 	%f4, 0f00000000;
	@%p2 bra 	$L__BB42_3;
	cvta.to.global.u64 	%rd3, %rd1;
	mul.wide.s32 	%rd4, %r1, 4;
	add.s64 	%rd5, %rd3, %rd4;
	ld.global.f32 	%f4, [%rd5];
$L__BB42_3:
	cvta.to.global.u64 	%rd6, %rd2;
	mul.wide.s32 	%rd7, %r1, 4;
	add.s64 	%rd8, %rd6, %rd7;
	st.global.f32 	[%rd8], %f4;
$L__BB42_4:
	ret;

}
	// .globl	_Z17where_cond_kernelPKfS0_S0_Pfi
.visible .entry _Z17where_cond_kernelPKfS0_S0_Pfi(
	.param .u64 .ptr .align 1 _Z17where_cond_kernelPKfS0_S0_Pfi_param_0,
	.param .u64 .ptr .align 1 _Z17where_cond_kernelPKfS0_S0_Pfi_param_1,
	.param .u64 .ptr .align 1 _Z17where_cond_kernelPKfS0_S0_Pfi_param_2,
	.param .u64 .ptr .align 1 _Z17where_cond_kernelPKfS0_S0_Pfi_param_3,
	.param .u32 _Z17where_cond_kernelPKfS0_S0_Pfi_param_4
)
{
	.reg .pred 	%p<3>;
	.reg .b32 	%r<6>;
	.reg .b32 	%f<6>;
	.reg .b64 	%rd<17>;

	ld.param.u64 	%rd1, [_Z17where_cond_kernelPKfS0_S0_Pfi_param_0];
	ld.param.u64 	%rd2, [_Z17where_cond_kernelPKfS0_S0_Pfi_param_1];
	ld.param.u64 	%rd3, [_Z17where_cond_kernelPKfS0_S0_Pfi_param_2];
	ld.param.u64 	%rd4, [_Z17where_cond_kernelPKfS0_S0_Pfi_param_3];
	ld.param.u32 	%r2, [_Z17where_cond_kernelPKfS0_S0_Pfi_param_4];
	mov.u32 	%r3, %ctaid.x;
	mov.u32 	%r4, %ntid.x;
	mov.u32 	%r5, %tid.x;
	mad.lo.s32 	%r1, %r3, %r4, %r5;
	setp.ge.s32 	%p1, %r1, %r2;
	@%p1 bra 	$L__BB43_5;
	cvta.to.global.u64 	%rd5, %rd1;
	mul.wide.s32 	%rd6, %r1, 4;
	add.s64 	%rd7, %rd5, %rd6;
	ld.global.f32 	%f4, [%rd7];
	setp.leu.f32 	%p2, %f4, 0f00000000;
	@%p2 bra 	$L__BB43_3;
	cvta.to.global.u64 	%rd11, %rd2;
	add.s64 	%rd13, %rd11, %rd6;
	ld.global.f32 	%f5, [%rd13];
	bra.uni 	$L__BB43_4;
$L__BB43_3:
	cvta.to.global.u64 	%rd8, %rd3;
	add.s64 	%rd10, %rd8, %rd6;
	ld.global.f32 	%f5, [%rd10];
$L__BB43_4:
	cvta.to.global.u64 	%rd14, %rd4;
	add.s64 	%rd16, %rd14, %rd6;
	st.global.f32 	[%rd16], %f5;
$L__BB43_5:
	ret;

}
	// .globl	_Z15rms_norm_kernelPKfPfiif
.visible .entry _Z15rms_norm_kernelPKfPfiif(
	.param .u64 .ptr .align 1 _Z15rms_norm_kernelPKfPfiif_param_0,
	.param .u64 .ptr .align 1 _Z15rms_norm_kernelPKfPfiif_param_1,
	.param .u32 _Z15rms_norm_kernelPKfPfiif_param_2,
	.param .u32 _Z15rms_norm_kernelPKfPfiif_param_3,
	.param .f32 _Z15rms_norm_kernelPKfPfiif_param_4
)
{
	.reg .pred 	%p<20>;
	.reg .b32 	%r<68>;
	.reg .b32 	%f<146>;
	.reg .b64 	%rd<28>;

	ld.param.u64 	%rd6, [_Z15rms_norm_kernelPKfPfiif_param_0];
	ld.param.u64 	%rd7, [_Z15rms_norm_kernelPKfPfiif_param_1];
	ld.param.u32 	%r44, [_Z15rms_norm_kernelPKfPfiif_param_2];
	ld.param.u32 	%r43, [_Z15rms_norm_kernelPKfPfiif_param_3];
	ld.param.f32 	%f15, [_Z15rms_norm_kernelPKfPfiif_param_4];
	cvta.to.global.u64 	%rd1, %rd7;
	cvta.to.global.u64 	%rd2, %rd6;
	mov.u32 	%r45, %ctaid.x;
	mov.u32 	%r46, %ntid.x;
	mov.u32 	%r47, %tid.x;
	mad.lo.s32 	%r1, %r45, %r46, %r47;
	setp.ge.s32 	%p1, %r1, %r44;
	@%p1 bra 	$L__BB44_27;
	mul.lo.s32 	%r2, %r43, %r1;
	setp.lt.s32 	%p2, %r43, 1;
	mov.f32 	%f145, 0f00000000;
	@%p2 bra 	$L__BB44_14;
	and.b32  	%r3, %r43, 15;
	setp.lt.u32 	%p3, %r43, 16;
	mov.f32 	%f145, 0f00000000;
	mov.b32 	%r57, 0;
	@%p3 bra 	$L__BB44_5;
	and.b32  	%r57, %r43, 2147483632;
	neg.s32 	%r55, %r57;
	add.s64 	%rd3, %rd2, 32;
	mov.f32 	%f145, 0f00000000;
	mov.u32 	%r54, %r2;
$L__BB44_4:
	.pragma "nounroll";
	mul.wide.s32 	%rd8, %r54, 4;
	add.s64 	%rd9, %rd3, %rd8;
	ld.global.f32 	%f20, [%rd9+-32];
	fma.rn.f32 	%f21, %f20, %f20, %f145;
	ld.global.f32 	%f22, [%rd9+-28];
	fma.rn.f32 	%f23, %f22, %f22, %f21;
	ld.global.f32 	%f24, [%rd9+-24];
	fma.rn.f32 	%f25, %f24, %f24, %f23;
	ld.global.f32 	%f26, [%rd9+-20];
	fma.rn.f32 	%f27, %f26, %f26, %f25;
	ld.global.f32 	%f28, [%rd9+-16];
	fma.rn.f32 	%f29, %f28, %f28, %f27;
	ld.global.f32 	%f30, [%rd9+-12];
	fma.rn.f32 	%f31, %f30, %f30, %f29;
	ld.global.f32 	%f32, [%rd9+-8];
	fma.rn.f32 	%f33, %f32, %f32, %f31;
	ld.global.f32 	%f34, [%rd9+-4];
	fma.rn.f32 	%f35, %f34, %f34, %f33;
	ld.global.f32 	%f36, [%rd9];
	fma.rn.f32 	%f37, %f36, %f36, %f35;
	ld.global.f32 	%f38, [%rd9+4];
	fma.rn.f32 	%f39, %f38, %f38, %f37;
	ld.global.f32 	%f40, [%rd9+8];
	fma.rn.f32 	%f41, %f40, %f40, %f39;
	ld.global.f32 	%f42, [%rd9+12];
	fma.rn.f32 	%f43, %f42, %f42, %f41;
	ld.global.f32 	%f44, [%rd9+16];
	fma.rn.f32 	%f45, %f44, %f44, %f43;
	ld.global.f32 	%f46, [%rd9+20];
	fma.rn.f32 	%f47, %f46, %f46, %f45;
	ld.global.f32 	%f48, [%rd9+24];
	fma.rn.f32 	%f49, %f48, %f48, %f47;
	ld.global.f32 	%f50, [%rd9+28];
	fma.rn.f32 	%f145, %f50, %f50, %f49;
	add.s32 	%r55, %r55, 16;
	add.s32 	%r54, %r54, 16;
	setp.ne.s32 	%p4, %r55, 0;
	@%p4 bra 	$L__BB44_4;
$L__BB44_5:
	setp.eq.s32 	%p5, %r3, 0;
	@%p5 bra 	$L__BB44_14;
	and.b32  	%r11, %r43, 7;
	setp.lt.u32 	%p6, %r3, 8;
	@%p6 bra 	$L__BB44_8;
	add.s32 	%r49, %r57, %r2;
	mul.wide.s32 	%rd10, %r49, 4;
	add.s64 	%rd11, %rd2, %rd10;
	ld.global.f32 	%f52, [%rd11];
	fma.rn.f32 	%f53, %f52, %f52, %f145;
	ld.global.f32 	%f54, [%rd11+4];
	fma.rn.f32 	%f55, %f54, %f54, %f53;
	ld.global.f32 	%f56, [%rd11+8];
	fma.rn.f32 	%f57, %f56, %f56, %f55;
	ld.global.f32 	%f58, [%rd11+12];
	fma.rn.f32 	%f59, %f58, %f58, %f57;
	ld.global.f32 	%f60, [%rd11+16];
	fma.rn.f32 	%f61, %f60, %f60, %f59;
	ld.global.f32 	%f62, [%rd11+20];
	fma.rn.f32 	%f63, %f62, %f62, %f61;
	ld.global.f32 	%f64, [%rd11+24];
	fma.rn.f32 	%f65, %f64, %f64, %f63;
	ld.global.f32 	%f66, [%rd11+28];
	fma.rn.f32 	%f145, %f66, %f66, %f65;
	add.s32 	%r57, %r57, 8;
$L__BB44_8:
	setp.eq.s32 	%p7, %r11, 0;
	@%p7 bra 	$L__BB44_14;
	and.b32  	%r14, %r43, 3;
	setp.lt.u32 	%p8, %r11, 4;
	@%p8 bra 	$L__BB44_11;
	add.s32 	%r50, %r57, %r2;
	mul.wide.s32 	%rd12, %r50, 4;
	add.s64 	%rd13, %rd2, %rd12;
	ld.global.f32 	%f68, [%rd13];
	fma.rn.f32 	%f69, %f68, %f68, %f145;
	ld.global.f32 	%f70, [%rd13+4];
	fma.rn.f32 	%f71, %f70, %f70, %f69;
	ld.global.f32 	%f72, [%rd13+8];
	fma.rn.f32 	%f73, %f72, %f72, %f71;
	ld.global.f32 	%f74, [%rd13+12];
	fma.rn.f32 	%f145, %f74, %f74, %f73;
	add.s32 	%r57, %r57, 4;
$L__BB44_11:
	setp.eq.s32 	%p9, %r14, 0;
	@%p9 bra 	$L__BB44_14;
	add.s32 	%r60, %r57, %r2;
	neg.s32 	%r59, %r14;
$L__BB44_13:
	.pragma "nounroll";
	mul.wide.s32 	%rd14, %r60, 4;
	add.s64 	%rd15, %rd2, %rd14;
	ld.global.f32 	%f75, [%rd15];
	fma.rn.f32 	%f145, %f75, %f75, %f145;
	add.s32 	%r60, %r60, 1;
	add.s32 	%r59, %r59, 1;
	setp.ne.s32 	%p10, %r59, 0;
	@%p10 bra 	$L__BB44_13;
$L__BB44_14:
	setp.lt.s32 	%p11, %r43, 1;
	cvt.rn.f32.s32 	%f76, %r43;
	div.rn.f32 	%f77, %f145, %f76;
	add.f32 	%f78, %f15, %f77;
	rsqrt.approx.f32 	%f14, %f78;
	@%p11 bra 	$L__BB44_27;
	and.b32  	%r23, %r43, 15;
	setp.lt.u32 	%p12, %r43, 16;
	mov.b32 	%r64, 0;
	@%p12 bra 	$L__BB44_18;
	and.b32  	%r64, %r43, 2147483632;
	neg.s32 	%r62, %r64;
	add.s64 	%rd4, %rd2, 32;
	add.s64 	%rd5, %rd1, 32;
	mov.u32 	%r61, %r2;
$L__BB44_17:
	.pragma "nounroll";
	mul.wide.s32 	%rd16, %r61, 4;
	add.s64 	%rd17, %rd4, %rd16;
	add.s64 	%rd18, %rd5, %rd16;
	ld.global.f32 	%f79, [%rd17+-32];
	mul.f32 	%f80, %f14, %f79;
	st.global.f32 	[%rd18+-32], %f80;
	ld.global.f32 	%f81, [%rd17+-28];
	mul.f32 	%f82, %f14, %f81;
	st.global.f32 	[%rd18+-28], %f82;
	ld.global.f32 	%f83, [%rd17+-24];
	mul.f32 	%f84, %f14, %f83;
	st.global.f32 	[%rd18+-24], %f84;
	ld.global.f32 	%f85, [%rd17+-20];
	mul.f32 	%f86, %f14, %f85;
	st.global.f32 	[%rd18+-20], %f86;
	ld.global.f32 	%f87, [%rd17+-16];
	mul.f32 	%f88, %f14, %f87;
	st.global.f32 	[%rd18+-16], %f88;
	ld.global.f32 	%f89, [%rd17+-12];
	mul.f32 	%f90, %f14, %f89;
	st.global.f32 	[%rd18+-12], %f90;
	ld.global.f32 	%f91, [%rd17+-8];
	mul.f32 	%f92, %f14, %f91;
	st.global.f32 	[%rd18+-8], %f92;
	ld.global.f32 	%f93, [%rd17+-4];
	mul.f32 	%f94, %f14, %f93;
	st.global.f32 	[%rd18+-4], %f94;
	ld.global.f32 	%f95, [%rd17];
	mul.f32 	%f96, %f14, %f95;
	st.global.f32 	[%rd18], %f96;
	ld.global.f32 	%f97, [%rd17+4];
	mul.f32 	%f98, %f14, %f97;
	st.global.f32 	[%rd18+4], %f98;
	ld.global.f32 	%f99, [%rd17+8];
	mul.f32 	%f100, %f14, %f99;
	st.global.f32 	[%rd18+8], %f100;
	ld.global.f32 	%f101, [%rd17+12];
	mul.f32 	%f102, %f14, %f101;
	st.global.f32 	[%rd18+12], %f102;
	ld.global.f32 	%f103, [%rd17+16];
	mul.f32 	%f104, %f14, %f103;
	st.global.f32 	[%rd18+16], %f104;
	ld.global.f32 	%f105, [%rd17+20];
	mul.f32 	%f106, %f14, %f105;
	st.global.f32 	[%rd18+20], %f106;
	ld.global.f32 	%f107, [%rd17+24];
	mul.f32 	%f108, %f14, %f107;
	st.global.f32 	[%rd18+24], %f108;
	ld.global.f32 	%f109, [%rd17+28];
	mul.f32 	%f110, %f14, %f109;
	st.global.f32 	[%rd18+28], %f110;
	add.s32 	%r62, %r62, 16;
	add.s32 	%r61, %r61, 16;
	setp.ne.s32 	%p13, %r62, 0;
	@%p13 bra 	$L__BB44_17;
$L__BB44_18:
	setp.eq.s32 	%p14, %r23, 0;
	@%p14 bra 	$L__BB44_27;
	and.b32  	%r31, %r43, 7;
	setp.lt.u32 	%p15, %r23, 8;
	@%p15 bra 	$L__BB44_21;
	add.s32 	%r52, %r64, %r2;
	mul.wide.s32 	%rd19, %r52, 4;
	add.s64 	%rd20, %rd2, %rd19;
	ld.global.f32 	%f111, [%rd20];
	mul.f32 	%f112, %f14, %f111;
	add.s64 	%rd21, %rd1, %rd19;
	st.global.f32 	[%rd21], %f112;
	ld.global.f32 	%f113, [%rd20+4];
	mul.f32 	%f114, %f14, %f113;
	st.global.f32 	[%rd21+4], %f114;
	ld.global.f32 	%f115, [%rd20+8];
	mul.f32 	%f116, %f14, %f115;
	st.global.f32 	[%rd21+8], %f116;
	ld.global.f32 	%f117, [%rd20+12];
	mul.f32 	%f118, %f14, %f117;
	st.global.f32 	[%rd21+12], %f118;
	ld.global.f32 	%f119, [%rd20+16];
	mul.f32 	%f120, %f14, %f119;
	st.global.f32 	[%rd21+16], %f120;
	ld.global.f32 	%f121, [%rd20+20];
	mul.f32 	%f122, %f14, %f121;
	st.global.f32 	[%rd21+20], %f122;
	ld.global.f32 	%f123, [%rd20+24];
	mul.f32 	%f124, %f14, %f123;
	st.global.f32 	[%rd21+24], %f124;
	ld.global.f32 	%f125, [%rd20+28];
	mul.f32 	%f126, %f14, %f125;
	st.global.f32 	[%rd21+28], %f126;
	add.s32 	%r64, %r64, 8;
$L__BB44_21:
	setp.eq.s32 	%p16, %r31, 0;
	@%p16 bra 	$L__BB44_27;
	and.b32  	%r34, %r43, 3;
	setp.lt.u32 	%p17, %r31, 4;
	@%p17 bra 	$L__BB44_24;
	add.s32 	%r53, %r64, %r2;
	mul.wide.s32 	%rd22, %r53, 4;
	add.s64 	%rd23, %rd2, %rd22;
	ld.global.f32 	%f127, [%rd23];
	mul.f32 	%f128, %f14, %f127;
	add.s64 	%rd24, %rd1, %rd22;
	st.global.f32 	[%rd24], %f128;
	ld.global.f32 	%f129, [%rd23+4];
	mul.f32 	%f130, %f14, %f129;
	st.global.f32 	[%rd24+4], %f130;
	ld.global.f32 	%f131, [%rd23+8];
	mul.f32 	%f132, %f14, %f131;
	st.global.f32 	[%rd24+8], %f132;
	ld.global.f32 	%f133, [%rd23+12];
	mul.f32 	%f134, %f14, %f133;
	st.global.f32 	[%rd24+12], %f134;
	add.s32 	%r64, %r64, 4;
$L__BB44_24:
	setp.eq.s32 	%p18, %r34, 0;
	@%p18 bra 	$L__BB44_27;
	add.s32 	%r67, %r64, %r2;
	neg.s32 	%r66, %r34;
$L__BB44_26:
	.pragma "nounroll";
	mul.wide.s32 	%rd25, %r67, 4;
	add.s64 	%rd26, %rd1, %rd25;
	add.s64 	%rd27, %rd2, %rd25;
	ld.global.f32 	%f135, [%rd27];
	mul.f32 	%f136, %f14, %f135;
	st.global.f32 	[%rd26], %f136;
	add.s32 	%r67, %r67, 1;
	add.s32 	%r66, %r66, 1;
	setp.ne.s32 	%p19, %r66, 0;
	@%p19 bra 	$L__BB44_26;
$L__BB44_27:
	ret;

}
	// .globl	_Z18causal_mask_kernelPfi
.visible .entry _Z18causal_mask_kernelPfi(
	.param .u64 .ptr .align 1 _Z18causal_mask_kernelPfi_param_0,
	.param .u32 _Z18causal_mask_kernelPfi_param_1
)
{
	.reg .pred 	%p<3>;
	.reg .b32 	%r<10>;
	.reg .b32 	%f<2>;
	.reg .b64 	%rd<5>;

	ld.param.u64 	%rd1, [_Z18causal_mask_kernelPfi_param_0];
	ld.param.u32 	%r2, [_Z18causal_mask_kernelPfi_param_1];
	mov.u32 	%r3, %ctaid.x;
	mov.u32 	%r4, %ntid.x;
	mov.u32 	%r5, %tid.x;
	mad.lo.s32 	%r1, %r3, %r4, %r5;
	mul.lo.s32 	%r6, %r2, %r2;
	setp.ge.s32 	%p1, %r1, %r6;
	@%p1 bra 	$L__BB45_2;
	cvta.to.global.u64 	%rd2, %rd1;
	div.s32 	%r7, %r1, %r2;
	mul.lo.s32 	%r8, %r7, %r2;
	sub.s32 	%r9, %r1, %r8;
	setp.gt.s32 	%p2, %r9, %r7;
	selp.f32 	%f1, 0fFF7FFFFF, 0f00000000, %p2;
	mul.wide.s32 	%rd3, %r1, 4;
	add.s64 	%rd4, %rd2, %rd3;
	st.global.f32 	[%rd4], %f1;
$L__BB45_2:
	ret;

}


// ===== COMPILED SASS (sm_100) =====

	.target	sm_100

	.elftype	@"ET_EXEC"


//--------------------- .note.nv.tkinfo           --------------------------
	.section	.note.nv.tkinfo,"",@"SHT_NOTE"
	.sectionflags	@"SHF_NOTE_NV_TKINFO"
	.tkinfo
        /*0018*/ 	.word	0x00000002
        /*0030*/ 	.string	""
        /*0030*/ 	.string	"ptxas"
        /*0030*/ 	.string	"Cuda compilation tools, release 13.0, V13.0.88"
        /*0030*/ 	.string	"Build cuda_13.0.r13.0/compiler.36424714_0"
        /*0030*/ 	.string	"-arch sm_100 -m 64 "



//--------------------- .note.nv.cuinfo           --------------------------
	.section	.note.nv.cuinfo,"",@"SHT_NOTE"
	.sectionflags	@"SHF_NOTE_NV_CUINFO"
        /*0018*/ 	.short	0x0002
        /*001a*/ 	.short	0x0064
        /*001c*/ 	.short	0x0082
	.zero		2


//--------------------- .nv.info                  --------------------------
	.section	.nv.info,"",@"SHT_CUDA_INFO"
	.align	4


	//----- nvinfo : EIATTR_REGCOUNT
	.align		4
        /*0000*/ 	.byte	0x04, 0x2f
        /*0002*/ 	.short	(.L_2 - .L_1)
	.align		4
.L_1:
        /*0004*/ 	.word	index@(_Z14one_hot_kernelPKxPfii)
        /*0008*/ 	.word	0x0000000a


	//----- nvinfo : EIATTR_FRAME_SIZE
	.align		4
.L_2:
        /*000c*/ 	.byte	0x04, 0x11
        /*000e*/ 	.short	(.L_4 - .L_3)
	.align		4
.L_3:
        /*0010*/ 	.word	index@(_Z14one_hot_kernelPKxPfii)
        /*0014*/ 	.word	0x00000000


	//----- nvinfo : EIATTR_REGCOUNT
	.align		4
.L_4:
        /*0018*/ 	.byte	0x04, 0x2f
        /*001a*/ 	.short	(.L_6 - .L_5)
	.align		4
.L_5:
        /*001c*/ 	.word	index@(_Z18scatter_add_kernelPKfPKxPfiii)
        /*0020*/ 	.word	0x0000000e


	//----- nvinfo : EIATTR_FRAME_SIZE
	.align		4
.L_6:
        /*0024*/ 	.byte	0x04, 0x11
        /*0026*/ 	.short	(.L_8 - .L_7)
	.align		4
.L_7:
        /*0028*/ 	.word	index@(_Z18scatter_add_kernelPKfPKxPfiii)
        /*002c*/ 	.word	0x00000000


	//----- nvinfo : EIATTR_REGCOUNT
	.align		4
.L_8:
        /*0030*/ 	.byte	0x04, 0x2f
        /*0032*/ 	.short	(.L_10 - .L_9)
	.align		4
.L_9:
        /*0034*/ 	.word	index@(_Z17add_scalar_kernelPKfPfif)
        /*0038*/ 	.word	0x0000000a


	//----- nvinfo : EIATTR_FRAME_SIZE
	.align		4
.L_10:
        /*003c*/ 	.byte	0x04, 0x11
        /*003e*/ 	.short	(.L_12 - .L_11)
	.align		4
.L_11:
        /*0040*/ 	.word	index@(_Z17add_scalar_kernelPKfPfif)
        /*0044*/ 	.word	0x00000000


	//----- nvinfo : EIATTR_REGCOUNT
	.align		4
.L_12:
        /*0048*/ 	.byte	0x04, 0x2f
        /*004a*/ 	.short	(.L_14 - .L_13)
	.align		4
.L_13:
        /*004c*/ 	.word	index@(_Z17mul_scalar_kernelPKfPfif)
        /*0050*/ 	.word	0x0000000a


	//----- nvinfo : EIATTR_FRAME_SIZE
	.align		4
.L_14:
        /*0054*/ 	.byte	0x04, 0x11
        /*0056*/ 	.short	(.L_16 - .L_15)
	.align		4
.L_15:
        /*0058*/ 	.word	index@(_Z17mul_scalar_kernelPKfPfif)
        /*005c*/ 	.word	0x00000000


	//----- nvinfo : EIATTR_REGCOUNT
	.align		4
.L_16:
        /*0060*/ 	.byte	0x04, 0x2f
        /*0062*/ 	.short	(.L_18 - .L_17)
	.align		4
.L_17:
        /*0064*/ 	.word	index@(_Z17div_scalar_kernelPKfPfif)
        /*0068*/ 	.word	0x00000010


	//----- nvinfo : EIATTR_FRAME_SIZE
	.align		4
.L_18:
        /*006c*/ 	.byte	0x04, 0x11
        /*006e*/ 	.short	(.L_20 - .L_19)
	.align		4
.L_19:
        /*0070*/ 	.word	index@($__internal_6_$__cuda_sm3x_div_rn_noftz_f32_slowpath)
        /*0074*/ 	.word	0x00000000


	//----- nvinfo : EIATTR_FRAME_SIZE
	.align		4
.L_20:
        /*0078*/ 	.byte	0x04, 0x11
        /*007a*/ 	.short	(.L_22 - .L_21)
	.align		4
.L_21:
        /*007c*/ 	.word	index@(_Z17div_scalar_kernelPKfPfif)
        /*0080*/ 	.word	0x00000000


	//----- nvinfo : EIATTR_REGCOUNT
	.align		4
.L_22:
        /*0084*/ 	.byte	0x04, 0x2f
        /*0086*/ 	.short	(.L_24 - .L_23)
	.align		4
.L_23:
        /*0088*/ 	.word	index@(_Z17pow_scalar_kernelPKfPfif)
        /*008c*/ 	.word	0x0000000f


	//----- nvinfo : EIATTR_FRAME_SIZE
	.align		4
.L_24:
        /*0090*/ 	.byte	0x04, 0x11
        /*0092*/ 	.short	(.L_26 - .L_25)
	.align		4
.L_25:
        /*0094*/ 	.word	index@(_Z17pow_scalar_kernelPKfPfif)
        /*0098*/ 	.word	0x00000000


	//----- nvinfo : EIATTR_REGCOUNT
	.align		4
.L_26:
        /*009c*/ 	.byte	0x04, 0x2f
        /*009e*/ 	.short	(.L_28 - .L_27)
	.align		4
.L_27:
        /*00a0*/ 	.word	index@(_Z12clamp_kernelPKfPfiff)
        /*00a4*/ 	.word	0x0000000a


	//----- nvinfo : EIATTR_FRAME_SIZE
	.align		4
.L_28:
        /*00a8*/ 	.byte	0x04, 0x11
        /*00aa*/ 	.short	(.L_30 - .L_29)
	.align		4
.L_29:
        /*00ac*/ 	.word	index@(_Z12clamp_kernelPKfPfiff)
        /*00b0*/ 	.word	0x00000000


	//----- nvinfo : EIATTR_REGCOUNT
	.align		4
.L_30:
        /*00b4*/ 	.byte	0x04, 0x2f
        /*00b6*/ 	.short	(.L_32 - .L_31)
	.align		4
.L_31:
        /*00b8*/ 	.word	index@(_Z10add_kernelPKfS0_Pfi)
        /*00bc*/ 	.word	0x0000000c


	//----- nvinfo : EIATTR_FRAME_SIZE
	.align		4
.L_32:
        /*00c0*/ 	.byte	0x04, 0x11
        /*00c2*/ 	.short	(.L_34 - .L_33)
	.align		4
.L_33:
        /*00c4*/ 	.word	index@(_Z10add_kernelPKfS0_Pfi)
        /*00c8*/ 	.word	0x00000000


	//----- nvinfo : EIATTR_REGCOUNT
	.align		4
.L_34:
        /*00cc*/ 	.byte	0x04, 0x2f
        /*00ce*/ 	.short	(.L_36 - .L_35)
	.align		4
.L_35:
        /*00d0*/ 	.word	index@(_Z10sub_kernelPKfS0_Pfi)
        /*00d4*/ 	.word	0x0000000c


	//----- nvinfo : EIATTR_FRAME_SIZE
	.align		4
.L_36:
        /*00d8*/ 	.byte	0x04, 0x11
        /*00da*/ 	.short	(.L_38 - .L_37)
	.align		4
.L_37:
        /*00dc*/ 	.word	index@(_Z10sub_kernelPKfS0_Pfi)
        /*00e0*/ 	.word	0x00000000


	//----- nvinfo : EIATTR_REGCOUNT
	.align		4
.L_38:
        /*00e4*/ 	.byte	0x04, 0x2f
        /*00e6*/ 	.short	(.L_40 - .L_39)
	.align		4
.L_39:
        /*00e8*/ 	.word	index@(_Z10mul_kernelPKfS0_Pfi)
        /*00ec*/ 	.word	0x0000000c


	//----- nvinfo : EIATTR_FRAME_SIZE
	.align		4
.L_40:
        /*00f0*/ 	.byte	0x04, 0x11
        /*00f2*/ 	.short	(.L_42 - .L_41)
	.align		4
.L_41:
        /*00f4*/ 	.word	index@(_Z10mul_kernelPKfS0_Pfi)
        /*00f8*/ 	.word	0x00000000


	//----- nvinfo : EIATTR_REGCOUNT
	.align		4
.L_42:
        /*00fc*/ 	.byte	0x04, 0x2f
        /*00fe*/ 	.short	(.L_44 - .L_43)
	.align		4
.L_43:
        /*0100*/ 	.word	index@(_Z10div_kernelPKfS0_Pfi)
        /*0104*/ 	.word	0x00000010


	//----- nvinfo : EIATTR_FRAME_SIZE
	.align		4
.L_44:
        /*0108*/ 	.byte	0x04, 0x11
        /*010a*/ 	.short	(.L_46 - .L_45)
	.align		4
.L_45:
        /*010c*/ 	.word	index@($__internal_5_$__cuda_sm3x_div_rn_noftz_f32_slowpath)
        /*0110*/ 	.word	0x00000000


	//----- nvinfo : EIATTR_FRAME_SIZE
	.align		4
.L_46:
        /*0114*/ 	.byte	0x04, 0x11
        /*0116*/ 	.short	(.L_48 - .L_47)
	.align		4
.L_47:
        /*0118*/ 	.word	index@(_Z10div_kernelPKfS0_Pfi)
        /*011c*/ 	.word	0x00000000


	//----- nvinfo : EIATTR_REGCOUNT
	.align		4
.L_48:
        /*0120*/ 	.byte	0x04, 0x2f
        /*0122*/ 	.short	(.L_50 - .L_49)
	.align		4
.L_49:
        /*0124*/ 	.word	index@(_Z10pow_kernelPKfS0_Pfi)
        /*0128*/ 	.word	0x0000000e


	//----- nvinfo : EIATTR_FRAME_SIZE
	.align		4
.L_50:
        /*012c*/ 	.byte	0x04, 0x11
        /*012e*/ 	.short	(.L_52 - .L_51)
	.align		4
.L_51:
        /*0130*/ 	.word	index@(_Z10pow_kernelPKfS0_Pfi)
        /*0134*/ 	.word	0x00000000


	//----- nvinfo : EIATTR_REGCOUNT
	.align		4
.L_52:
        /*0138*/ 	.byte	0x04, 0x2f
        /*013a*/ 	.short	(.L_54 - .L_53)
	.align		4
.L_53:
        /*013c*/ 	.word	index@(_Z10rem_kernelPKfS0_Pfi)
        /*0140*/ 	.word	0x0000000d


	//----- nvinfo : EIATTR_FRAME_SIZE
	.align		4
.L_54:
        /*0144*/ 	.byte	0x04, 0x11
        /*0146*/ 	.short	(.L_56 - .L_55)
	.align		4
.L_55:
        /*0148*/ 	.word	index@(_Z10rem_kernelPKfS0_Pfi)
        /*014c*/ 	.word	0x00000000


	//----- nvinfo : EIATTR_REGCOUNT
	.align		4
.L_56:
        /*0150*/ 	.byte	0x04, 0x2f
        /*0152*/ 	.short	(.L_58 - .L_57)
	.align		4
.L_57:
        /*0154*/ 	.word	index@(_Z9eq_kernelPKfS0_Pfi)
        /*0158*/ 	.word	0x0000000c


	//----- nvinfo : EIATTR_FRAME_SIZE
	.align		4
.L_58:
        /*015c*/ 	.byte	0x04, 0x11
        /*015e*/ 	.short	(.L_60 - .L_59)
	.align		4
.L_59:
        /*0160*/ 	.word	index@(_Z9eq_kernelPKfS0_Pfi)
        /*0164*/ 	.word	0x00000000


	//----- nvinfo : EIATTR_REGCOUNT
	.align		4
.L_60:
        /*0168*/ 	.byte	0x04, 0x2f
        /*016a*/ 	.short	(.L_62 - .L_61)
	.align		4
.L_61:
        /*016c*/ 	.word	index@(_Z9ne_kernelPKfS0_Pfi)
        /*0170*/ 	.word	0x0000000c


	//----- nvinfo : EIATTR_FRAME_SIZE
	.align		4
.L_62:
        /*0174*/ 	.byte	0x04, 0x11
        /*0176*/ 	.short	(.L_64 - .L_63)
	.align		4
.L_63:
        /*0178*/ 	.word	index@(_Z9ne_kernelPKfS0_Pfi)
        /*017c*/ 	.word	0x00000000


	//----- nvinfo : EIATTR_REGCOUNT
	.align		4
.L_64:
        /*0180*/ 	.byte	0x04, 0x2f
        /*0182*/ 	.short	(.L_66 - .L_65)
	.align		4
.L_65:
        /*0184*/ 	.word	index@(_Z9lt_kernelPKfS0_Pfi)
        /*0188*/ 	.word	0x0000000c


	//----- nvinfo : EIATTR_FRAME_SIZE
	.align		4
.L_66:
        /*018c*/ 	.byte	0x04, 0x11
        /*018e*/ 	.short	(.L_68 - .L_67)
	.align		4
.L_67:
        /*0190*/ 	.word	index@(_Z9lt_kernelPKfS0_Pfi)
        /*0194*/ 	.word	0x00000000


	//----- nvinfo : EIATTR_REGCOUNT
	.align		4
.L_68:
        /*0198*/ 	.byte	0x04, 0x2f
        /*019a*/ 	.short	(.L_70 - .L_69)
	.align		4
.L_69:
        /*019c*/ 	.word	index@(_Z9le_kernelPKfS0_Pfi)
        /*01a0*/ 	.word	0x0000000c


	//----- nvinfo : EIATTR_FRAME_SIZE
	.align		4
.L_70:
        /*01a4*/ 	.byte	0x04, 0x11
        /*01a6*/ 	.short	(.L_72 - .L_71)
	.align		4
.L_71:
        /*01a8*/ 	.word	index@(_Z9le_kernelPKfS0_Pfi)
        /*01ac*/ 	.word	0x00000000


	//----- nvinfo : EIATTR_REGCOUNT
	.align		4
.L_72:
        /*01b0*/ 	.byte	0x04, 0x2f
        /*01b2*/ 	.short	(.L_74 - .L_73)
	.align		4
.L_73:
        /*01b4*/ 	.word	index@(_Z9gt_kernelPKfS0_Pfi)
        /*01b8*/ 	.word	0x0000000c


	//----- nvinfo : EIATTR_FRAME_SIZE
	.align		4
.L_74:
        /*01bc*/ 	.byte	0x04, 0x11
        /*01be*/ 	.short	(.L_76 - .L_75)
	.align		4
.L_75:
        /*01c0*/ 	.word	index@(_Z9gt_kernelPKfS0_Pfi)
        /*01c4*/ 	.word	0x00000000


	//----- nvinfo : EIATTR_REGCOUNT
	.align		4
.L_76:
        /*01c8*/ 	.byte	0x04, 0x2f
        /*01ca*/ 	.short	(.L_78 - .L_77)
	.align		4
.L_77:
        /*01cc*/ 	.word	index@(_Z9ge_kernelPKfS0_Pfi)
        /*01d0*/ 	.word	0x0000000c


	//----- nvinfo : EIATTR_FRAME_SIZE
	.align		4
.L_78:
        /*01d4*/ 	.byte	0x04, 0x11
        /*01d6*/ 	.short	(.L_80 - .L_79)
	.align		4
.L_79:
        /*01d8*/ 	.word	index@(_Z9ge_kernelPKfS0_Pfi)
        /*01dc*/ 	.word	0x00000000


	//----- nvinfo : EIATTR_REGCOUNT
	.align		4
.L_80:
        /*01e0*/ 	.byte	0x04, 0x2f
        /*01e2*/ 	.short	(.L_82 - .L_81)
	.align		4
.L_81:
        /*01e4*/ 	.word	index@(_Z10neg_kernelPKfPfi)
        /*01e8*/ 	.word	0x0000000a


	//----- nvinfo : EIATTR_FRAME_SIZE
	.align		4
.L_82:
        /*01ec*/ 	.byte	0x04, 0x11
        /*01ee*/ 	.short	(.L_84 - .L_83)
	.align		4
.L_83:
        /*01f0*/ 	.word	index@(_Z10neg_kernelPKfPfi)
        /*01f4*/ 	.word	0x00000000


	//----- nvinfo : EIATTR_REGCOUNT
	.align		4
.L_84:
        /*01f8*/ 	.byte	0x04, 0x2f
        /*01fa*/ 	.short	(.L_86 - .L_85)
	.align		4
.L_85:
        /*01fc*/ 	.word	index@(_Z10abs_kernelPKfPfi)
        /*0200*/ 	.word	0x0000000a


	//----- nvinfo : EIATTR_FRAME_SIZE
	.align		4
.L_86:
        /*0204*/ 	.byte	0x04, 0x11
        /*0206*/ 	.short	(.L_88 - .L_87)
	.align		4
.L_87:
        /*0208*/ 	.word	index@(_Z10abs_kernelPKfPfi)
        /*020c*/ 	.word	0x00000000


	//----- nvinfo : EIATTR_REGCOUNT
	.align		4
.L_88:
        /*0210*/ 	.byte	0x04, 0x2f
        /*0212*/ 	.short	(.L_90 - .L_89)
	.align		4
.L_89:
        /*0214*/ 	.word	index@(_Z10exp_kernelPKfPfi)
        /*0218*/ 	.word	0x0000000c


	//----- nvinfo : EIATTR_FRAME_SIZE
	.align		4
.L_90:
        /*021c*/ 	.byte	0x04, 0x11
        /*021e*/ 	.short	(.L_92 - .L_91)
	.align		4
.L_91:
        /*0220*/ 	.word	index@(_Z10exp_kernelPKfPfi)
        /*0224*/ 	.word	0x00000000


	//----- nvinfo : EIATTR_REGCOUNT
	.align		4
.L_92:
        /*0228*/ 	.byte	0x04, 0x2f
        /*022a*/ 	.short	(.L_94 - .L_93)
	.align		4
.L_93:
        /*022c*/ 	.word	index@(_Z10log_kernelPKfPfi)
        /*0230*/ 	.word	0x0000000c


	//----- nvinfo : EIATTR_FRAME_SIZE
	.align		4
.L_94:
        /*0234*/ 	.byte	0x04, 0x11
        /*0236*/ 	.short	(.L_96 - .L_95)
	.align		4
.L_95:
        /*0238*/ 	.word	index@(_Z10log_kernelPKfPfi)
        /*023c*/ 	.word	0x00000000


	//----- nvinfo : EIATTR_REGCOUNT
	.align		4
.L_96:
        /*0240*/ 	.byte	0x04, 0x2f
        /*0242*/ 	.short	(.L_98 - .L_97)
	.align		4
.L_97:
        /*0244*/ 	.word	index@(_Z11sqrt_kernelPKfPfi)
        /*0248*/ 	.word	0x0000000c


	//----- nvinfo : EIATTR_FRAME_SIZE
	.align		4
.L_98:
        /*024c*/ 	.byte	0x04, 0x11
        /*024e*/ 	.short	(.L_100 - .L_99)
	.align		4
.L_99:
        /*0250*/ 	.word	index@($__internal_4_$__cuda_sm20_sqrt_rn_f32_slowpath)
        /*0254*/ 	.word	0x00000000


	//----- nvinfo : EIATTR_FRAME_SIZE
	.align		4
.L_100:
        /*0258*/ 	.byte	0x04, 0x11
        /*025a*/ 	.short	(.L_102 - .L_101)
	.align		4
.L_101:
        /*025c*/ 	.word	index@(_Z11sqrt_kernelPKfPfi)
        /*0260*/ 	.word	0x00000000


	//----- nvinfo : EIATTR_REGCOUNT
	.align		4
.L_102:
        /*0264*/ 	.byte	0x04, 0x2f
        /*0266*/ 	.short	(.L_104 - .L_103)
	.align		4
.L_103:
        /*0268*/ 	.word	index@(_Z11relu_kernelPKfPfi)
        /*026c*/ 	.word	0x0000000a


	//----- nvinfo : EIATTR_FRAME_SIZE
	.align		4
.L_104:
        /*0270*/ 	.byte	0x04, 0x11
        /*0272*/ 	.short	(.L_106 - .L_105)
	.align		4
.L_105:
        /*0274*/ 	.word	index@(_Z11relu_kernelPKfPfi)
        /*0278*/ 	.word	0x00000000


	//----- nvinfo : EIATTR_REGCOUNT
	.align		4
.L_106:
        /*027c*/ 	.byte	0x04, 0x2f
        /*027e*/ 	.short	(.L_108 - .L_107)
	.align		4
.L_107:
        /*0280*/ 	.word	index@(_Z15sigmoid_kernel2PKfPfi)
        /*0284*/ 	.word	0x0000000e


	//----- nvinfo : EIATTR_FRAME_SIZE
	.align		4
.L_108:
        /*0288*/ 	.byte	0x04, 0x11
        /*028a*/ 	.short	(.L_110 - .L_109)
	.align		4
.L_109:
        /*028c*/ 	.word	index@($__internal_3_$__cuda_sm20_rcp_rn_f32_slowpath)
        /*0290*/ 	.word	0x00000000


	//----- nvinfo : EIATTR_FRAME_SIZE
	.align		4
.L_110:
        /*0294*/ 	.byte	0x04, 0x11
        /*0296*/ 	.short	(.L_112 - .L_111)
	.align		4
.L_111:
        /*0298*/ 	.word	index@(_Z15sigmoid_kernel2PKfPfi)
        /*029c*/ 	.word	0x00000000


	//----- nvinfo : EIATTR_REGCOUNT
	.align		4
.L_112:
        /*02a0*/ 	.byte	0x04, 0x2f
        /*02a2*/ 	.short	(.L_114 - .L_113)
	.align		4
.L_113:
        /*02a4*/ 	.word	index@(_Z11tanh_kernelPKfPfi)
        /*02a8*/ 	.word	0x0000000e


	//----- nvinfo : EIATTR_FRAME_SIZE
	.align		4
.L_114:
        /*02ac*/ 	.byte	0x04, 0x11
        /*02ae*/ 	.short	(.L_116 - .L_115)
	.align		4
.L_115:
        /*02b0*/ 	.word	index@(_Z11tanh_kernelPKfPfi)
        /*02b4*/ 	.word	0x00000000


	//----- nvinfo : EIATTR_REGCOUNT
	.align		4
.L_116:
        /*02b8*/ 	.byte	0x04, 0x2f
        /*02ba*/ 	.short	(.L_118 - .L_117)
	.align		4
.L_117:
        /*02bc*/ 	.word	index@(_Z11gelu_kernelPKfPfi)
        /*02c0*/ 	.word	0x0000000e


	//----- nvinfo : EIATTR_FRAME_SIZE
	.align		4
.L_118:
        /*02c4*/ 	.byte	0x04, 0x11
        /*02c6*/ 	.short	(.L_120 - .L_119)
	.align		4
.L_119:
        /*02c8*/ 	.word	index@(_Z11gelu_kernelPKfPfi)
        /*02cc*/ 	.word	0x00000000


	//----- nvinfo : EIATTR_REGCOUNT
	.align		4
.L_120:
        /*02d0*/ 	.byte	0x04, 0x2f
        /*02d2*/ 	.short	(.L_122 - .L_121)
	.align		4
.L_121:
        /*02d4*/ 	.word	index@(_Z11silu_kernelPKfPfi)
        /*02d8*/ 	.word	0x00000010


	//----- nvinfo : EIATTR_FRAME_SIZE
	.align		4
.L_122:
        /*02dc*/ 	.byte	0x04, 0x11
        /*02de*/ 	.short	(.L_124 - .L_123)
	.align		4
.L_123:
        /*02e0*/ 	.word	index@($__internal_2_$__cuda_sm3x_div_rn_noftz_f32_slowpath)
        /*02e4*/ 	.word	0x00000000


	//----- nvinfo : EIATTR_FRAME_SIZE
	.align		4
.L_124:
        /*02e8*/ 	.byte	0x04, 0x11
        /*02ea*/ 	.short	(.L_126 - .L_125)
	.align		4
.L_125:
        /*02ec*/ 	.word	index@(_Z11silu_kernelPKfPfi)
        /*02f0*/ 	.word	0x00000000


	//----- nvinfo : EIATTR_REGCOUNT
	.align		4
.L_126:
        /*02f4*/ 	.byte	0x04, 0x2f
        /*02f6*/ 	.short	(.L_128 - .L_127)
	.align		4
.L_127:
        /*02f8*/ 	.word	index@(_Z10sin_kernelPKfPfi)
        /*02fc*/ 	.word	0x00000012


	//----- nvinfo : EIATTR_FRAME_SIZE
	.align		4
.L_128:
        /*0300*/ 	.byte	0x04, 0x11
        /*0302*/ 	.short	(.L_130 - .L_129)
	.align		4
.L_129:
        /*0304*/ 	.word	index@(_Z10sin_kernelPKfPfi)
        /*0308*/ 	.word	0x00000000


	//----- nvinfo : EIATTR_REGCOUNT
	.align		4
.L_130:
        /*030c*/ 	.byte	0x04, 0x2f
        /*030e*/ 	.short	(.L_132 - .L_131)
	.align		4
.L_131:
        /*0310*/ 	.word	index@(_Z10cos_kernelPKfPfi)
        /*0314*/ 	.word	0x00000012


	//----- nvinfo : EIATTR_FRAME_SIZE
	.align		4
.L_132:
        /*0318*/ 	.byte	0x04, 0x11
        /*031a*/ 	.short	(.L_134 - .L_133)
	.align		4
.L_133:
        /*031c*/ 	.word	index@(_Z10cos_kernelPKfPfi)
        /*0320*/ 	.word	0x00000000


	//----- nvinfo : EIATTR_REGCOUNT
	.align		4
.L_134:
        /*0324*/ 	.byte	0x04, 0x2f
        /*0326*/ 	.short	(.L_136 - .L_135)
	.align		4
.L_135:
        /*0328*/ 	.word	index@(_Z10tan_kernelPKfPfi)
        /*032c*/ 	.word	0x00000012


	//----- nvinfo : EIATTR_FRAME_SIZE
	.align		4
.L_136:
        /*0330*/ 	.byte	0x04, 0x11
        /*0332*/ 	.short	(.L_138 - .L_137)
	.align		4
.L_137:
        /*0334*/ 	.word	index@(_Z10tan_kernelPKfPfi)
        /*0338*/ 	.word	0x00000000


	//----- nvinfo : EIATTR_REGCOUNT
	.align		4
.L_138:
        /*033c*/ 	.byte	0x04, 0x2f
        /*033e*/ 	.short	(.L_140 - .L_139)
	.align		4
.L_139:
        /*0340*/ 	.word	index@(_Z12floor_kernelPKfPfi)
        /*0344*/ 	.word	0x0000000c


	//----- nvinfo : EIATTR_FRAME_SIZE
	.align		4
.L_140:
        /*0348*/ 	.byte	0x04, 0x11
        /*034a*/ 	.short	(.L_142 - .L_141)
	.align		4
.L_141:
        /*034c*/ 	.word	index@(_Z12floor_kernelPKfPfi)
        /*0350*/ 	.word	0x00000000


	//----- nvinfo : EIATTR_REGCOUNT
	.align		4
.L_142:
        /*0354*/ 	.byte	0x04, 0x2f
        /*0356*/ 	.short	(.L_144 - .L_143)
	.align		4
.L_143:
        /*0358*/ 	.word	index@(_Z11ceil_kernelPKfPfi)
        /*035c*/ 	.word	0x0000000c


	//----- nvinfo : EIATTR_FRAME_SIZE
	.align		4
.L_144:
        /*0360*/ 	.byte	0x04, 0x11
        /*0362*/ 	.short	(.L_146 - .L_145)
	.align		4
.L_145:
        /*0364*/ 	.word	index@(_Z11ceil_kernelPKfPfi)
        /*0368*/ 	.word	0x00000000


	//----- nvinfo : EIATTR_REGCOUNT
	.align		4
.L_146:
        /*036c*/ 	.byte	0x04, 0x2f
        /*036e*/ 	.short	(.L_148 - .L_147)
	.align		4
.L_147:
        /*0370*/ 	.word	index@(_Z12round_kernelPKfPfi)
        /*0374*/ 	.word	0x0000000c


	//----- nvinfo : EIATTR_FRAME_SIZE
	.align		4
.L_148:
        /*0378*/ 	.byte	0x04, 0x11
        /*037a*/ 	.short	(.L_150 - .L_149)
	.align		4
.L_149:
        /*037c*/ 	.word	index@(_Z12round_kernelPKfPfi)
        /*0380*/ 	.word	0x00000000


	//----- nvinfo : EIATTR_REGCOUNT
	.align		4
.L_150:
        /*0384*/ 	.byte	0x04, 0x2f
        /*0386*/ 	.short	(.L_152 - .L_151)
	.align		4
.L_151:
        /*0388*/ 	.word	index@(_Z14max_all_kernelPKfPfi)
        /*038c*/ 	.word	0x0000000a


	//----- nvinfo : EIATTR_FRAME_SIZE
	.align		4
.L_152:
        /*0390*/ 	.byte	0x04, 0x11
        /*0392*/ 	.short	(.L_154 - .L_153)
	.align		4
.L_153:
        /*0394*/ 	.word	index@(_Z14max_all_kernelPKfPfi)
        /*0398*/ 	.word	0x00000000


	//----- nvinfo : EIATTR_REGCOUNT
	.align		4
.L_154:
        /*039c*/ 	.byte	0x04, 0x2f
        /*039e*/ 	.short	(.L_156 - .L_155)
	.align		4
.L_155:
        /*03a0*/ 	.word	index@(_Z14min_all_kernelPKfPfi)
        /*03a4*/ 	.word	0x0000000a


	//----- nvinfo : EIATTR_FRAME_SIZE
	.align		4
.L_156:
        /*03a8*/ 	.byte	0x04, 0x11
        /*03aa*/ 	.short	(.L_158 - .L_157)
	.align		4
.L_157:
        /*03ac*/ 	.word	index@(_Z14min_all_kernelPKfPfi)
        /*03b0*/ 	.word	0x00000000


	//----- nvinfo : EIATTR_REGCOUNT
	.align		4
.L_158:
        /*03b4*/ 	.byte	0x04, 0x2f
        /*03b6*/ 	.short	(.L_160 - .L_159)
	.align		4
.L_159:
        /*03b8*/ 	.word	index@(_Z14sum_all_kernelPKfPfi)
        /*03bc*/ 	.word	0x0000000a


	//----- nvinfo : EIATTR_FRAME_SIZE
	.align		4
.L_160:
        /*03c0*/ 	.byte	0x04, 0x11
        /*03c2*/ 	.short	(.L_162 - .L_161)
	.align		4
.L_161:
        /*03c4*/ 	.word	index@(_Z14sum_all_kernelPKfPfi)
        /*03c8*/ 	.word	0x00000000


	//----- nvinfo : EIATTR_REGCOUNT
	.align		4
.L_162:
        /*03cc*/ 	.byte	0x04, 0x2f
        /*03ce*/ 	.short	(.L_164 - .L_163)
	.align		4
.L_163:
        /*03d0*/ 	.word	index@(_Z19matmul_naive_kernelPKfS0_Pfiiiii)
        /*03d4*/ 	.word	0x00000020


	//----- nvinfo : EIATTR_FRAME_SIZE
	.align		4
.L_164:
        /*03d8*/ 	.byte	0x04, 0x11
        /*03da*/ 	.short	(.L_166 - .L_165)
	.align		4
.L_165:
        /*03dc*/ 	.word	index@(_Z19matmul_naive_kernelPKfS0_Pfiiiii)
        /*03e0*/ 	.word	0x00000000


	//----- nvinfo : EIATTR_REGCOUNT
	.align		4
.L_166:
        /*03e4*/ 	.byte	0x04, 0x2f
        /*03e6*/ 	.short	(.L_168 - .L_167)
	.align		4
.L_167:
        /*03e8*/ 	.word	index@(_Z14softmax_kernelPKfPfiii)
        /*03ec*/ 	.word	0x00000020


	//----- nvinfo : EIATTR_FRAME_SIZE
	.align		4
.L_168:
        /*03f0*/ 	.byte	0x04, 0x11
        /*03f2*/ 	.short	(.L_170 - .L_169)
	.align		4
.L_169:
        /*03f4*/ 	.word	index@($__internal_1_$__cuda_sm20_rcp_rn_f32_slowpath)
        /*03f8*/ 	.word	0x00000000


	//----- nvinfo : EIATTR_FRAME_SIZE
	.align		4
.L_170:
        /*03fc*/ 	.byte	0x04, 0x11
        /*03fe*/ 	.short	(.L_172 - .L_171)
	.align		4
.L_171:
        /*0400*/ 	.word	index@(_Z14softmax_kernelPKfPfiii)
        /*0404*/ 	.word	0x00000000


	//----- nvinfo : EIATTR_REGCOUNT
	.align		4
.L_172:
        /*0408*/ 	.byte	0x04, 0x2f
        /*040a*/ 	.short	(.L_174 - .L_173)
	.align		4
.L_173:
        /*040c*/ 	.word	index@(_Z16embedding_kernelPKfPKxPfiii)
        /*0410*/ 	.word	0x0000000e


	//----- nvinfo : EIATTR_FRAME_SIZE
	.align		4
.L_174:
        /*0414*/ 	.byte	0x04, 0x11
        /*0416*/ 	.short	(.L_176 - .L_175)
	.align		4
.L_175:
        /*0418*/ 	.word	index@(_Z16embedding_kernelPKfPKxPfiii)
        /*041c*/ 	.word	0x00000000


	//----- nvinfo : EIATTR_REGCOUNT
	.align		4
.L_176:
        /*0420*/ 	.byte	0x04, 0x2f
        /*0422*/ 	.short	(.L_178 - .L_177)
	.align		4
.L_177:
        /*0424*/ 	.word	index@(_Z20cross_entropy_kernelPKfPKxPfii)
        /*0428*/ 	.word	0x00000020


	//----- nvinfo : EIATTR_FRAME_SIZE
	.align		4
.L_178:
        /*042c*/ 	.byte	0x04, 0x11
        /*042e*/ 	.short	(.L_180 - .L_179)
	.align		4
.L_179:
        /*0430*/ 	.word	index@(_Z20cross_entropy_kernelPKfPKxPfii)
        /*0434*/ 	.word	0x00000000


	//----- nvinfo : EIATTR_REGCOUNT
	.align		4
.L_180:
        /*0438*/ 	.byte	0x04, 0x2f
        /*043a*/ 	.short	(.L_182 - .L_181)
	.align		4
.L_181:
        /*043c*/ 	.word	index@(_Z11tril_kernelPKfPfiiii)
        /*0440*/ 	.word	0x0000000f


	//----- nvinfo : EIATTR_FRAME_SIZE
	.align		4
.L_182:
        /*0444*/ 	.byte	0x04, 0x11
        /*0446*/ 	.short	(.L_184 - .L_183)
	.align		4
.L_183:
        /*0448*/ 	.word	index@(_Z11tril_kernelPKfPfiiii)
        /*044c*/ 	.word	0x00000000


	//----- nvinfo : EIATTR_REGCOUNT
	.align		4
.L_184:
        /*0450*/ 	.byte	0x04, 0x2f
        /*0452*/ 	.short	(.L_186 - .L_185)
	.align		4
.L_185:
        /*0454*/ 	.word	index@(_Z17where_cond_kernelPKfS0_S0_Pfi)
        /*0458*/ 	.word	0x00000010


	//----- nvinfo : EIATTR_FRAME_SIZE
	.align		4
.L_186:
        /*045c*/ 	.byte	0x04, 0x11
        /*045e*/ 	.short	(.L_188 - .L_187)
	.align		4
.L_187:
        /*0460*/ 	.word	index@(_Z17where_cond_kernelPKfS0_S0_Pfi)
        /*0464*/ 	.word	0x00000000


	//----- nvinfo : EIATTR_REGCOUNT
	.align		4
.L_188:
        /*0468*/ 	.byte	0x04, 0x2f
        /*046a*/ 	.short	(.L_190 - .L_189)
	.align		4
.L_189:
        /*046c*/ 	.word	index@(_Z15rms_norm_kernelPKfPfiif)
        /*0470*/ 	.word	0x0000001f


	//----- nvinfo : EIATTR_FRAME_SIZE
	.align		4
.L_190:
        /*0474*/ 	.byte	0x04, 0x11
        /*0476*/ 	.short	(.L_192 - .L_191)
	.align		4
.L_191:
        /*0478*/ 	.word	index@($__internal_0_$__cuda_sm3x_div_rn_noftz_f32_slowpath)
        /*047c*/ 	.word	0x00000000


	//----- nvinfo : EIATTR_FRAME_SIZE
	.align		4
.L_192:
        /*0480*/ 	.byte	0x04, 0x11
        /*0482*/ 	.short	(.L_194 - .L_193)
	.align		4
.L_193:
        /*0484*/ 	.word	index@(_Z15rms_norm_kernelPKfPfiif)
        /*0488*/ 	.word	0x00000000


	//----- nvinfo : EIATTR_REGCOUNT
	.align		4
.L_194:
        /*048c*/ 	.byte	0x04, 0x2f
        /*048e*/ 	.short	(.L_196 - .L_195)
	.align		4
.L_195:
        /*0490*/ 	.word	index@(_Z18causal_mask_kernelPfi)
        /*0494*/ 	.word	0x0000000c


	//----- nvinfo : EIATTR_FRAME_SIZE
	.align		4
.L_196:
        /*0498*/ 	.byte	0x04, 0x11
        /*049a*/ 	.short	(.L_198 - .L_197)
	.align		4
.L_197:
        /*049c*/ 	.word	index@(_Z18causal_mask_kernelPfi)
        /*04a0*/ 	.word	0x00000000


	//----- nvinfo : EIATTR_MIN_STACK_SIZE
	.align		4
.L_198:
        /*04a4*/ 	.byte	0x04, 0x12
        /*04a6*/ 	.short	(.L_200 - .L_199)
	.align		4
.L_199:
        /*04a8*/ 	.word	index@(_Z18causal_mask_kernelPfi)
        /*04ac*/ 	.word	0x00000000


	//----- nvinfo : EIATTR_MIN_STACK_SIZE
	.align		4
.L_200:
        /*04b0*/ 	.byte	0x04, 0x12
        /*04b2*/ 	.short	(.L_202 - .L_201)
	.align		4
.L_201:
        /*04b4*/ 	.word	index@(_Z15rms_norm_kernelPKfPfiif)
        /*04b8*/ 	.word	0x00000000


	//----- nvinfo : EIATTR_MIN_STACK_SIZE
	.align		4
.L_202:
        /*04bc*/ 	.byte	0x04, 0x12
        /*04be*/ 	.short	(.L_204 - .L_203)
	.align		4
.L_203:
        /*04c0*/ 	.word	index@(_Z17where_cond_kernelPKfS0_S0_Pfi)
        /*04c4*/ 	.word	0x00000000


	//----- nvinfo : EIATTR_MIN_STACK_SIZE
	.align		4
.L_204:
        /*04c8*/ 	.byte	0x04, 0x12
        /*04ca*/ 	.short	(.L_206 - .L_205)
	.align		4
.L_205:
        /*04cc*/ 	.word	index@(_Z11tril_kernelPKfPfiiii)
        /*04d0*/ 	.word	0x00000000


	//----- nvinfo : EIATTR_MIN_STACK_SIZE
	.align		4
.L_206:
        /*04d4*/ 	.byte	0x04, 0x12
        /*04d6*/ 	.short	(.L_208 - .L_207)
	.align		4
.L_207:
        /*04d8*/ 	.word	index@(_Z20cross_entropy_kernelPKfPKxPfii)
        /*04dc*/ 	.word	0x00000000


	//----- nvinfo : EIATTR_MIN_STACK_SIZE
	.align		4
.L_208:
        /*04e0*/ 	.byte	0x04, 0x12
        /*04e2*/ 	.short	(.L_210 - .L_209)
	.align		4
.L_209:
        /*04e4*/ 	.word	index@(_Z16embedding_kernelPKfPKxPfiii)
        /*04e8*/ 	.word	0x00000000


	//----- nvinfo : EIATTR_MIN_STACK_SIZE
	.align		4
.L_210:
        /*04ec*/ 	.byte	0x04, 0x12
        /*04ee*/ 	.short	(.L_212 - .L_211)
	.align		4
.L_211:
        /*04f0*/ 	.word	index@(_Z14softmax_kernelPKfPfiii)
        /*04f4*/ 	.word	0x00000000


	//----- nvinfo : EIATTR_MIN_STACK_SIZE
	.align		4
.L_212:
        /*04f8*/ 	.byte	0x04, 0x12
        /*04fa*/ 	.short	(.L_214 - .L_213)
	.align		4
.L_213:
        /*04fc*/ 	.word	index@(_Z19matmul_naive_kernelPKfS0_Pfiiiii)
        /*0500*/ 	.word	0x00000000


	//----- nvinfo : EIATTR_MIN_STACK_SIZE
	.align		4
.L_214:
        /*0504*/ 	.byte	0x04, 0x12
        /*0506*/ 	.short	(.L_216 - .L_215)
	.align		4
.L_215:
        /*0508*/ 	.word	index@(_Z14sum_all_kernelPKfPfi)
        /*050c*/ 	.word	0x00000000


	//----- nvinfo : EIATTR_MIN_STACK_SIZE
	.align		4
.L_216:
        /*0510*/ 	.byte	0x04, 0x12
        /*0512*/ 	.short	(.L_218 - .L_217)
	.align		4
.L_217:
        /*0514*/ 	.word	index@(_Z14min_all_kernelPKfPfi)
        /*0518*/ 	.word	0x00000000


	//----- nvinfo : EIATTR_MIN_STACK_SIZE
	.align		4
.L_218:
        /*051c*/ 	.byte	0x04, 0x12
        /*051e*/ 	.short	(.L_220 - .L_219)
	.align		4
.L_219:
        /*0520*/ 	.word	index@(_Z14max_all_kernelPKfPfi)
        /*0524*/ 	.word	0x00000000


	//----- nvinfo : EIATTR_MIN_STACK_SIZE
	.align		4
.L_220:
        /*0528*/ 	.byte	0x04, 0x12
        /*052a*/ 	.short	(.L_222 - .L_221)
	.align		4
.L_221:
        /*052c*/ 	.word	index@(_Z12round_kernelPKfPfi)
        /*0530*/ 	.word	0x00000000


	//----- nvinfo : EIATTR_MIN_STACK_SIZE
	.align		4
.L_222:
        /*0534*/ 	.byte	0x04, 0x12
        /*0536*/ 	.short	(.L_224 - .L_223)
	.align		4
.L_223:
        /*0538*/ 	.word	index@(_Z11ceil_kernelPKfPfi)
        /*053c*/ 	.word	0x00000000


	//----- nvinfo : EIATTR_MIN_STACK_SIZE
	.align		4
.L_224:
        /*0540*/ 	.byte	0x04, 0x12
        /*0542*/ 	.short	(.L_226 - .L_225)
	.align		4
.L_225:
        /*0544*/ 	.word	index@(_Z12floor_kernelPKfPfi)
        /*0548*/ 	.word	0x00000000


	//----- nvinfo : EIATTR_MIN_STACK_SIZE
	.align		4
.L_226:
        /*054c*/ 	.byte	0x04, 0x12
        /*054e*/ 	.short	(.L_228 - .L_227)
	.align		4
.L_227:
        /*0550*/ 	.word	index@(_Z10tan_kernelPKfPfi)
        /*0554*/ 	.word	0x00000000


	//----- nvinfo : EIATTR_MIN_STACK_SIZE
	.align		4
.L_228:
        /*0558*/ 	.byte	0x04, 0x12
        /*055a*/ 	.short	(.L_230 - .L_229)
	.align		4
.L_229:
        /*055c*/ 	.word	index@(_Z10cos_kernelPKfPfi)
        /*0560*/ 	.word	0x00000000


	//----- nvinfo : EIATTR_MIN_STACK_SIZE
	.align		4
.L_230:
        /*0564*/ 	.byte	0x04, 0x12
        /*0566*/ 	.short	(.L_232 - .L_231)
	.align		4
.L_231:
        /*0568*/ 	.word	index@(_Z10sin_kernelPKfPfi)
        /*056c*/ 	.word	0x00000000


	//----- nvinfo : EIATTR_MIN_STACK_SIZE
	.align		4
.L_232:
        /*0570*/ 	.byte	0x04, 0x12
        /*0572*/ 	.short	(.L_234 - .L_233)
	.align		4
.L_233:
        /*0574*/ 	.word	index@(_Z11silu_kernelPKfPfi)
        /*0578*/ 	.word	0x00000000


	//----- nvinfo : EIATTR_MIN_STACK_SIZE
	.align		4
.L_234:
        /*057c*/ 	.byte	0x04, 0x12
        /*057e*/ 	.short	(.L_236 - .L_235)
	.align		4
.L_235:
        /*0580*/ 	.word	index@(_Z11gelu_kernelPKfPfi)
        /*0584*/ 	.word	0x00000000


	//----- nvinfo : EIATTR_MIN_STACK_SIZE
	.align		4
.L_236:
        /*0588*/ 	.byte	0x04, 0x12
        /*058a*/ 	.short	(.L_238 - .L_237)
	.align		4
.L_237:
        /*058c*/ 	.word	index@(_Z11tanh_kernelPKfPfi)
        /*0590*/ 	.word	0x00000000


	//----- nvinfo : EIATTR_MIN_STACK_SIZE
	.align		4
.L_238:
        /*0594*/ 	.byte	0x04, 0x12
        /*0596*/ 	.short	(.L_240 - .L_239)
	.align		4
.L_239:
        /*0598*/ 	.word	index@(_Z15sigmoid_kernel2PKfPfi)
        /*059c*/ 	.word	0x00000000


	//----- nvinfo : EIATTR_MIN_STACK_SIZE
	.align		4
.L_240:
        /*05a0*/ 	.byte	0x04, 0x12
        /*05a2*/ 	.short	(.L_242 - .L_241)
	.align		4
.L_241:
        /*05a4*/ 	.word	index@(_Z11relu_kernelPKfPfi)
        /*05a8*/ 	.word	0x00000000


	//----- nvinfo : EIATTR_MIN_STACK_SIZE
	.align		4
.L_242:
        /*05ac*/ 	.byte	0x04, 0x12
        /*05ae*/ 	.short	(.L_244 - .L_243)
	.align		4
.L_243:
        /*05b0*/ 	.word	index@(_Z11sqrt_kernelPKfPfi)
        /*05b4*/ 	.word	0x00000000


	//----- nvinfo : EIATTR_MIN_STACK_SIZE
	.align		4
.L_244:
        /*05b8*/ 	.byte	0x04, 0x12
        /*05ba*/ 	.short	(.L_246 - .L_245)
	.align		4
.L_245:
        /*05bc*/ 	.word	index@(_Z10log_kernelPKfPfi)
        /*05c0*/ 	.word	0x00000000


	//----- nvinfo : EIATTR_MIN_STACK_SIZE
	.align		4
.L_246:
        /*05c4*/ 	.byte	0x04, 0x12
        /*05c6*/ 	.short	(.L_248 - .L_247)
	.align		4
.L_247:
        /*05c8*/ 	.word	index@(_Z10exp_kernelPKfPfi)
        /*05cc*/ 	.word	0x00000000


	//----- nvinfo : EIATTR_MIN_STACK_SIZE
	.align		4
.L_248:
        /*05d0*/ 	.byte	0x04, 0x12
        /*05d2*/ 	.short	(.L_250 - .L_249)
	.align		4
.L_249:
        /*05d4*/ 	.word	index@(_Z10abs_kernelPKfPfi)
        /*05d8*/ 	.word	0x00000000


	//----- nvinfo : EIATTR_MIN_STACK_SIZE
	.align		4
.L_250:
        /*05dc*/ 	.byte	0x04, 0x12
        /*05de*/ 	.short	(.L_252 - .L_251)
	.align		4
.L_251:
        /*05e0*/ 	.word	index@(_Z10neg_kernelPKfPfi)
        /*05e4*/ 	.word	0x00000000


	//----- nvinfo : EIATTR_MIN_STACK_SIZE
	.align		4
.L_252:
        /*05e8*/ 	.byte	0x04, 0x12
        /*05ea*/ 	.short	(.L_254 - .L_253)
	.align		4
.L_253:
        /*05ec*/ 	.word	index@(_Z9ge_kernelPKfS0_Pfi)
        /*05f0*/ 	.word	0x00000000


	//----- nvinfo : EIATTR_MIN_STACK_SIZE
	.align		4
.L_254:
        /*05f4*/ 	.byte	0x04, 0x12
        /*05f6*/ 	.short	(.L_256 - .L_255)
	.align		4
.L_255:
        /*05f8*/ 	.word	index@(_Z9gt_kernelPKfS0_Pfi)
        /*05fc*/ 	.word	0x00000000


	//----- nvinfo : EIATTR_MIN_STACK_SIZE
	.align		4
.L_256:
        /*0600*/ 	.byte	0x04, 0x12
        /*0602*/ 	.short	(.L_258 - .L_257)
	.align		4
.L_257:
        /*0604*/ 	.word	index@(_Z9le_kernelPKfS0_Pfi)
        /*0608*/ 	.word	0x00000000


	//----- nvinfo : EIATTR_MIN_STACK_SIZE
	.align		4
.L_258:
        /*060c*/ 	.byte	0x04, 0x12
        /*060e*/ 	.short	(.L_260 - .L_259)
	.align		4
.L_259:
        /*0610*/ 	.word	index@(_Z9lt_kernelPKfS0_Pfi)
        /*0614*/ 	.word	0x00000000


	//----- nvinfo : EIATTR_MIN_STACK_SIZE
	.align		4
.L_260:
        /*0618*/ 	.byte	0x04, 0x12
        /*061a*/ 	.short	(.L_262 - .L_261)
	.align		4
.L_261:
        /*061c*/ 	.word	index@(_Z9ne_kernelPKfS0_Pfi)
        /*0620*/ 	.word	0x00000000


	//----- nvinfo : EIATTR_MIN_STACK_SIZE
	.align		4
.L_262:
        /*0624*/ 	.byte	0x04, 0x12
        /*0626*/ 	.short	(.L_264 - .L_263)
	.align		4
.L_263:
        /*0628*/ 	.word	index@(_Z9eq_kernelPKfS0_Pfi)
        /*062c*/ 	.word	0x00000000


	//----- nvinfo : EIATTR_MIN_STACK_SIZE
	.align		4
.L_264:
        /*0630*/ 	.byte	0x04, 0x12
        /*0632*/ 	.short	(.L_266 - .L_265)
	.align		4
.L_265:
        /*0634*/ 	.word	index@(_Z10rem_kernelPKfS0_Pfi)
        /*0638*/ 	.word	0x00000000


	//----- nvinfo : EIATTR_MIN_STACK_SIZE
	.align		4
.L_266:
        /*063c*/ 	.byte	0x04, 0x12
        /*063e*/ 	.short	(.L_268 - .L_267)
	.align		4
.L_267:
        /*0640*/ 	.word	index@(_Z10pow_kernelPKfS0_Pfi)
        /*0644*/ 	.word	0x00000000


	//----- nvinfo : EIATTR_MIN_STACK_SIZE
	.align		4
.L_268:
        /*0648*/ 	.byte	0x04, 0x12
        /*064a*/ 	.short	(.L_270 - .L_269)
	.align		4
.L_269:
        /*064c*/ 	.word	index@(_Z10div_kernelPKfS0_Pfi)
        /*0650*/ 	.word	0x00000000


	//----- nvinfo : EIATTR_MIN_STACK_SIZE
	.align		4
.L_270:
        /*0654*/ 	.byte	0x04, 0x12
        /*0656*/ 	.short	(.L_272 - .L_271)
	.align		4
.L_271:
        /*0658*/ 	.word	index@(_Z10mul_kernelPKfS0_Pfi)
        /*065c*/ 	.word	0x00000000


	//----- nvinfo : EIATTR_MIN_STACK_SIZE
	.align		4
.L_272:
        /*0660*/ 	.byte	0x04, 0x12
        /*0662*/ 	.short	(.L_274 - .L_273)
	.align		4
.L_273:
        /*0664*/ 	.word	index@(_Z10sub_kernelPKfS0_Pfi)
        /*0668*/ 	.word	0x00000000


	//----- nvinfo : EIATTR_MIN_STACK_SIZE
	.align		4
.L_274:
        /*066c*/ 	.byte	0x04, 0x12
        /*066e*/ 	.short	(.L_276 - .L_275)
	.align		4
.L_275:
        /*0670*/ 	.word	index@(_Z10add_kernelPKfS0_Pfi)
        /*0674*/ 	.word	0x00000000


	//----- nvinfo : EIATTR_MIN_STACK_SIZE
	.align		4
.L_276:
        /*0678*/ 	.byte	0x04, 0x12
        /*067a*/ 	.short	(.L_278 - .L_277)
	.align		4
.L_277:
        /*067c*/ 	.word	index@(_Z12clamp_kernelPKfPfiff)
        /*0680*/ 	.word	0x00000000


	//----- nvinfo : EIATTR_MIN_STACK_SIZE
	.align		4
.L_278:
        /*0684*/ 	.byte	0x04, 0x12
        /*0686*/ 	.short	(.L_280 - .L_279)
	.align		4
.L_279:
        /*0688*/ 	.word	index@(_Z17pow_scalar_kernelPKfPfif)
        /*068c*/ 	.word	0x00000000


	//----- nvinfo : EIATTR_MIN_STACK_SIZE
	.align		4
.L_280:
        /*0690*/ 	.byte	0x04, 0x12
        /*0692*/ 	.short	(.L_282 - .L_281)
	.align		4
.L_281:
        /*0694*/ 	.word	index@(_Z17div_scalar_kernelPKfPfif)
        /*0698*/ 	.word	0x00000000


	//----- nvinfo : EIATTR_MIN_STACK_SIZE
	.align		4
.L_282:
        /*069c*/ 	.byte	0x04, 0x12
        /*069e*/ 	.short	(.L_284 - .L_283)
	.align		4
.L_283:
        /*06a0*/ 	.word	index@(_Z17mul_scalar_kernelPKfPfif)
        /*06a4*/ 	.word	0x00000000


	//----- nvinfo : EIATTR_MIN_STACK_SIZE
	.align		4
.L_284:
        /*06a8*/ 	.byte	0x04, 0x12
        /*06aa*/ 	.short	(.L_286 - .L_285)
	.align		4
.L_285:
        /*06ac*/ 	.word	index@(_Z17add_scalar_kernelPKfPfif)
        /*06b0*/ 	.word	0x00000000


	//----- nvinfo : EIATTR_MIN_STACK_SIZE
	.align		4
.L_286:
        /*06b4*/ 	.byte	0x04, 0x12
        /*06b6*/ 	.short	(.L_288 - .L_287)
	.align		4
.L_287:
        /*06b8*/ 	.word	index@(_Z18scatter_add_kernelPKfPKxPfiii)
        /*06bc*/ 	.word	0x00000000


	//----- nvinfo : EIATTR_MIN_STACK_SIZE
	.align		4
.L_288:
        /*06c0*/ 	.byte	0x04, 0x12
        /*06c2*/ 	.short	(.L_290 - .L_289)
	.align		4
.L_289:
        /*06c4*/ 	.word	index@(_Z14one_hot_kernelPKxPfii)
        /*06c8*/ 	.word	0x00000000
.L_290:


//--------------------- .nv.compat                --------------------------
	.section	.nv.compat,"",@"SHT_CUDA_COMPAT_INFO"
	.align	4
        /*0000*/ 	.byte	0x02, 0x09, 0x00, 0x00, 0x02, 0x02, 0x01, 0x00, 0x02, 0x05, 0x05, 0x00, 0x03, 0x07, 0x01, 0x01
        /*0010*/ 	.byte	0x02, 0x03, 0x00, 0x00, 0x02, 0x06, 0x01, 0x00, 0x04, 0x0b, 0x08, 0x00, 0x01, 0x00, 0x00, 0x00
        /*0020*/ 	.byte	0x00, 0x00, 0x00, 0x00


//--------------------- .nv.info._Z18causal_mask_kernelPfi --------------------------
	.section	.nv.info._Z18causal_mask_kernelPfi,"",@"SHT_CUDA_INFO"
	.sectionflags	@""
	.align	4


	//----- nvinfo : EIATTR_CUDA_API_VERSION
	.align		4
        /*0000*/ 	.byte	0x04, 0x37
        /*0002*/ 	.short	(.L_292 - .L_291)
.L_291:
        /*0004*/ 	.word	0x00000082


	//----- nvinfo : EIATTR_KPARAM_INFO
	.align		4
.L_292:
        /*0008*/ 	.byte	0x04, 0x17
        /*000a*/ 	.short	(.L_294 - .L_293)
.L_293:
        /*000c*/ 	.word	0x00000000
        /*0010*/ 	.short	0x0001
        /*0012*/ 	.short	0x0008
        /*0014*/ 	.byte	0x00, 0xf0, 0x11, 0x00


	//----- nvinfo : EIATTR_KPARAM_INFO
	.align		4
.L_294:
        /*0018*/ 	.byte	0x04, 0x17
        /*001a*/ 	.short	(.L_296 - .L_295)
.L_295:
        /*001c*/ 	.word	0x00000000
        /*0020*/ 	.short	0x0000
        /*0022*/ 	.short	0x0000
        /*0024*/ 	.byte	0x00, 0xf5, 0x21, 0x00


	//----- nvinfo : EIATTR_SPARSE_MMA_MASK
	.align		4
.L_296:
        /*0028*/ 	.byte	0x03, 0x50
        /*002a*/ 	.short	0x0000


	//----- nvinfo : EIATTR_MAXREG_COUNT
	.align		4
        /*002c*/ 	.byte	0x03, 0x1b
        /*002e*/ 	.short	0x00ff


	//----- nvinfo : EIATTR_MERCURY_ISA_VERSION
	.align		4
        /*0030*/ 	.byte	0x03, 0x5f
        /*0032*/ 	.short	0x0101


	//----- nvinfo : EIATTR_VRC_CTA_INIT_COUNT
	.align		4
        /*0034*/ 	.byte	0x02, 0x4a
	.zero		1
	.zero		1


	//----- nvinfo : EIATTR_EXIT_INSTR_OFFSETS
	.align		4
        /*0038*/ 	.byte	0x04, 0x1c
        /*003a*/ 	.short	(.L_298 - .L_297)


	//   ....[0]....
.L_297:
        /*003c*/ 	.word	0x00000080


	//   ....[1]....
        /*0040*/ 	.word	0x00000290


	//----- nvinfo : EIATTR_CBANK_PARAM_SIZE
	.align		4
.L_298:
        /*0044*/ 	.byte	0x03, 0x19
        /*0046*/ 	.short	0x000c


	//----- nvinfo : EIATTR_PARAM_CBANK
	.align		4
        /*0048*/ 	.byte	0x04, 0x0a
        /*004a*/ 	.short	(.L_300 - .L_299)
	.align		4
.L_299:
        /*004c*/ 	.word	index@(.nv.constant0._Z18causal_mask_kernelPfi)
        /*0050*/ 	.short	0x0380
        /*0052*/ 	.short	0x000c


	//----- nvinfo : EIATTR_SW_WAR
	.align		4
.L_300:
        /*0054*/ 	.byte	0x04, 0x36
        /*0056*/ 	.short	(.L_302 - .L_301)
.L_301:
        /*0058*/ 	.word	0x00000008
.L_302:


//--------------------- .nv.info._Z15rms_norm_kernelPKfPfiif --------------------------
	.section	.nv.info._Z15rms_norm_kernelPKfPfiif,"",@"SHT_CUDA_INFO"
	.sectionflags	@""
	.align	4


	//----- nvinfo : EIATTR_CUDA_API_VERSION
	.align		4
        /*0000*/ 	.byte	0x04, 0x37
        /*0002*/ 	.short	(.L_304 - .L_303)
.L_303:
        /*0004*/ 	.word	0x00000082


	//----- nvinfo : EIATTR_KPARAM_INFO
	.align		4
.L_304:
        /*0008*/ 	.byte	0x04, 0x17
        /*000a*/ 	.short	(.L_306 - .L_305)
.L_305:
        /*000c*/ 	.word	0x00000000
        /*0010*/ 	.short	0x0004
        /*0012*/ 	.short	0x0018
        /*0014*/ 	.byte	0x00, 0xf0, 0x11, 0x00


	//----- nvinfo : EIATTR_KPARAM_INFO
	.align		4
.L_306:
        /*0018*/ 	.byte	0x04, 0x17
        /*001a*/ 	.short	(.L_308 - .L_307)
.L_307:
        /*001c*/ 	.word	0x00000000
        /*0020*/ 	.short	0x0003
        /*0022*/ 	.short	0x0014
        /*0024*/ 	.byte	0x00, 0xf0, 0x11, 0x00


	//----- nvinfo : EIATTR_KPARAM_INFO
	.align		4
.L_308:
        /*0028*/ 	.byte	0x04, 0x17
        /*002a*/ 	.short	(.L_310 - .L_309)
.L_309:
        /*002c*/ 	.word	0x00000000
        /*0030*/ 	.short	0x0002
        /*0032*/ 	.short	0x0010
        /*0034*/ 	.byte	0x00, 0xf0, 0x11, 0x00


	//----- nvinfo : EIATTR_KPARAM_INFO
	.align		4
.L_310:
        /*0038*/ 	.byte	0x04, 0x17
        /*003a*/ 	.short	(.L_312 - .L_311)
.L_311:
        /*003c*/ 	.word	0x00000000
        /*0040*/ 	.short	0x0001
        /*0042*/ 	.short	0x0008
        /*0044*/ 	.byte	0x00, 0xf5, 0x21, 0x00


	//----- nvinfo : EIATTR_KPARAM_INFO
	.align		4
.L_312:
        /*0048*/ 	.byte	0x04, 0x17
        /*004a*/ 	.short	(.L_314 - .L_313)
.L_313:
        /*004c*/ 	.word	0x00000000
        /*0050*/ 	.short	0x0000
        /*0052*/ 	.short	0x0000
        /*0054*/ 	.byte	0x00, 0xf5, 0x21, 0x00


	//----- nvinfo : EIATTR_SPARSE_MMA_MASK
	.align		4
.L_314:
        /*0058*/ 	.byte	0x03, 0x50
        /*005a*/ 	.short	0x0000


	//----- nvinfo : EIATTR_MAXREG_COUNT
	.align		4
        /*005c*/ 	.byte	0x03, 0x1b
        /*005e*/ 	.short	0x00ff


	//----- nvinfo : EIATTR_MERCURY_ISA_VERSION
	.align		4
        /*0060*/ 	.byte	0x03, 0x5f
        /*0062*/ 	.short	0x0101


	//----- nvinfo : EIATTR_VRC_CTA_INIT_COUNT
	.align		4
        /*0064*/ 	.byte	0x02, 0x4a
	.zero		1
	.zero		1


	//----- nvinfo : EIATTR_EXIT_INSTR_OFFSETS
	.align		4
        /*0068*/ 	.byte	0x04, 0x1c
        /*006a*/ 	.short	(.L_316 - .L_315)


	//   ....[0]....
.L_315:
        /*006c*/ 	.word	0x00000070


	//   ....[1]....
        /*0070*/ 	.word	0x00000880


	//   ....[2]....
        /*0074*/ 	.word	0x00000d40


	//   ....[3]....
        /*0078*/ 	.word	0x00000f70


	//   ....[4]....
        /*007c*/ 	.word	0x000010e0


	//   ....[5]....
        /*0080*/ 	.word	0x000011c0


	//----- nvinfo : EIATTR_CRS_STACK_SIZE
	.align		4
.L_316:
        /*0084*/ 	.byte	0x04, 0x1e
        /*0086*/ 	.short	(.L_318 - .L_317)
.L_317:
        /*0088*/ 	.word	0x00000000


	//----- nvinfo : EIATTR_CBANK_PARAM_SIZE
	.align		4
.L_318:
        /*008c*/ 	.byte	0x03, 0x19
        /*008e*/ 	.short	0x001c


	//----- nvinfo : EIATTR_PARAM_CBANK
	.align		4
        /*0090*/ 	.byte	0x04, 0x0a
        /*0092*/ 	.short	(.L_320 - .L_319)
	.align		4
.L_319:
        /*0094*/ 	.word	index@(.nv.constant0._Z15rms_norm_kernelPKfPfiif)
        /*0098*/ 	.short	0x0380
        /*009a*/ 	.short	0x001c


	//----- nvinfo : EIATTR_SW_WAR
	.align		4
.L_320:
        /*009c*/ 	.byte	0x04, 0x36
        /*009e*/ 	.short	(.L_322 - .L_321)
.L_321:
        /*00a0*/ 	.word	0x00000008
.L_322:


//--------------------- .nv.info._Z17where_cond_kernelPKfS0_S0_Pfi --------------------------
	.section	.nv.info._Z17where_cond_kernelPKfS0_S0_Pfi,"",@"SHT_CUDA_INFO"
	.sectionflags	@""
	.align	4


	//----- nvinfo : EIATTR_CUDA_API_VERSION
	.align		4
        /*0000*/ 	.byte	0x04, 0x37
        /*0002*/ 	.short	(.L_324 - .L_323)
.L_323:
        /*0004*/ 	.word	0x00000082


	//----- nvinfo : EIATTR_KPARAM_INFO
	.align		4
.L_324:
        /*0008*/ 	.byte	0x04, 0x17
        /*000a*/ 	.short	(.L_326 - .L_325)
.L_325:
        /*000c*/ 	.word	0x00000000
        /*0010*/ 	.short	0x0004
        /*0012*/ 	.short	0x0020
        /*0014*/ 	.byte	0x00, 0xf0, 0x11, 0x00


	//----- nvinfo : EIATTR_KPARAM_INFO
	.align		4
.L_326:
        /*0018*/ 	.byte	0x04, 0x17
        /*001a*/ 	.short	(.L_328 - .L_327)
.L_327:
        /*001c*/ 	.word	0x00000000
        /*0020*/ 	.short	0x0003
        /*0022*/ 	.short	0x0018
        /*0024*/ 	.byte	0x00, 0xf5, 0x21, 0x00


	//----- nvinfo : EIATTR_KPARAM_INFO
	.align		4
.L_328:
        /*0028*/ 	.byte	0x04, 0x17
        /*002a*/ 	.short	(.L_330 - .L_329)
.L_329:
        /*002c*/ 	.word	0x00000000
        /*0030*/ 	.short	0x0002
        /*0032*/ 	.short	0x0010
        /*0034*/ 	.byte	0x00, 0xf5, 0x21, 0x00


	//----- nvinfo : EIATTR_KPARAM_INFO
	.align		4
.L_330:
        /*0038*/ 	.byte	0x04, 0x17
        /*003a*/ 	.short	(.L_332 - .L_331)
.L_331:
        /*003c*/ 	.word	0x00000000
        /*0040*/ 	.short	0x0001
        /*0042*/ 	.short	0x0008
        /*0044*/ 	.byte	0x00, 0xf5, 0x21, 0x00


	//----- nvinfo : EIATTR_KPARAM_INFO
	.align		4
.L_332:
        /*0048*/ 	.byte	0x04, 0x17
        /*004a*/ 	.short	(.L_334 - .L_333)
.L_333:
        /*004c*/ 	.word	0x00000000
        /*0050*/ 	.short	0x0000
        /*0052*/ 	.short	0x0000
        /*0054*/ 	.byte	0x00, 0xf5, 0x21, 0x00


	//----- nvinfo : EIATTR_SPARSE_MMA_MASK
	.align		4
.L_334:
        /*0058*/ 	.byte	0x03, 0x50
        /*005a*/ 	.short	0x0000


	//----- nvinfo : EIATTR_MAXREG_COUNT
	.align		4
        /*005c*/ 	.byte	0x03, 0x1b
        /*005e*/ 	.short	0x00ff


	//----- nvinfo : EIATTR_MERCURY_ISA_VERSION
	.align		4
        /*0060*/ 	.byte	0x03, 0x5f
        /*0062*/ 	.short	0x0101


	//----- nvinfo : EIATTR_VRC_CTA_INIT_COUNT
	.align		4
        /*0064*/ 	.byte	0x02, 0x4a
	.zero		1
	.zero		1


	//----- nvinfo : EIATTR_EXIT_INSTR_OFFSETS
	.align		4
        /*0068*/ 	.byte	0x04, 0x1c
        /*006a*/ 	.short	(.L_336 - .L_335)


	//   ....[0]....
.L_335:
        /*006c*/ 	.word	0x00000070


	//   ....[1]....
        /*0070*/ 	.word	0x00000160


	//----- nvinfo : EIATTR_CBANK_PARAM_SIZE
	.align		4
.L_336:
        /*0074*/ 	.byte	0x03, 0x19
        /*0076*/ 	.short	0x0024


	//----- nvinfo : EIATTR_PARAM_CBANK
	.align		4
        /*0078*/ 	.byte	0x04, 0x0a
        /*007a*/ 	.short	(.L_338 - .L_337)
	.align		4
.L_337:
        /*007c*/ 	.word	index@(.nv.constant0._Z17where_cond_kernelPKfS0_S0_Pfi)
        /*0080*/ 	.short	0x0380
        /*0082*/ 	.short	0x0024


	//----- nvinfo : EIATTR_SW_WAR
	.align		4
.L_338:
        /*0084*/ 	.byte	0x04, 0x36
        /*0086*/ 	.short	(.L_340 - .L_339)
.L_339:
        /*0088*/ 	.word	0x00000008
.L_340:


//--------------------- .nv.info._Z11tril_kernelPKfPfiiii --------------------------
	.section	.nv.info._Z11tril_kernelPKfPfiiii,"",@"SHT_CUDA_INFO"
	.sectionflags	@""
	.align	4


	//----- nvinfo : EIATTR_CUDA_API_VERSION
	.align		4
        /*0000*/ 	.byte	0x04, 0x37
        /*0002*/ 	.short	(.L_342 - .L_341)
.L_341:
        /*0004*/ 	.word	0x00000082


	//----- nvinfo : EIATTR_KPARAM_INFO
	.align		4
.L_342:
        /*0008*/ 	.byte	0x04, 0x17
        /*000a*/ 	.short	(.L_344 - .L_343)
.L_343:
        /*000c*/ 	.word	0x00000000
        /*0010*/ 	.short	0x0005
        /*0012*/ 	.short	0x001c
        /*0014*/ 	.byte	0x00, 0xf0, 0x11, 0x00


	//----- nvinfo : EIATTR_KPARAM_INFO
	.align		4
.L_344:
        /*0018*/ 	.byte	0x04, 0x17
        /*001a*/ 	.short	(.L_346 - .L_345)
.L_345:
        /*001c*/ 	.word	0x00000000
        /*0020*/ 	.short	0x0004
        /*0022*/ 	.short	0x0018
        /*0024*/ 	.byte	0x00, 0xf0, 0x11, 0x00


	//----- nvinfo : EIATTR_KPARAM_INFO
	.align		4
.L_346:
        /*0028*/ 	.byte	0x04, 0x17
        /*002a*/ 	.short	(.L_348 - .L_347)
.L_347:
        /*002c*/ 	.word	0x00000000
        /*0030*/ 	.short	0x0003
        /*0032*/ 	.short	0x0014
        /*0034*/ 	.byte	0x00, 0xf0, 0x11, 0x00


	//----- nvinfo : EIATTR_KPARAM_INFO
	.align		4
.L_348:
        /*0038*/ 	.byte	0x04, 0x17
        /*003a*/ 	.short	(.L_350 - .L_349)
.L_349:
        /*003c*/ 	.word	0x00000000
        /*0040*/ 	.short	0x0002
        /*0042*/ 	.short	0x0010
        /*0044*/ 	.byte	0x00, 0xf0, 0x11, 0x00


	//----- nvinfo : EIATTR_KPARAM_INFO
	.align		4
.L_350:
        /*0048*/ 	.byte	0x04, 0x17
        /*004a*/ 	.short	(.L_352 - .L_351)
.L_351:
        /*004c*/ 	.word	0x00000000
        /*0050*/ 	.short	0x0001
        /*0052*/ 	.short	0x0008
        /*0054*/ 	.byte	0x00, 0xf5, 0x21, 0x00


	//----- nvinfo : EIATTR_KPARAM_INFO
	.align		4
.L_352:
        /*0058*/ 	.byte	0x04, 0x17
        /*005a*/ 	.short	(.L_354 - .L_353)
.L_353:
        /*005c*/ 	.word	0x00000000
        /*0060*/ 	.short	0x0000
        /*0062*/ 	.short	0x0000
        /*0064*/ 	.byte	0x00, 0xf5, 0x21, 0x00


	//----- nvinfo : EIATTR_SPARSE_MMA_MASK
	.align		4
.L_354:
        /*0068*/ 	.byte	0x03, 0x50
        /*006a*/ 	.short	0x0000


	//----- nvinfo : EIATTR_MAXREG_COUNT
	.align		4
        /*006c*/ 	.byte	0x03, 0x1b
        /*006e*/ 	.short	0x00ff


	//----- nvinfo : EIATTR_MERCURY_ISA_VERSION
	.align		4
        /*0070*/ 	.byte	0x03, 0x5f
        /*0072*/ 	.short	0x0101


	//----- nvinfo : EIATTR_VRC_CTA_INIT_COUNT
	.align		4
        /*0074*/ 	.byte	0x02, 0x4a
	.zero		1
	.zero		1


	//----- nvinfo : EIATTR_EXIT_INSTR_OFFSETS
	.align		4
        /*0078*/ 	.byte	0x04, 0x1c
        /*007a*/ 	.short	(.L_356 - .L_355)


	//   ....[0]....
.L_355:
        /*007c*/ 	.word	0x000000a0


	//   ....[1]....
        /*0080*/ 	.word	0x000004b0


	//----- nvinfo : EIATTR_CRS_STACK_SIZE
	.align		4
.L_356:
        /*0084*/ 	.byte	0x04, 0x1e
        /*0086*/ 	.short	(.L_358 - .L_357)
.L_357:
        /*0088*/ 	.word	0x00000000


	//----- nvinfo : EIATTR_CBANK_PARAM_SIZE
	.align		4
.L_358:
        /*008c*/ 	.byte	0x03, 0x19
        /*008e*/ 	.short	0x0020


	//----- nvinfo : EIATTR_PARAM_CBANK
	.align		4
        /*0090*/ 	.byte	0x04, 0x0a
        /*0092*/ 	.short	(.L_360 - .L_359)
	.align		4
.L_359:
        /*0094*/ 	.word	index@(.nv.constant0._Z11tril_kernelPKfPfiiii)
        /*0098*/ 	.short	0x0380
        /*009a*/ 	.short	0x0020


	//----- nvinfo : EIATTR_SW_WAR
	.align		4
.L_360:
        /*009c*/ 	.byte	0x04, 0x36
        /*009e*/ 	.short	(.L_362 - .L_361)
.L_361:
        /*00a0*/ 	.word	0x00000008
.L_362:


//--------------------- .nv.info._Z20cross_entropy_kernelPKfPKxPfii --------------------------
	.section	.nv.info._Z20cross_entropy_kernelPKfPKxPfii,"",@"SHT_CUDA_INFO"
	.sectionflags	@""
	.align	4


	//----- nvinfo : EIATTR_CUDA_API_VERSION
	.align		4
        /*0000*/ 	.byte	0x04, 0x37
        /*0002*/ 	.short	(.L_364 - .L_363)
.L_363:
        /*0004*/ 	.word	0x00000082


	//----- nvinfo : EIATTR_KPARAM_INFO
	.align		4
.L_364:
        /*0008*/ 	.byte	0x04, 0x17
        /*000a*/ 	.short	(.L_366 - .L_365)
.L_365:
        /*000c*/ 	.word	0x00000000
        /*0010*/ 	.short	0x0004
        /*0012*/ 	.short	0x001c
        /*0014*/ 	.byte	0x00, 0xf0, 0x11, 0x00


	//----- nvinfo : EIATTR_KPARAM_INFO
	.align		4
.L_366:
        /*0018*/ 	.byte	0x04, 0x17
        /*001a*/ 	.short	(.L_368 - .L_367)
.L_367:
        /*001c*/ 	.word	0x00000000
        /*0020*/ 	.short	0x0003
        /*0022*/ 	.short	0x0018
        /*0024*/ 	.byte	0x00, 0xf0, 0x11, 0x00


	//----- nvinfo : EIATTR_KPARAM_INFO
	.align		4
.L_368:
        /*0028*/ 	.byte	0x04, 0x17
        /*002a*/ 	.short	(.L_370 - .L_369)
.L_369:
        /*002c*/ 	.word	0x00000000
        /*0030*/ 	.short	0x0002
        /*0032*/ 	.short	0x0010
        /*0034*/ 	.byte	0x00, 0xf5, 0x21, 0x00


	//----- nvinfo : EIATTR_KPARAM_INFO
	.align		4
.L_370:
        /*0038*/ 	.byte	0x04, 0x17
        /*003a*/ 	.short	(.L_372 - .L_371)
.L_371:
        /*003c*/ 	.word	0x00000000
        /*0040*/ 	.short	0x0001
        /*0042*/ 	.short	0x0008
        /*0044*/ 	.byte	0x00, 0xf5, 0x21, 0x00


	//----- nvinfo : EIATTR_KPARAM_INFO
	.align		4
.L_372:
        /*0048*/ 	.byte	0x04, 0x17
        /*004a*/ 	.short	(.L_374 - .L_373)
.L_373:
        /*004c*/ 	.word	0x00000000
        /*0050*/ 	.short	0x0000
        /*0052*/ 	.short	0x0000
        /*0054*/ 	.byte	0x00, 0xf5, 0x21, 0x00


	//----- nvinfo : EIATTR_SPARSE_MMA_MASK
	.align		4
.L_374:
        /*0058*/ 	.byte	0x03, 0x50
        /*005a*/ 	.short	0x0000


	//----- nvinfo : EIATTR_MAXREG_COUNT
	.align		4
        /*005c*/ 	.byte	0x03, 0x1b
        /*005e*/ 	.short	0x00ff


	//----- nvinfo : EIATTR_MERCURY_ISA_VERSION
	.align		4
        /*0060*/ 	.byte	0x03, 0x5f
        /*0062*/ 	.short	0x0101


	//----- nvinfo : EIATTR_VRC_CTA_INIT_COUNT
	.align		4
        /*0064*/ 	.byte	0x02, 0x4a
	.zero		1
	.zero		1


	//----- nvinfo : EIATTR_EXIT_INSTR_OFFSETS
	.align		4
        /*0068*/ 	.byte	0x04, 0x1c
        /*006a*/ 	.short	(.L_376 - .L_375)


	//   ....[0]....
.L_375:
        /*006c*/ 	.word	0x00000070


	//   ....[1]....
        /*0070*/ 	.word	0x000017e0


	//----- nvinfo : EIATTR_CBANK_PARAM_SIZE
	.align		4
.L_376:
        /*0074*/ 	.byte	0x03, 0x19
        /*0076*/ 	.short	0x0020


	//----- nvinfo : EIATTR_PARAM_CBANK
	.align		4
        /*0078*/ 	.byte	0x04, 0x0a
        /*007a*/ 	.short	(.L_378 - .L_377)
	.align		4
.L_377:
        /*007c*/ 	.word	index@(.nv.constant0._Z20cross_entropy_kernelPKfPKxPfii)
        /*0080*/ 	.short	0x0380
        /*0082*/ 	.short	0x0020


	//----- nvinfo : EIATTR_SW_WAR
	.align		4
.L_378:
        /*0084*/ 	.byte	0x04, 0x36
        /*0086*/ 	.short	(.L_380 - .L_379)
.L_379:
        /*0088*/ 	.word	0x00000008
.L_380:


//--------------------- .nv.info._Z16embedding_kernelPKfPKxPfiii --------------------------
	.section	.nv.info._Z16embedding_kernelPKfPKxPfiii,"",@"SHT_CUDA_INFO"
	.sectionflags	@""
	.align	4


	//----- nvinfo : EIATTR_CUDA_API_VERSION
	.align		4
        /*0000*/ 	.byte	0x04, 0x37
        /*0002*/ 	.short	(.L_382 - .L_381)
.L_381:
        /*0004*/ 	.word	0x00000082


	//----- nvinfo : EIATTR_KPARAM_INFO
	.align		4
.L_382:
        /*0008*/ 	.byte	0x04, 0x17
        /*000a*/ 	.short	(.L_384 - .L_383)
.L_383:
        /*000c*/ 	.word	0x00000000
        /*0010*/ 	.short	0x0005
        /*0012*/ 	.short	0x0020
        /*0014*/ 	.byte	0x00, 0xf0, 0x11, 0x00


	//----- nvinfo : EIATTR_KPARAM_INFO
	.align		4
.L_384:
        /*0018*/ 	.byte	0x04, 0x17
        /*001a*/ 	.short	(.L_386 - .L_385)
.L_385:
        /*001c*/ 	.word	0x00000000
        /*0020*/ 	.short	0x0004
        /*0022*/ 	.short	0x001c
        /*0024*/ 	.byte	0x00, 0xf0, 0x11, 0x00


	//----- nvinfo : EIATTR_KPARAM_INFO
	.align		4
.L_386:
        /*0028*/ 	.byte	0x04, 0x17
        /*002a*/ 	.short	(.L_388 - .L_387)
.L_387:
        /*002c*/ 	.word	0x00000000
        /*0030*/ 	.short	0x0003
        /*0032*/ 	.short	0x0018
        /*0034*/ 	.byte	0x00, 0xf0, 0x11, 0x00


	//----- nvinfo : EIATTR_KPARAM_INFO
	.align		4
.L_388:
        /*0038*/ 	.byte	0x04, 0x17
        /*003a*/ 	.short	(.L_390 - .L_389)
.L_389:
        /*003c*/ 	.word	0x00000000
        /*0040*/ 	.short	0x0002
        /*0042*/ 	.short	0x0010
        /*0044*/ 	.byte	0x00, 0xf5, 0x21, 0x00


	//----- nvinfo : EIATTR_KPARAM_INFO
	.align		4
.L_390:
        /*0048*/ 	.byte	0x04, 0x17
        /*004a*/ 	.short	(.L_392 - .L_391)
.L_391:
        /*004c*/ 	.word	0x00000000
        /*0050*/ 	.short	0x0001
        /*0052*/ 	.short	0x0008
        /*0054*/ 	.byte	0x00, 0xf5, 0x21, 0x00


	//----- nvinfo : EIATTR_KPARAM_INFO
	.align		4
.L_392:
        /*0058*/ 	.byte	0x04, 0x17
        /*005a*/ 	.short	(.L_394 - .L_393)
.L_393:
        /*005c*/ 	.word	0x00000000
        /*0060*/ 	.short	0x0000
        /*0062*/ 	.short	0x0000
        /*0064*/ 	.byte	0x00, 0xf5, 0x21, 0x00


	//----- nvinfo : EIATTR_SPARSE_MMA_MASK
	.align		4
.L_394:
        /*0068*/ 	.byte	0x03, 0x50
        /*006a*/ 	.short	0x0000


	//----- nvinfo : EIATTR_MAXREG_COUNT
	.align		4
        /*006c*/ 	.byte	0x03, 0x1b
        /*006e*/ 	.short	0x00ff


	//----- nvinfo : EIATTR_MERCURY_ISA_VERSION
	.align		4
        /*0070*/ 	.byte	0x03, 0x5f
        /*0072*/ 	.short	0x0101


	//----- nvinfo : EIATTR_VRC_CTA_INIT_COUNT
	.align		4
        /*0074*/ 	.byte	0x02, 0x4a
	.zero		1
	.zero		1


	//----- nvinfo : EIATTR_EXIT_INSTR_OFFSETS
	.align		4
        /*0078*/ 	.byte	0x04, 0x1c
        /*007a*/ 	.short	(.L_396 - .L_395)


	//   ....[0]....
.L_395:
        /*007c*/ 	.word	0x00000080


	//   ....[1]....
        /*0080*/ 	.word	0x00000280


	//   ....[2]....
        /*0084*/ 	.word	0x00000370


	//----- nvinfo : EIATTR_CBANK_PARAM_SIZE
	.align		4
.L_396:
        /*0088*/ 	.byte	0x03, 0x19
        /*008a*/ 	.short	0x0024


	//----- nvinfo : EIATTR_PARAM_CBANK
	.align		4
        /*008c*/ 	.byte	0x04, 0x0a
        /*008e*/ 	.short	(.L_398 - .L_397)
	.align		4
.L_397:
        /*0090*/ 	.word	index@(.nv.constant0._Z16embedding_kernelPKfPKxPfiii)
        /*0094*/ 	.short	0x0380
        /*0096*/ 	.short	0x0024


	//----- nvinfo : EIATTR_SW_WAR
	.align		4
.L_398:
        /*0098*/ 	.byte	0x04, 0x36
        /*009a*/ 	.short	(.L_400 - .L_399)
.L_399:
        /*009c*/ 	.word	0x00000008
.L_400:


//--------------------- .nv.info._Z14softmax_kernelPKfPfiii --------------------------
	.section	.nv.info._Z14softmax_kernelPKfPfiii,"",@"SHT_CUDA_INFO"
	.sectionflags	@""
	.align	4


	//----- nvinfo : EIATTR_CUDA_API_VERSION
	.align		4
        /*0000*/ 	.byte	0x04, 0x37
        /*0002*/ 	.short	(.L_402 - .L_401)
.L_401:
        /*0004*/ 	.word	0x00000082


	//----- nvinfo : EIATTR_KPARAM_INFO
	.align		4
.L_402:
        /*0008*/ 	.byte	0x04, 0x17
        /*000a*/ 	.short	(.L_404 - .L_403)
.L_403:
        /*000c*/ 	.word	0x00000000
        /*0010*/ 	.short	0x0004
        /*0012*/ 	.short	0x0018
        /*0014*/ 	.byte	0x00, 0xf0, 0x11, 0x00


	//----- nvinfo : EIATTR_KPARAM_INFO
	.align		4
.L_404:
        /*0018*/ 	.byte	0x04, 0x17
        /*001a*/ 	.short	(.L_406 - .L_405)
.L_405:
        /*001c*/ 	.word	0x00000000
        /*0020*/ 	.short	0x0003
        /*0022*/ 	.short	0x0014
        /*0024*/ 	.byte	0x00, 0xf0, 0x11, 0x00


	//----- nvinfo : EIATTR_KPARAM_INFO
	.align		4
.L_406:
        /*0028*/ 	.byte	0x04, 0x17
        /*002a*/ 	.short	(.L_408 - .L_407)
.L_407:
        /*002c*/ 	.word	0x00000000
        /*0030*/ 	.short	0x0002
        /*0032*/ 	.short	0x0010
        /*0034*/ 	.byte	0x00, 0xf0, 0x11, 0x00


	//----- nvinfo : EIATTR_KPARAM_INFO
	.align		4
.L_408:
        /*0038*/ 	.byte	0x04, 0x17
        /*003a*/ 	.short	(.L_410 - .L_409)
.L_409:
        /*003c*/ 	.word	0x00000000
        /*0040*/ 	.short	0x0001
        /*0042*/ 	.short	0x0008
        /*0044*/ 	.byte	0x00, 0xf5, 0x21, 0x00


	//----- nvinfo : EIATTR_KPARAM_INFO
	.align		4
.L_410:
        /*0048*/ 	.byte	0x04, 0x17
        /*004a*/ 	.short	(.L_412 - .L_411)
.L_411:
        /*004c*/ 	.word	0x00000000
        /*0050*/ 	.short	0x0000
        /*0052*/ 	.short	0x0000
        /*0054*/ 	.byte	0x00, 0xf5, 0x21, 0x00


	//----- nvinfo : EIATTR_SPARSE_MMA_MASK
	.align		4
.L_412:
        /*0058*/ 	.byte	0x03, 0x50
        /*005a*/ 	.short	0x0000


	//----- nvinfo : EIATTR_MAXREG_COUNT
	.align		4
        /*005c*/ 	.byte	0x03, 0x1b
        /*005e*/ 	.short	0x00ff


	//----- nvinfo : EIATTR_MERCURY_ISA_VERSION
	.align		4
        /*0060*/ 	.byte	0x03, 0x5f
        /*0062*/ 	.short	0x0101


	//----- nvinfo : EIATTR_VRC_CTA_INIT_COUNT
	.align		4
        /*0064*/ 	.byte	0x02, 0x4a
	.zero		1
	.zero		1


	//----- nvinfo : EIATTR_EXIT_INSTR_OFFSETS
	.align		4
        /*0068*/ 	.byte	0x04, 0x1c
        /*006a*/ 	.short	(.L_414 - .L_413)


	//   ....[0]....
.L_413:
        /*006c*/ 	.word	0x000000a0


	//   ....[1]....
        /*0070*/ 	.word	0x00001db0


	//   ....[2]....
        /*0074*/ 	.word	0x000022c0


	//   ....[3]....
        /*0078*/ 	.word	0x00002550


	//   ....[4]....
        /*007c*/ 	.word	0x000026e0


	//   ....[5]....
        /*0080*/ 	.word	0x000027c0


	//----- nvinfo : EIATTR_CRS_STACK_SIZE
	.align		4
.L_414:
        /*0084*/ 	.byte	0x04, 0x1e
        /*0086*/ 	.short	(.L_416 - .L_415)
.L_415:
        /*0088*/ 	.word	0x00000000


	//----- nvinfo : EIATTR_CBANK_PARAM_SIZE
	.align		4
.L_416:
        /*008c*/ 	.byte	0x03, 0x19
        /*008e*/ 	.short	0x001c


	//----- nvinfo : EIATTR_PARAM_CBANK
	.align		4
        /*0090*/ 	.byte	0x04, 0x0a
        /*0092*/ 	.short	(.L_418 - .L_417)
	.align		4
.L_417:
        /*0094*/ 	.word	index@(.nv.constant0._Z14softmax_kernelPKfPfiii)
        /*0098*/ 	.short	0x0380
        /*009a*/ 	.short	0x001c


	//----- nvinfo : EIATTR_SW_WAR
	.align		4
.L_418:
        /*009c*/ 	.byte	0x04, 0x36
        /*009e*/ 	.short	(.L_420 - .L_419)
.L_419:
        /*00a0*/ 	.word	0x00000008
.L_420:


//--------------------- .nv.info._Z19matmul_naive_kernelPKfS0_Pfiiiii --------------------------
	.section	.nv.info._Z19matmul_naive_kernelPKfS0_Pfiiiii,"",@"SHT_CUDA_INFO"
	.sectionflags	@""
	.align	4


	//----- nvinfo : EIATTR_CUDA_API_VERSION
	.align		4
        /*0000*/ 	.byte	0x04, 0x37
        /*0002*/ 	.short	(.L_422 - .L_421)
.L_421:
        /*0004*/ 	.word	0x00000082


	//----- nvinfo : EIATTR_KPARAM_INFO
	.align		4
.L_422:
        /*0008*/ 	.byte	0x04, 0x17
        /*000a*/ 	.short	(.L_424 - .L_423)
.L_423:
        /*000c*/ 	.word	0x00000000
        /*0010*/ 	.short	0x0007
        /*0012*/ 	.short	0x0028
        /*0014*/ 	.byte	0x00, 0xf0, 0x11, 0x00


	//----- nvinfo : EIATTR_KPARAM_INFO
	.align		4
.L_424:
        /*0018*/ 	.byte	0x04, 0x17
        /*001a*/ 	.short	(.L_426 - .L_425)
.L_425:
        /*001c*/ 	.word	0x00000000
        /*0020*/ 	.short	0x0006
        /*0022*/ 	.short	0x0024
        /*0024*/ 	.byte	0x00, 0xf0, 0x11, 0x00


	//----- nvinfo : EIATTR_KPARAM_INFO
	.align		4
.L_426:
        /*0028*/ 	.byte	0x04, 0x17
        /*002a*/ 	.short	(.L_428 - .L_427)
.L_427:
        /*002c*/ 	.word	0x00000000
        /*0030*/ 	.short	0x0005
        /*0032*/ 	.short	0x0020
        /*0034*/ 	.byte	0x00, 0xf0, 0x11, 0x00


	//----- nvinfo : EIATTR_KPARAM_INFO
	.align		4
.L_428:
        /*0038*/ 	.byte	0x04, 0x17
        /*003a*/ 	.short	(.L_430 - .L_429)
.L_429:
        /*003c*/ 	.word	0x00000000
        /*0040*/ 	.short	0x0004
        /*0042*/ 	.short	0x001c
        /*0044*/ 	.byte	0x00, 0xf0, 0x11, 0x00


	//----- nvinfo : EIATTR_KPARAM_INFO
	.align		4
.L_430:
        /*0048*/ 	.byte	0x04, 0x17
        /*004a*/ 	.short	(.L_432 - .L_431)
.L_431:
        /*004c*/ 	.word	0x00000000
        /*0050*/ 	.short	0x0003
        /*0052*/ 	.short	0x0018
        /*0054*/ 	.byte	0x00, 0xf0, 0x11, 0x00


	//----- nvinfo : EIATTR_KPARAM_INFO
	.align		4
.L_432:
        /*0058*/ 	.byte	0x04, 0x17
        /*005a*/ 	.short	(.L_434 - .L_433)
.L_433:
        /*005c*/ 	.word	0x00000000
        /*0060*/ 	.short	0x0002
        /*0062*/ 	.short	0x0010
        /*0064*/ 	.byte	0x00, 0xf5, 0x21, 0x00


	//----- nvinfo : EIATTR_KPARAM_INFO
	.align		4
.L_434:
        /*0068*/ 	.byte	0x04, 0x17
        /*006a*/ 	.short	(.L_436 - .L_435)
.L_435:
        /*006c*/ 	.word	0x00000000
        /*0070*/ 	.short	0x0001
        /*0072*/ 	.short	0x0008
        /*0074*/ 	.byte	0x00, 0xf5, 0x21, 0x00


	//----- nvinfo : EIATTR_KPARAM_INFO
	.align		4
.L_436:
        /*0078*/ 	.byte	0x04, 0x17
        /*007a*/ 	.short	(.L_438 - .L_437)
.L_437:
        /*007c*/ 	.word	0x00000000
        /*0080*/ 	.short	0x0000
        /*0082*/ 	.short	0x0000
        /*0084*/ 	.byte	0x00, 0xf5, 0x21, 0x00


	//----- nvinfo : EIATTR_SPARSE_MMA_MASK
	.align		4
.L_438:
        /*0088*/ 	.byte	0x03, 0x50
        /*008a*/ 	.short	0x0000


	//----- nvinfo : EIATTR_MAXREG_COUNT
	.align		4
        /*008c*/ 	.byte	0x03, 0x1b
        /*008e*/ 	.short	0x00ff


	//----- nvinfo : EIATTR_MERCURY_ISA_VERSION
	.align		4
        /*0090*/ 	.byte	0x03, 0x5f
        /*0092*/ 	.short	0x0101


	//----- nvinfo : EIATTR_VRC_CTA_INIT_COUNT
	.align		4
        /*0094*/ 	.byte	0x02, 0x4a
	.zero		1
	.zero		1


	//----- nvinfo : EIATTR_EXIT_INSTR_OFFSETS
	.align		4
        /*0098*/ 	.byte	0x04, 0x1c
        /*009a*/ 	.short	(.L_440 - .L_439)


	//   ....[0]....
.L_439:
        /*009c*/ 	.word	0x000000a0


	//   ....[1]....
        /*00a0*/ 	.word	0x00000bf0


	//----- nvinfo : EIATTR_CBANK_PARAM_SIZE
	.align		4
.L_440:
        /*00a4*/ 	.byte	0x03, 0x19
        /*00a6*/ 	.short	0x002c


	//----- nvinfo : EIATTR_PARAM_CBANK
	.align		4
        /*00a8*/ 	.byte	0x04, 0x0a
        /*00aa*/ 	.short	(.L_442 - .L_441)
	.align		4
.L_441:
        /*00ac*/ 	.word	index@(.nv.constant0._Z19matmul_naive_kernelPKfS0_Pfiiiii)
        /*00b0*/ 	.short	0x0380
        /*00b2*/ 	.short	0x002c


	//----- nvinfo : EIATTR_SW_WAR
	.align		4
.L_442:
        /*00b4*/ 	.byte	0x04, 0x36
        /*00b6*/ 	.short	(.L_444 - .L_443)
.L_443:
        /*00b8*/ 	.word	0x00000008
.L_444:


//--------------------- .nv.info._Z14sum_all_kernelPKfPfi --------------------------
	.section	.nv.info._Z14sum_all_kernelPKfPfi,"",@"SHT_CUDA_INFO"
	.sectionflags	@""
	.align	4


	//----- nvinfo : EIATTR_CUDA_API_VERSION
	.align		4
        /*0000*/ 	.byte	0x04, 0x37
        /*0002*/ 	.short	(.L_446 - .L_445)
.L_445:
        /*0004*/ 	.word	0x00000082


	//----- nvinfo : EIATTR_KPARAM_INFO
	.align		4
.L_446:
        /*0008*/ 	.byte	0x04, 0x17
        /*000a*/ 	.short	(.L_448 - .L_447)
.L_447:
        /*000c*/ 	.word	0x00000000
        /*0010*/ 	.short	0x0002
        /*0012*/ 	.short	0x0010
        /*0014*/ 	.byte	0x00, 0xf0, 0x11, 0x00


	//----- nvinfo : EIATTR_KPARAM_INFO
	.align		4
.L_448:
        /*0018*/ 	.byte	0x04, 0x17
        /*001a*/ 	.short	(.L_450 - .L_449)
.L_449:
        /*001c*/ 	.word	0x00000000
        /*0020*/ 	.short	0x0001
        /*0022*/ 	.short	0x0008
        /*0024*/ 	.byte	0x00, 0xf5, 0x21, 0x00


	//----- nvinfo : EIATTR_KPARAM_INFO
	.align		4
.L_450:
        /*0028*/ 	.byte	0x04, 0x17
        /*002a*/ 	.short	(.L_452 - .L_451)
.L_451:
        /*002c*/ 	.word	0x00000000
        /*0030*/ 	.short	0x0000
        /*0032*/ 	.short	0x0000
        /*0034*/ 	.byte	0x00, 0xf5, 0x21, 0x00


	//----- nvinfo : EIATTR_SPARSE_MMA_MASK
	.align		4
.L_452:
        /*0038*/ 	.byte	0x03, 0x50
        /*003a*/ 	.short	0x0000


	//----- nvinfo : EIATTR_MAXREG_COUNT
	.align		4
        /*003c*/ 	.byte	0x03, 0x1b
        /*003e*/ 	.short	0x00ff


	//----- nvinfo : EIATTR_NUM_BARRIERS
	.align		4
        /*0040*/ 	.byte	0x02, 0x4c
        /*0042*/ 	.byte	0x01
	.zero		1


	//----- nvinfo : EIATTR_MERCURY_ISA_VERSION
	.align		4
        /*0044*/ 	.byte	0x03, 0x5f
        /*0046*/ 	.short	0x0101


	//----- nvinfo : EIATTR_VRC_CTA_INIT_COUNT
	.align		4
        /*0048*/ 	.byte	0x02, 0x4a
	.zero		1
	.zero		1


	//----- nvinfo : EIATTR_EXIT_INSTR_OFFSETS
	.align		4
        /*004c*/ 	.byte	0x04, 0x1c
        /*004e*/ 	.short	(.L_454 - .L_453)


	//   ....[0]....
.L_453:
        /*0050*/ 	.word	0x00000200


	//   ....[1]....
        /*0054*/ 	.word	0x00000270


	//----- nvinfo : EIATTR_CBANK_PARAM_SIZE
	.align		4
.L_454:
        /*0058*/ 	.byte	0x03, 0x19
        /*005a*/ 	.short	0x0014


	//----- nvinfo : EIATTR_PARAM_CBANK
	.align		4
        /*005c*/ 	.byte	0x04, 0x0a
        /*005e*/ 	.short	(.L_456 - .L_455)
	.align		4
.L_455:
        /*0060*/ 	.word	index@(.nv.constant0._Z14sum_all_kernelPKfPfi)
        /*0064*/ 	.short	0x0380
        /*0066*/ 	.short	0x0014


	//----- nvinfo : EIATTR_SW_WAR
	.align		4
.L_456:
        /*0068*/ 	.byte	0x04, 0x36
        /*006a*/ 	.short	(.L_458 - .L_457)
.L_457:
        /*006c*/ 	.word	0x00000008
.L_458:


//--------------------- .nv.info._Z14min_all_kernelPKfPfi --------------------------
	.section	.nv.info._Z14min_all_kernelPKfPfi,"",@"SHT_CUDA_INFO"
	.sectionflags	@""
	.align	4


	//----- nvinfo : EIATTR_CUDA_API_VERSION
	.align		4
        /*0000*/ 	.byte	0x04, 0x37
        /*0002*/ 	.short	(.L_460 - .L_459)
.L_459:
        /*0004*/ 	.word	0x00000082


	//----- nvinfo : EIATTR_KPARAM_INFO
	.align		4
.L_460:
        /*0008*/ 	.byte	0x04, 0x17
        /*000a*/ 	.short	(.L_462 - .L_461)
.L_461:
        /*000c*/ 	.word	0x00000000
        /*0010*/ 	.short	0x0002
        /*0012*/ 	.short	0x0010
        /*0014*/ 	.byte	0x00, 0xf0, 0x11, 0x00


	//----- nvinfo : EIATTR_KPARAM_INFO
	.align		4
.L_462:
        /*0018*/ 	.byte	0x04, 0x17
        /*001a*/ 	.short	(.L_464 - .L_463)
.L_463:
        /*001c*/ 	.word	0x00000000
        /*0020*/ 	.short	0x0001
        /*0022*/ 	.short	0x0008
        /*0024*/ 	.byte	0x00, 0xf5, 0x21, 0x00


	//----- nvinfo : EIATTR_KPARAM_INFO
	.align		4
.L_464:
        /*0028*/ 	.byte	0x04, 0x17
        /*002a*/ 	.short	(.L_466 - .L_465)
.L_465:
        /*002c*/ 	.word	0x00000000
        /*0030*/ 	.short	0x0000
        /*0032*/ 	.short	0x0000
        /*0034*/ 	.byte	0x00, 0xf5, 0x21, 0x00


	//----- nvinfo : EIATTR_SPARSE_MMA_MASK
	.align		4
.L_466:
        /*0038*/ 	.byte	0x03, 0x50
        /*003a*/ 	.short	0x0000


	//----- nvinfo : EIATTR_MAXREG_COUNT
	.align		4
        /*003c*/ 	.byte	0x03, 0x1b
        /*003e*/ 	.short	0x00ff


	//----- nvinfo : EIATTR_NUM_BARRIERS
	.align		4
        /*0040*/ 	.byte	0x02, 0x4c
        /*0042*/ 	.byte	0x01
	.zero		1


	//----- nvinfo : EIATTR_MERCURY_ISA_VERSION
	.align		4
        /*0044*/ 	.byte	0x03, 0x5f
        /*0046*/ 	.short	0x0101


	//----- nvinfo : EIATTR_VRC_CTA_INIT_COUNT
	.align		4
        /*0048*/ 	.byte	0x02, 0x4a
	.zero		1
	.zero		1


	//----- nvinfo : EIATTR_EXIT_INSTR_OFFSETS
	.align		4
        /*004c*/ 	.byte	0x04, 0x1c
        /*004e*/ 	.short	(.L_468 - .L_467)


	//   ....[0]....
.L_467:
        /*0050*/ 	.word	0x00000200


	//   ....[1]....
        /*0054*/ 	.word	0x000002d0


	//----- nvinfo : EIATTR_CRS_STACK_SIZE
	.align		4
.L_468:
        /*0058*/ 	.byte	0x04, 0x1e
        /*005a*/ 	.short	(.L_470 - .L_469)
.L_469:
        /*005c*/ 	.word	0x00000000


	//----- nvinfo : EIATTR_CBANK_PARAM_SIZE
	.align		4
.L_470:
        /*0060*/ 	.byte	0x03, 0x19
        /*0062*/ 	.short	0x0014


	//----- nvinfo : EIATTR_PARAM_CBANK
	.align		4
        /*0064*/ 	.byte	0x04, 0x0a
        /*0066*/ 	.short	(.L_472 - .L_471)
	.align		4
.L_471:
        /*0068*/ 	.word	index@(.nv.constant0._Z14min_all_kernelPKfPfi)
        /*006c*/ 	.short	0x0380
        /*006e*/ 	.short	0x0014


	//----- nvinfo : EIATTR_SW_WAR
	.align		4
.L_472:
        /*0070*/ 	.byte	0x04, 0x36
        /*0072*/ 	.short	(.L_474 - .L_473)
.L_473:
        /*0074*/ 	.word	0x00000008
.L_474:


//--------------------- .nv.info._Z14max_all_kernelPKfPfi --------------------------
	.section	.nv.info._Z14max_all_kernelPKfPfi,"",@"SHT_CUDA_INFO"
	.sectionflags	@""
	.align	4


	//----- nvinfo : EIATTR_CUDA_API_VERSION
	.align		4
        /*0000*/ 	.byte	0x04, 0x37
        /*0002*/ 	.short	(.L_476 - .L_475)
.L_475:
        /*0004*/ 	.word	0x00000082


	//----- nvinfo : EIATTR_KPARAM_INFO
	.align		4
.L_476:
        /*0008*/ 	.byte	0x04, 0x17
        /*000a*/ 	.short	(.L_478 - .L_477)
.L_477:
        /*000c*/ 	.word	0x00000000
        /*0010*/ 	.short	0x0002
        /*0012*/ 	.short	0x0010
        /*0014*/ 	.byte	0x00, 0xf0, 0x11, 0x00


	//----- nvinfo : EIATTR_KPARAM_INFO
	.align		4
.L_478:
        /*0018*/ 	.byte	0x04, 0x17
        /*001a*/ 	.short	(.L_480 - .L_479)
.L_479:
        /*001c*/ 	.word	0x00000000
        /*0020*/ 	.short	0x0001
        /*0022*/ 	.short	0x0008
        /*0024*/ 	.byte	0x00, 0xf5, 0x21, 0x00


	//----- nvinfo : EIATTR_KPARAM_INFO
	.align		4
.L_480:
        /*0028*/ 	.byte	0x04, 0x17
        /*002a*/ 	.short	(.L_482 - .L_481)
.L_481:
        /*002c*/ 	.word	0x00000000
        /*0030*/ 	.short	0x0000
        /*0032*/ 	.short	0x0000
        /*0034*/ 	.byte	0x00, 0xf5, 0x21, 0x00


	//----- nvinfo : EIATTR_SPARSE_MMA_MASK
	.align		4
.L_482:
        /*0038*/ 	.byte	0x03, 0x50
        /*003a*/ 	.short	0x0000


	//----- nvinfo : EIATTR_MAXREG_COUNT
	.align		4
        /*003c*/ 	.byte	0x03, 0x1b
        /*003e*/ 	.short	0x00ff


	//----- nvinfo : EIATTR_NUM_BARRIERS
	.align		4
        /*0040*/ 	.byte	0x02, 0x4c
        /*0042*/ 	.byte	0x01
	.zero		1


	//----- nvinfo : EIATTR_MERCURY_ISA_VERSION
	.align		4
        /*0044*/ 	.byte	0x03, 0x5f
        /*0046*/ 	.short	0x0101


	//----- nvinfo : EIATTR_VRC_CTA_INIT_COUNT
	.align		4
        /*0048*/ 	.byte	0x02, 0x4a
	.zero		1
	.zero		1


	//----- nvinfo : EIATTR_EXIT_INSTR_OFFSETS
	.align		4
        /*004c*/ 	.byte	0x04, 0x1c
        /*004e*/ 	.short	(.L_484 - .L_483)


	//   ....[0]....
.L_483:
        /*0050*/ 	.word	0x00000200


	//   ....[1]....
        /*0054*/ 	.word	0x000002d0


	//----- nvinfo : EIATTR_CRS_STACK_SIZE
	.align		4
.L_484:
        /*0058*/ 	.byte	0x04, 0x1e
        /*005a*/ 	.short	(.L_486 - .L_485)
.L_485:
        /*005c*/ 	.word	0x00000000


	//----- nvinfo : EIATTR_CBANK_PARAM_SIZE
	.align		4
.L_486:
        /*0060*/ 	.byte	0x03, 0x19
        /*0062*/ 	.short	0x0014


	//----- nvinfo : EIATTR_PARAM_CBANK
	.align		4
        /*0064*/ 	.byte	0x04, 0x0a
        /*0066*/ 	.short	(.L_488 - .L_487)
	.align		4
.L_487:
        /*0068*/ 	.word	index@(.nv.constant0._Z14max_all_kernelPKfPfi)
        /*006c*/ 	.short	0x0380
        /*006e*/ 	.short	0x0014


	//----- nvinfo : EIATTR_SW_WAR
	.align		4
.L_488:
        /*0070*/ 	.byte	0x04, 0x36
        /*0072*/ 	.short	(.L_490 - .L_489)
.L_489:
        /*0074*/ 	.word	0x00000008
.L_490:


//--------------------- .nv.info._Z12round_kernelPKfPfi --------------------------
	.section	.nv.info._Z12round_kernelPKfPfi,"",@"SHT_CUDA_INFO"
	.sectionflags	@""
	.align	4


	//----- nvinfo : EIATTR_CUDA_API_VERSION
	.align		4
        /*0000*/ 	.byte	0x04, 0x37
        /*0002*/ 	.short	(.L_492 - .L_491)
.L_491:
        /*0004*/ 	.word	0x00000082


	//----- nvinfo : EIATTR_KPARAM_INFO
	.align		4
.L_492:
        /*0008*/ 	.byte	0x04, 0x17
        /*000a*/ 	.short	(.L_494 - .L_493)
.L_493:
        /*000c*/ 	.word	0x00000000
        /*0010*/ 	.short	0x0002
        /*0012*/ 	.short	0x0010
        /*0014*/ 	.byte	0x00, 0xf0, 0x11, 0x00


	//----- nvinfo : EIATTR_KPARAM_INFO
	.align		4
.L_494:
        /*0018*/ 	.byte	0x04, 0x17
        /*001a*/ 	.short	(.L_496 - .L_495)
.L_495:
        /*001c*/ 	.word	0x00000000
        /*0020*/ 	.short	0x0001
        /*0022*/ 	.short	0x0008
        /*0024*/ 	.byte	0x00, 0xf5, 0x21, 0x00


	//----- nvinfo : EIATTR_KPARAM_INFO
	.align		4
.L_496:
        /*0028*/ 	.byte	0x04, 0x17
        /*002a*/ 	.short	(.L_498 - .L_497)
.L_497:
        /*002c*/ 	.word	0x00000000
        /*0030*/ 	.short	0x0000
        /*0032*/ 	.short	0x0000
        /*0034*/ 	.byte	0x00, 0xf5, 0x21, 0x00


	//----- nvinfo : EIATTR_SPARSE_MMA_MASK
	.align		4
.L_498:
        /*0038*/ 	.byte	0x03, 0x50
        /*003a*/ 	.short	0x0000


	//----- nvinfo : EIATTR_MAXREG_COUNT
	.align		4
        /*003c*/ 	.byte	0x03, 0x1b
        /*003e*/ 	.short	0x00ff


	//----- nvinfo : EIATTR_MERCURY_ISA_VERSION
	.align		4
        /*0040*/ 	.byte	0x03, 0x5f
        /*0042*/ 	.short	0x0101


	//----- nvinfo : EIATTR_VRC_CTA_INIT_COUNT
	.align		4
        /*0044*/ 	.byte	0x02, 0x4a
	.zero		1
	.zero		1


	//----- nvinfo : EIATTR_EXIT_INSTR_OFFSETS
	.align		4
        /*0048*/ 	.byte	0x04, 0x1c
        /*004a*/ 	.short	(.L_500 - .L_499)


	//   ....[0]....
.L_499:
        /*004c*/ 	.word	0x00000070


	//   ....[1]....
        /*0050*/ 	.word	0x00000130


	//----- nvinfo : EIATTR_CBANK_PARAM_SIZE
	.align		4
.L_500:
        /*0054*/ 	.byte	0x03, 0x19
        /*0056*/ 	.short	0x0014


	//----- nvinfo : EIATTR_PARAM_CBANK
	.align		4
        /*0058*/ 	.byte	0x04, 0x0a
        /*005a*/ 	.short	(.L_502 - .L_501)
	.align		4
.L_501:
        /*005c*/ 	.word	index@(.nv.constant0._Z12round_kernelPKfPfi)
        /*0060*/ 	.short	0x0380
        /*0062*/ 	.short	0x0014


	//----- nvinfo : EIATTR_SW_WAR
	.align		4
.L_502:
        /*0064*/ 	.byte	0x04, 0x36
        /*0066*/ 	.short	(.L_504 - .L_503)
.L_503:
        /*0068*/ 	.word	0x00000008
.L_504:


//--------------------- .nv.info._Z11ceil_kernelPKfPfi --------------------------
	.section	.nv.info._Z11ceil_kernelPKfPfi,"",@"SHT_CUDA_INFO"
	.sectionflags	@""
	.align	4


	//----- nvinfo : EIATTR_CUDA_API_VERSION
	.align		4
        /*0000*/ 	.byte	0x04, 0x37
        /*0002*/ 	.short	(.L_506 - .L_505)
.L_505:
        /*0004*/ 	.word	0x00000082


	//----- nvinfo : EIATTR_KPARAM_INFO
	.align		4
.L_506:
        /*0008*/ 	.byte	0x04, 0x17
        /*000a*/ 	.short	(.L_508 - .L_507)
.L_507:
        /*000c*/ 	.word	0x00000000
        /*0010*/ 	.short	0x0002
        /*0012*/ 	.short	0x0010
        /*0014*/ 	.byte	0x00, 0xf0, 0x11, 0x00


	//----- nvinfo : EIATTR_KPARAM_INFO
	.align		4
.L_508:
        /*0018*/ 	.byte	0x04, 0x17
        /*001a*/ 	.short	(.L_510 - .L_509)
.L_509:
        /*001c*/ 	.word	0x00000000
        /*0020*/ 	.short	0x0001
        /*0022*/ 	.short	0x0008
        /*0024*/ 	.byte	0x00, 0xf5, 0x21, 0x00


	//----- nvinfo : EIATTR_KPARAM_INFO
	.align		4
.L_510:
        /*0028*/ 	.byte	0x04, 0x17
        /*002a*/ 	.short	(.L_512 - .L_511)
.L_511:
        /*002c*/ 	.word	0x00000000
        /*0030*/ 	.short	0x0000
        /*0032*/ 	.short	0x0000
        /*0034*/ 	.byte	0x00, 0xf5, 0x21, 0x00


	//----- nvinfo : EIATTR_SPARSE_MMA_MASK
	.align		4
.L_512:
        /*0038*/ 	.byte	0x03, 0x50
        /*003a*/ 	.short	0x0000


	//----- nvinfo : EIATTR_MAXREG_COUNT
	.align		4
        /*003c*/ 	.byte	0x03, 0x1b
        /*003e*/ 	.short	0x00ff


	//----- nvinfo : EIATTR_MERCURY_ISA_VERSION
	.align		4
        /*0040*/ 	.byte	0x03, 0x5f
        /*0042*/ 	.short	0x0101


	//----- nvinfo : EIATTR_VRC_CTA_INIT_COUNT
	.align		4
        /*0044*/ 	.byte	0x02, 0x4a
	.zero		1
	.zero		1


	//----- nvinfo : EIATTR_EXIT_INSTR_OFFSETS
	.align		4
        /*0048*/ 	.byte	0x04, 0x1c
        /*004a*/ 	.short	(.L_514 - .L_513)


	//   ....[0]....
.L_513:
        /*004c*/ 	.word	0x00000070


	//   ....[1]....
        /*0050*/ 	.word	0x00000100


	//----- nvinfo : EIATTR_CBANK_PARAM_SIZE
	.align		4
.L_514:
        /*0054*/ 	.byte	0x03, 0x19
        /*0056*/ 	.short	0x0014


	//----- nvinfo : EIATTR_PARAM_CBANK
	.align		4
        /*0058*/ 	.byte	0x04, 0x0a
        /*005a*/ 	.short	(.L_516 - .L_515)
	.align		4
.L_515:
        /*005c*/ 	.word	index@(.nv.constant0._Z11ceil_kernelPKfPfi)
        /*0060*/ 	.short	0x0380
        /*0062*/ 	.short	0x0014


	//----- nvinfo : EIATTR_SW_WAR
	.align		4
.L_516:
        /*0064*/ 	.byte	0x04, 0x36
        /*0066*/ 	.short	(.L_518 - .L_517)
.L_517:
        /*0068*/ 	.word	0x00000008
.L_518:


//--------------------- .nv.info._Z12floor_kernelPKfPfi --------------------------
	.section	.nv.info._Z12floor_kernelPKfPfi,"",@"SHT_CUDA_INFO"
	.sectionflags	@""
	.align	4


	//----- nvinfo : EIATTR_CUDA_API_VERSION
	.align		4
        /*0000*/ 	.byte	0x04, 0x37
        /*0002*/ 	.short	(.L_520 - .L_519)
.L_519:
        /*0004*/ 	.word	0x00000082


	//----- nvinfo : EIATTR_KPARAM_INFO
	.align		4
.L_520:
        /*0008*/ 	.byte	0x04, 0x17
        /*000a*/ 	.short	(.L_522 - .L_521)
.L_521:
        /*000c*/ 	.word	0x00000000
        /*0010*/ 	.short	0x0002
        /*0012*/ 	.short	0x0010
        /*0014*/ 	.byte	0x00, 0xf0, 0x11, 0x00


	//----- nvinfo : EIATTR_KPARAM_INFO
	.align		4
.L_522:
        /*0018*/ 	.byte	0x04, 0x17
        /*001a*/ 	.short	(.L_524 - .L_523)
.L_523:
        /*001c*/ 	.word	0x00000000
        /*0020*/ 	.short	0x0001
        /*0022*/ 	.short	0x0008
        /*0024*/ 	.byte	0x00, 0xf5, 0x21, 0x00


	//----- nvinfo : EIATTR_KPARAM_INFO
	.align		4
.L_524:
        /*0028*/ 	.byte	0x04, 0x17
        /*002a*/ 	.short	(.L_526 - .L_525)
.L_525:
        /*002c*/ 	.word	0x00000000
        /*0030*/ 	.short	0x0000
        /*0032*/ 	.short	0x0000
        /*0034*/ 	.byte	0x00, 0xf5, 0x21, 0x00


	//----- nvinfo : EIATTR_SPARSE_MMA_MASK
	.align		4
.L_526:
        /*0038*/ 	.byte	0x03, 0x50
        /*003a*/ 	.short	0x0000


	//----- nvinfo : EIATTR_MAXREG_COUNT
	.align		4
        /*003c*/ 	.byte	0x03, 0x1b
        /*003e*/ 	.short	0x00ff


	//----- nvinfo : EIATTR_MERCURY_ISA_VERSION
	.align		4
        /*0040*/ 	.byte	0x03, 0x5f
        /*0042*/ 	.short	0x0101


	//----- nvinfo : EIATTR_VRC_CTA_INIT_COUNT
	.align		4
        /*0044*/ 	.byte	0x02, 0x4a
	.zero		1
	.zero		1


	//----- nvinfo : EIATTR_EXIT_INSTR_OFFSETS
	.align		4
        /*0048*/ 	.byte	0x04, 0x1c
        /*004a*/ 	.short	(.L_528 - .L_527)


	//   ....[0]....
.L_527:
        /*004c*/ 	.word	0x00000070


	//   ....[1]....
        /*0050*/ 	.word	0x00000100


	//----- nvinfo : EIATTR_CBANK_PARAM_SIZE
	.align		4
.L_528:
        /*0054*/ 	.byte	0x03, 0x19
        /*0056*/ 	.short	0x0014


	//----- nvinfo : EIATTR_PARAM_CBANK
	.align		4
        /*0058*/ 	.byte	0x04, 0x0a
        /*005a*/ 	.short	(.L_530 - .L_529)
	.align		4
.L_529:
        /*005c*/ 	.word	index@(.nv.constant0._Z12floor_kernelPKfPfi)
        /*0060*/ 	.short	0x0380
        /*0062*/ 	.short	0x0014


	//----- nvinfo : EIATTR_SW_WAR
	.align		4
.L_530:
        /*0064*/ 	.byte	0x04, 0x36
        /*0066*/ 	.short	(.L_532 - .L_531)
.L_531:
        /*0068*/ 	.word	0x00000008
.L_532:


//--------------------- .nv.info._Z10tan_kernelPKfPfi --------------------------
	.section	.nv.info._Z10tan_kernelPKfPfi,"",@"SHT_CUDA_INFO"
	.sectionflags	@""
	.align	4


	//----- nvinfo : EIATTR_CUDA_API_VERSION
	.align		4
        /*0000*/ 	.byte	0x04, 0x37
        /*0002*/ 	.short	(.L_534 - .L_533)
.L_533:
        /*0004*/ 	.word	0x00000082


	//----- nvinfo : EIATTR_KPARAM_INFO
	.align		4
.L_534:
        /*0008*/ 	.byte	0x04, 0x17
        /*000a*/ 	.short	(.L_536 - .L_535)
.L_535:
        /*000c*/ 	.word	0x00000000
        /*0010*/ 	.short	0x0002
        /*0012*/ 	.short	0x0010
        /*0014*/ 	.byte	0x00, 0xf0, 0x11, 0x00


	//----- nvinfo : EIATTR_KPARAM_INFO
	.align		4
.L_536:
        /*0018*/ 	.byte	0x04, 0x17
        /*001a*/ 	.short	(.L_538 - .L_537)
.L_537:
        /*001c*/ 	.word	0x00000000
        /*0020*/ 	.short	0x0001
        /*0022*/ 	.short	0x0008
        /*0024*/ 	.byte	0x00, 0xf5, 0x21, 0x00


	//----- nvinfo : EIATTR_KPARAM_INFO
	.align		4
.L_538:
        /*0028*/ 	.byte	0x04, 0x17
        /*002a*/ 	.short	(.L_540 - .L_539)
.L_539:
        /*002c*/ 	.word	0x00000000
        /*0030*/ 	.short	0x0000
        /*0032*/ 	.short	0x0000
        /*0034*/ 	.byte	0x00, 0xf5, 0x21, 0x00


	//----- nvinfo : EIATTR_SPARSE_MMA_MASK
	.align		4
.L_540:
        /*0038*/ 	.byte	0x03, 0x50
        /*003a*/ 	.short	0x0000


	//----- nvinfo : EIATTR_MAXREG_COUNT
	.align		4
        /*003c*/ 	.byte	0x03, 0x1b
        /*003e*/ 	.short	0x00ff


	//----- nvinfo : EIATTR_MERCURY_ISA_VERSION
	.align		4
        /*0040*/ 	.byte	0x03, 0x5f
        /*0042*/ 	.short	0x0101


	//----- nvinfo : EIATTR_VRC_CTA_INIT_COUNT
	.align		4
        /*0044*/ 	.byte	0x02, 0x4a
	.zero		1
	.zero		1


	//----- nvinfo : EIATTR_EXIT_INSTR_OFFSETS
	.align		4
        /*0048*/ 	.byte	0x04, 0x1c
        /*004a*/ 	.short	(.L_542 - .L_541)


	//   ....[0]....
.L_541:
        /*004c*/ 	.word	0x00000070


	//   ....[1]....
        /*0050*/ 	.word	0x00000860


	//----- nvinfo : EIATTR_CRS_STACK_SIZE
	.align		4
.L_542:
        /*0054*/ 	.byte	0x04, 0x1e
        /*0056*/ 	.short	(.L_544 - .L_543)
.L_543:
        /*0058*/ 	.word	0x00000000


	//----- nvinfo : EIATTR_CBANK_PARAM_SIZE
	.align		4
.L_544:
        /*005c*/ 	.byte	0x03, 0x19
        /*005e*/ 	.short	0x0014


	//----- nvinfo : EIATTR_PARAM_CBANK
	.align		4
        /*0060*/ 	.byte	0x04, 0x0a
        /*0062*/ 	.short	(.L_546 - .L_545)
	.align		4
.L_545:
        /*0064*/ 	.word	index@(.nv.constant0._Z10tan_kernelPKfPfi)
        /*0068*/ 	.short	0x0380
        /*006a*/ 	.short	0x0014


	//----- nvinfo : EIATTR_SW_WAR
	.align		4
.L_546:
        /*006c*/ 	.byte	0x04, 0x36
        /*006e*/ 	.short	(.L_548 - .L_547)
.L_547:
        /*0070*/ 	.word	0x00000008
.L_548:


//--------------------- .nv.info._Z10cos_kernelPKfPfi --------------------------
	.section	.nv.info._Z10cos_kernelPKfPfi,"",@"SHT_CUDA_INFO"
	.sectionflags	@""
	.align	4


	//----- nvinfo : EIATTR_CUDA_API_VERSION
	.align		4
        /*0000*/ 	.byte	0x04, 0x37
        /*0002*/ 	.short	(.L_550 - .L_549)
.L_549:
        /*0004*/ 	.word	0x00000082


	//----- nvinfo : EIATTR_KPARAM_INFO
	.align		4
.L_550:
        /*0008*/ 	.byte	0x04, 0x17
        /*000a*/ 	.short	(.L_552 - .L_551)
.L_551:
        /*000c*/ 	.word	0x00000000
        /*0010*/ 	.short	0x0002
        /*0012*/ 	.short	0x0010
        /*0014*/ 	.byte	0x00, 0xf0, 0x11, 0x00


	//----- nvinfo : EIATTR_KPARAM_INFO
	.align		4
.L_552:
        /*0018*/ 	.byte	0x04, 0x17
        /*001a*/ 	.short	(.L_554 - .L_553)
.L_553:
        /*001c*/ 	.word	0x00000000
        /*0020*/ 	.short	0x0001
        /*0022*/ 	.short	0x0008
        /*0024*/ 	.byte	0x00, 0xf5, 0x21, 0x00


	//----- nvinfo : EIATTR_KPARAM_INFO
	.align		4
.L_554:
        /*0028*/ 	.byte	0x04, 0x17
        /*002a*/ 	.short	(.L_556 - .L_555)
.L_555:
        /*002c*/ 	.word	0x00000000
        /*0030*/ 	.short	0x0000
        /*0032*/ 	.short	0x0000
        /*0034*/ 	.byte	0x00, 0xf5, 0x21, 0x00


	//----- nvinfo : EIATTR_SPARSE_MMA_MASK
	.align		4
.L_556:
        /*0038*/ 	.byte	0x03, 0x50
        /*003a*/ 	.short	0x0000


	//----- nvinfo : EIATTR_MAXREG_COUNT
	.align		4
        /*003c*/ 	.byte	0x03, 0x1b
        /*003e*/ 	.short	0x00ff


	//----- nvinfo : EIATTR_MERCURY_ISA_VERSION
	.align		4
        /*0040*/ 	.byte	0x03, 0x5f
        /*0042*/ 	.short	0x0101


	//----- nvinfo : EIATTR_VRC_CTA_INIT_COUNT
	.align		4
        /*0044*/ 	.byte	0x02, 0x4a
	.zero		1
	.zero		1


	//----- nvinfo : EIATTR_EXIT_INSTR_OFFSETS
	.align		4
        /*0048*/ 	.byte	0x04, 0x1c
        /*004a*/ 	.short	(.L_558 - .L_557)


	//   ....[0]....
.L_557:
        /*004c*/ 	.word	0x00000070


	//   ....[1]....
        /*0050*/ 	.word	0x000008b0


	//----- nvinfo : EIATTR_CRS_STACK_SIZE
	.align		4
.L_558:
        /*0054*/ 	.byte	0x04, 0x1e
        /*0056*/ 	.short	(.L_560 - .L_559)
.L_559:
        /*0058*/ 	.word	0x00000000


	//----- nvinfo : EIATTR_CBANK_PARAM_SIZE
	.align		4
.L_560:
        /*005c*/ 	.byte	0x03, 0x19
        /*005e*/ 	.short	0x0014


	//----- nvinfo : EIATTR_PARAM_CBANK
	.align		4
        /*0060*/ 	.byte	0x04, 0x0a
        /*0062*/ 	.short	(.L_562 - .L_561)
	.align		4
.L_561:
        /*0064*/ 	.word	index@(.nv.constant0._Z10cos_kernelPKfPfi)
        /*0068*/ 	.short	0x0380
        /*006a*/ 	.short	0x0014


	//----- nvinfo : EIATTR_SW_WAR
	.align		4
.L_562:
        /*006c*/ 	.byte	0x04, 0x36
        /*006e*/ 	.short	(.L_564 - .L_563)
.L_563:
        /*0070*/ 	.word	0x00000008
.L_564:


//--------------------- .nv.info._Z10sin_kernelPKfPfi --------------------------
	.section	.nv.info._Z10sin_kernelPKfPfi,"",@"SHT_CUDA_INFO"
	.sectionflags	@""
	.align	4


	//----- nvinfo : EIATTR_CUDA_API_VERSION
	.align		4
        /*0000*/ 	.byte	0x04, 0x37
        /*0002*/ 	.short	(.L_566 - .L_565)
.L_565:
        /*0004*/ 	.word	0x00000082


	//----- nvinfo : EIATTR_KPARAM_INFO
	.align		4
.L_566:
        /*0008*/ 	.byte	0x04, 0x17
        /*000a*/ 	.short	(.L_568 - .L_567)
.L_567:
        /*000c*/ 	.word	0x00000000
        /*0010*/ 	.short	0x0002
        /*0012*/ 	.short	0x0010
        /*0014*/ 	.byte	0x00, 0xf0, 0x11, 0x00


	//----- nvinfo : EIATTR_KPARAM_INFO
	.align		4
.L_568:
        /*0018*/ 	.byte	0x04, 0x17
        /*001a*/ 	.short	(.L_570 - .L_569)
.L_569:
        /*001c*/ 	.word	0x00000000
        /*0020*/ 	.short	0x0001
        /*0022*/ 	.short	0x0008
        /*0024*/ 	.byte	0x00, 0xf5, 0x21, 0x00


	//----- nvinfo : EIATTR_KPARAM_INFO
	.align		4
.L_570:
        /*0028*/ 	.byte	0x04, 0x17
        /*002a*/ 	.short	(.L_572 - .L_571)
.L_571:
        /*002c*/ 	.word	0x00000000
        /*0030*/ 	.short	0x0000
        /*0032*/ 	.short	0x0000
        /*0034*/ 	.byte	0x00, 0xf5, 0x21, 0x00


	//----- nvinfo : EIATTR_SPARSE_MMA_MASK
	.align		4
.L_572:
        /*0038*/ 	.byte	0x03, 0x50
        /*003a*/ 	.short	0x0000


	//----- nvinfo : EIATTR_MAXREG_COUNT
	.align		4
        /*003c*/ 	.byte	0x03, 0x1b
        /*003e*/ 	.short	0x00ff


	//----- nvinfo : EIATTR_MERCURY_ISA_VERSION
	.align		4
        /*0040*/ 	.byte	0x03, 0x5f
        /*0042*/ 	.short	0x0101


	//----- nvinfo : EIATTR_VRC_CTA_INIT_COUNT
	.align		4
        /*0044*/ 	.byte	0x02, 0x4a
	.zero		1
	.zero		1


	//----- nvinfo : EIATTR_EXIT_INSTR_OFFSETS
	.align		4
        /*0048*/ 	.byte	0x04, 0x1c
        /*004a*/ 	.short	(.L_574 - .L_573)


	//   ....[0]....
.L_573:
        /*004c*/ 	.word	0x00000070


	//   ....[1]....
        /*0050*/ 	.word	0x000008a0


	//----- nvinfo : EIATTR_CRS_STACK_SIZE
	.align		4
.L_574:
        /*0054*/ 	.byte	0x04, 0x1e
        /*0056*/ 	.short	(.L_576 - .L_575)
.L_575:
        /*0058*/ 	.word	0x00000000


	//----- nvinfo : EIATTR_CBANK_PARAM_SIZE
	.align		4
.L_576:
        /*005c*/ 	.byte	0x03, 0x19
        /*005e*/ 	.short	0x0014


	//----- nvinfo : EIATTR_PARAM_CBANK
	.align		4
        /*0060*/ 	.byte	0x04, 0x0a
        /*0062*/ 	.short	(.L_578 - .L_577)
	.align		4
.L_577:
        /*0064*/ 	.word	index@(.nv.constant0._Z10sin_kernelPKfPfi)
        /*0068*/ 	.short	0x0380
        /*006a*/ 	.short	0x0014


	//----- nvinfo : EIATTR_SW_WAR
	.align		4
.L_578:
        /*006c*/ 	.byte	0x04, 0x36
        /*006e*/ 	.short	(.L_580 - .L_579)
.L_579:
        /*0070*/ 	.word	0x00000008
.L_580:


//--------------------- .nv.info._Z11silu_kernelPKfPfi --------------------------
	.section	.nv.info._Z11silu_kernelPKfPfi,"",@"SHT_CUDA_INFO"
	.sectionflags	@""
	.align	4


	//----- nvinfo : EIATTR_CUDA_API_VERSION
	.align		4
        /*0000*/ 	.byte	0x04, 0x37
        /*0002*/ 	.short	(.L_582 - .L_581)
.L_581:
        /*0004*/ 	.word	0x00000082


	//----- nvinfo : EIATTR_KPARAM_INFO
	.align		4
.L_582:
        /*0008*/ 	.byte	0x04, 0x17
        /*000a*/ 	.short	(.L_584 - .L_583)
.L_583:
        /*000c*/ 	.word	0x00000000
        /*0010*/ 	.short	0x0002
        /*0012*/ 	.short	0x0010
        /*0014*/ 	.byte	0x00, 0xf0, 0x11, 0x00


	//----- nvinfo : EIATTR_KPARAM_INFO
	.align		4
.L_584:
        /*0018*/ 	.byte	0x04, 0x17
        /*001a*/ 	.short	(.L_586 - .L_585)
.L_585:
        /*001c*/ 	.word	0x00000000
        /*0020*/ 	.short	0x0001
        /*0022*/ 	.short	0x0008
        /*0024*/ 	.byte	0x00, 0xf5, 0x21, 0x00


	//----- nvinfo : EIATTR_KPARAM_INFO
	.align		4
.L_586:
        /*0028*/ 	.byte	0x04, 0x17
        /*002a*/ 	.short	(.L_588 - .L_587)
.L_587:
        /*002c*/ 	.word	0x00000000
        /*0030*/ 	.short	0x0000
        /*0032*/ 	.short	0x0000
        /*0034*/ 	.byte	0x00, 0xf5, 0x21, 0x00


	//----- nvinfo : EIATTR_SPARSE_MMA_MASK
	.align		4
.L_588:
        /*0038*/ 	.byte	0x03, 0x50
        /*003a*/ 	.short	0x0000


	//----- nvinfo : EIATTR_MAXREG_COUNT
	.align		4
        /*003c*/ 	.byte	0x03, 0x1b
        /*003e*/ 	.short	0x00ff


	//----- nvinfo : EIATTR_MERCURY_ISA_VERSION
	.align		4
        /*0040*/ 	.byte	0x03, 0x5f
        /*0042*/ 	.short	0x0101


	//----- nvinfo : EIATTR_VRC_CTA_INIT_COUNT
	.align		4
        /*0044*/ 	.byte	0x02, 0x4a
	.zero		1
	.zero		1


	//----- nvinfo : EIATTR_EXIT_INSTR_OFFSETS
	.align		4
        /*0048*/ 	.byte	0x04, 0x1c
        /*004a*/ 	.short	(.L_590 - .L_589)


	//   ....[0]....
.L_589:
        /*004c*/ 	.word	0x00000070


	//   ....[1]....
        /*0050*/ 	.word	0x00000260


	//----- nvinfo : EIATTR_CRS_STACK_SIZE
	.align		4
.L_590:
        /*0054*/ 	.byte	0x04, 0x1e
        /*0056*/ 	.short	(.L_592 - .L_591)
.L_591:
        /*0058*/ 	.word	0x00000000


	//----- nvinfo : EIATTR_CBANK_PARAM_SIZE
	.align		4
.L_592:
        /*005c*/ 	.byte	0x03, 0x19
        /*005e*/ 	.short	0x0014


	//----- nvinfo : EIATTR_PARAM_CBANK
	.align		4
        /*0060*/ 	.byte	0x04, 0x0a
        /*0062*/ 	.short	(.L_594 - .L_593)
	.align		4
.L_593:
        /*0064*/ 	.word	index@(.nv.constant0._Z11silu_kernelPKfPfi)
        /*0068*/ 	.short	0x0380
        /*006a*/ 	.short	0x0014


	//----- nvinfo : EIATTR_SW_WAR
	.align		4
.L_594:
        /*006c*/ 	.byte	0x04, 0x36
        /*006e*/ 	.short	(.L_596 - .L_595)
.L_595:
        /*0070*/ 	.word	0x00000008
.L_596:


//--------------------- .nv.info._Z11gelu_kernelPKfPfi --------------------------
	.section	.nv.info._Z11gelu_kernelPKfPfi,"",@"SHT_CUDA_INFO"
	.sectionflags	@""
	.align	4


	//----- nvinfo : EIATTR_CUDA_API_VERSION
	.align		4
        /*0000*/ 	.byte	0x04, 0x37
        /*0002*/ 	.short	(.L_598 - .L_597)
.L_597:
        /*0004*/ 	.word	0x00000082


	//----- nvinfo : EIATTR_KPARAM_INFO
	.align		4
.L_598:
        /*0008*/ 	.byte	0x04, 0x17
        /*000a*/ 	.short	(.L_600 - .L_599)
.L_599:
        /*000c*/ 	.word	0x00000000
        /*0010*/ 	.short	0x0002
        /*0012*/ 	.short	0x0010
        /*0014*/ 	.byte	0x00, 0xf0, 0x11, 0x00


	//----- nvinfo : EIATTR_KPARAM_INFO
	.align		4
.L_600:
        /*0018*/ 	.byte	0x04, 0x17
        /*001a*/ 	.short	(.L_602 - .L_601)
.L_601:
        /*001c*/ 	.word	0x00000000
        /*0020*/ 	.short	0x0001
        /*0022*/ 	.short	0x0008
        /*0024*/ 	.byte	0x00, 0xf5, 0x21, 0x00


	//----- nvinfo : EIATTR_KPARAM_INFO
	.align		4
.L_602:
        /*0028*/ 	.byte	0x04, 0x17
        /*002a*/ 	.short	(.L_604 - .L_603)
.L_603:
        /*002c*/ 	.word	0x00000000
        /*0030*/ 	.short	0x0000
        /*0032*/ 	.short	0x0000
        /*0034*/ 	.byte	0x00, 0xf5, 0x21, 0x00


	//----- nvinfo : EIATTR_SPARSE_MMA_MASK
	.align		4
.L_604:
        /*0038*/ 	.byte	0x03, 0x50
        /*003a*/ 	.short	0x0000


	//----- nvinfo : EIATTR_MAXREG_COUNT
	.align		4
        /*003c*/ 	.byte	0x03, 0x1b
        /*003e*/ 	.short	0x00ff


	//----- nvinfo : EIATTR_MERCURY_ISA_VERSION
	.align		4
        /*0040*/ 	.byte	0x03, 0x5f
        /*0042*/ 	.short	0x0101


	//----- nvinfo : EIATTR_VRC_CTA_INIT_COUNT
	.align		4
        /*0044*/ 	.byte	0x02, 0x4a
	.zero		1
	.zero		1


	//----- nvinfo : EIATTR_EXIT_INSTR_OFFSETS
	.align		4
        /*0048*/ 	.byte	0x04, 0x1c
        /*004a*/ 	.short	(.L_606 - .L_605)


	//   ....[0]....
.L_605:
        /*004c*/ 	.word	0x00000070


	//   ....[1]....
        /*0050*/ 	.word	0x00000270


	//----- nvinfo : EIATTR_CBANK_PARAM_SIZE
	.align		4
.L_606:
        /*0054*/ 	.byte	0x03, 0x19
        /*0056*/ 	.short	0x0014


	//----- nvinfo : EIATTR_PARAM_CBANK
	.align		4
        /*0058*/ 	.byte	0x04, 0x0a
        /*005a*/ 	.short	(.L_608 - .L_607)
	.align		4
.L_607:
        /*005c*/ 	.word	index@(.nv.constant0._Z11gelu_kernelPKfPfi)
        /*0060*/ 	.short	0x0380
        /*0062*/ 	.short	0x0014


	//----- nvinfo : EIATTR_SW_WAR
	.align		4
.L_608:
        /*0064*/ 	.byte	0x04, 0x36
        /*0066*/ 	.short	(.L_610 - .L_609)
.L_609:
        /*0068*/ 	.word	0x00000008
.L_610:


//--------------------- .nv.info._Z11tanh_kernelPKfPfi --------------------------
	.section	.nv.info._Z11tanh_kernelPKfPfi,"",@"SHT_CUDA_INFO"
	.sectionflags	@""
	.align	4


	//----- nvinfo : EIATTR_CUDA_API_VERSION
	.align		4
        /*0000*/ 	.byte	0x04, 0x37
        /*0002*/ 	.short	(.L_612 - .L_611)
.L_611:
        /*0004*/ 	.word	0x00000082


	//----- nvinfo : EIATTR_KPARAM_INFO
	.align		4
.L_612:
        /*0008*/ 	.byte	0x04, 0x17
        /*000a*/ 	.short	(.L_614 - .L_613)
.L_613:
        /*000c*/ 	.word	0x00000000
        /*0010*/ 	.short	0x0002
        /*0012*/ 	.short	0x0010
        /*0014*/ 	.byte	0x00, 0xf0, 0x11, 0x00


	//----- nvinfo : EIATTR_KPARAM_INFO
	.align		4
.L_614:
        /*0018*/ 	.byte	0x04, 0x17
        /*001a*/ 	.short	(.L_616 - .L_615)
.L_615:
        /*001c*/ 	.word	0x00000000
        /*0020*/ 	.short	0x0001
        /*0022*/ 	.short	0x0008
        /*0024*/ 	.byte	0x00, 0xf5, 0x21, 0x00


	//----- nvinfo : EIATTR_KPARAM_INFO
	.align		4
.L_616:
        /*0028*/ 	.byte	0x04, 0x17
        /*002a*/ 	.short	(.L_618 - .L_617)
.L_617:
        /*002c*/ 	.word	0x00000000
        /*0030*/ 	.short	0x0000
        /*0032*/ 	.short	0x0000
        /*0034*/ 	.byte	0x00, 0xf5, 0x21, 0x00


	//----- nvinfo : EIATTR_SPARSE_MMA_MASK
	.align		4
.L_618:
        /*0038*/ 	.byte	0x03, 0x50
        /*003a*/ 	.short	0x0000


	//----- nvinfo : EIATTR_MAXREG_COUNT
	.align		4
        /*003c*/ 	.byte	0x03, 0x1b
        /*003e*/ 	.short	0x00ff


	//----- nvinfo : EIATTR_MERCURY_ISA_VERSION
	.align		4
        /*0040*/ 	.byte	0x03, 0x5f
        /*0042*/ 	.short	0x0101


	//----- nvinfo : EIATTR_VRC_CTA_INIT_COUNT
	.align		4
        /*0044*/ 	.byte	0x02, 0x4a
	.zero		1
	.zero		1


	//----- nvinfo : EIATTR_EXIT_INSTR_OFFSETS
	.align		4
        /*0048*/ 	.byte	0x04, 0x1c
        /*004a*/ 	.short	(.L_620 - .L_619)


	//   ....[0]....
.L_619:
        /*004c*/ 	.word	0x00000070


	//   ....[1]....
        /*0050*/ 	.word	0x00000200


	//----- nvinfo : EIATTR_CBANK_PARAM_SIZE
	.align		4
.L_620:
        /*0054*/ 	.byte	0x03, 0x19
        /*0056*/ 	.short	0x0014


	//----- nvinfo : EIATTR_PARAM_CBANK
	.align		4
        /*0058*/ 	.byte	0x04, 0x0a
        /*005a*/ 	.short	(.L_622 - .L_621)
	.align		4
.L_621:
        /*005c*/ 	.word	index@(.nv.constant0._Z11tanh_kernelPKfPfi)
        /*0060*/ 	.short	0x0380
        /*0062*/ 	.short	0x0014


	//----- nvinfo : EIATTR_SW_WAR
	.align		4
.L_622:
        /*0064*/ 	.byte	0x04, 0x36
        /*0066*/ 	.short	(.L_624 - .L_623)
.L_623:
        /*0068*/ 	.word	0x00000008
.L_624:


//--------------------- .nv.info._Z15sigmoid_kernel2PKfPfi --------------------------
	.section	.nv.info._Z15sigmoid_kernel2PKfPfi,"",@"SHT_CUDA_INFO"
	.sectionflags	@""
	.align	4


	//----- nvinfo : EIATTR_CUDA_API_VERSION
	.align		4
        /*0000*/ 	.byte	0x04, 0x37
        /*0002*/ 	.short	(.L_626 - .L_625)
.L_625:
        /*0004*/ 	.word	0x00000082


	//----- nvinfo : EIATTR_KPARAM_INFO
	.align		4
.L_626:
        /*0008*/ 	.byte	0x04, 0x17
        /*000a*/ 	.short	(.L_628 - .L_627)
.L_627:
        /*000c*/ 	.word	0x00000000
        /*0010*/ 	.short	0x0002
        /*0012*/ 	.short	0x0010
        /*0014*/ 	.byte	0x00, 0xf0, 0x11, 0x00


	//----- nvinfo : EIATTR_KPARAM_INFO
	.align		4
.L_628:
        /*0018*/ 	.byte	0x04, 0x17
        /*001a*/ 	.short	(.L_630 - .L_629)
.L_629:
        /*001c*/ 	.word	0x00000000
        /*0020*/ 	.short	0x0001
        /*0022*/ 	.short	0x0008
        /*0024*/ 	.byte	0x00, 0xf5, 0x21, 0x00


	//----- nvinfo : EIATTR_KPARAM_INFO
	.align		4
.L_630:
        /*0028*/ 	.byte	0x04, 0x17
        /*002a*/ 	.short	(.L_632 - .L_631)
.L_631:
        /*002c*/ 	.word	0x00000000
        /*0030*/ 	.short	0x0000
        /*0032*/ 	.short	0x0000
        /*0034*/ 	.byte	0x00, 0xf5, 0x21, 0x00


	//----- nvinfo : EIATTR_SPARSE_MMA_MASK
	.align		4
.L_632:
        /*0038*/ 	.byte	0x03, 0x50
        /*003a*/ 	.short	0x0000


	//----- nvinfo : EIATTR_MAXREG_COUNT
	.align		4
        /*003c*/ 	.byte	0x03, 0x1b
        /*003e*/ 	.short	0x00ff


	//----- nvinfo : EIATTR_MERCURY_ISA_VERSION
	.align		4
        /*0040*/ 	.byte	0x03, 0x5f
        /*0042*/ 	.short	0x0101


	//----- nvinfo : EIATTR_VRC_CTA_INIT_COUNT
	.align		4
        /*0044*/ 	.byte	0x02, 0x4a
	.zero		1
	.zero		1


	//----- nvinfo : EIATTR_EXIT_INSTR_OFFSETS
	.align		4
        /*0048*/ 	.byte	0x04, 0x1c
        /*004a*/ 	.short	(.L_634 - .L_633)


	//   ....[0]....
.L_633:
        /*004c*/ 	.word	0x00000070


	//   ....[1]....
        /*0050*/ 	.word	0x00000260


	//----- nvinfo : EIATTR_CRS_STACK_SIZE
	.align		4
.L_634:
        /*0054*/ 	.byte	0x04, 0x1e
        /*0056*/ 	.short	(.L_636 - .L_635)
.L_635:
        /*0058*/ 	.word	0x00000000


	//----- nvinfo : EIATTR_CBANK_PARAM_SIZE
	.align		4
.L_636:
        /*005c*/ 	.byte	0x03, 0x19
        /*005e*/ 	.short	0x0014


	//----- nvinfo : EIATTR_PARAM_CBANK
	.align		4
        /*0060*/ 	.byte	0x04, 0x0a
        /*0062*/ 	.short	(.L_638 - .L_637)
	.align		4
.L_637:
        /*0064*/ 	.word	index@(.nv.constant0._Z15sigmoid_kernel2PKfPfi)
        /*0068*/ 	.short	0x0380
        /*006a*/ 	.short	0x0014


	//----- nvinfo : EIATTR_SW_WAR
	.align		4
.L_638:
        /*006c*/ 	.byte	0x04, 0x36
        /*006e*/ 	.short	(.L_640 - .L_639)
.L_639:
        /*0070*/ 	.word	0x00000008
.L_640:


//--------------------- .nv.info._Z11relu_kernelPKfPfi --------------------------
	.section	.nv.info._Z11relu_kernelPKfPfi,"",@"SHT_CUDA_INFO"
	.sectionflags	@""
	.align	4


	//----- nvinfo : EIATTR_CUDA_API_VERSION
	.align		4
        /*0000*/ 	.byte	0x04, 0x37
        /*0002*/ 	.short	(.L_642 - .L_641)
.L_641:
        /*0004*/ 	.word	0x00000082


	//----- nvinfo : EIATTR_KPARAM_INFO
	.align		4
.L_642:
        /*0008*/ 	.byte	0x04, 0x17
        /*000a*/ 	.short	(.L_644 - .L_643)
.L_643:
        /*000c*/ 	.word	0x00000000
        /*0010*/ 	.short	0x0002
        /*0012*/ 	.short	0x0010
        /*0014*/ 	.byte	0x00, 0xf0, 0x11, 0x00


	//----- nvinfo : EIATTR_KPARAM_INFO
	.align		4
.L_644:
        /*0018*/ 	.byte	0x04, 0x17
        /*001a*/ 	.short	(.L_646 - .L_645)
.L_645:
        /*001c*/ 	.word	0x00000000
        /*0020*/ 	.short	0x0001
        /*0022*/ 	.short	0x0008
        /*0024*/ 	.byte	0x00, 0xf5, 0x21, 0x00


	//----- nvinfo : EIATTR_KPARAM_INFO
	.align		4
.L_646:
        /*0028*/ 	.byte	0x04, 0x17
        /*002a*/ 	.short	(.L_648 - .L_647)
.L_647:
        /*002c*/ 	.word	0x00000000
        /*0030*/ 	.short	0x0000
        /*0032*/ 	.short	0x0000
        /*0034*/ 	.byte	0x00, 0xf5, 0x21, 0x00


	//----- nvinfo : EIATTR_SPARSE_MMA_MASK
	.align		4
.L_648:
        /*0038*/ 	.byte	0x03, 0x50
        /*003a*/ 	.short	0x0000


	//----- nvinfo : EIATTR_MAXREG_COUNT
	.align		4
        /*003c*/ 	.byte	0x03, 0x1b
        /*003e*/ 	.short	0x00ff


	//----- nvinfo : EIATTR_MERCURY_ISA_VERSION
	.align		4
        /*0040*/ 	.byte	0x03, 0x5f
        /*0042*/ 	.short	0x0101


	//----- nvinfo : EIATTR_VRC_CTA_INIT_COUNT
	.align		4
        /*0044*/ 	.byte	0x02, 0x4a
	.zero		1
	.zero		1


	//----- nvinfo : EIATTR_EXIT_INSTR_OFFSETS
	.align		4
        /*0048*/ 	.byte	0x04, 0x1c
        /*004a*/ 	.short	(.L_650 - .L_649)


	//   ....[0]....
.L_649:
        /*004c*/ 	.word	0x00000070


	//   ....[1]....
        /*0050*/ 	.word	0x00000100


	//----- nvinfo : EIATTR_CBANK_PARAM_SIZE
	.align		4
.L_650:
        /*0054*/ 	.byte	0x03, 0x19
        /*0056*/ 	.short	0x0014


	//----- nvinfo : EIATTR_PARAM_CBANK
	.align		4
        /*0058*/ 	.byte	0x04, 0x0a
        /*005a*/ 	.short	(.L_652 - .L_651)
	.align		4
.L_651:
        /*005c*/ 	.word	index@(.nv.constant0._Z11relu_kernelPKfPfi)
        /*0060*/ 	.short	0x0380
        /*0062*/ 	.short	0x0014


	//----- nvinfo : EIATTR_SW_WAR
	.align		4
.L_652:
        /*0064*/ 	.byte	0x04, 0x36
        /*0066*/ 	.short	(.L_654 - .L_653)
.L_653:
        /*0068*/ 	.word	0x00000008
.L_654:


//--------------------- .nv.info._Z11sqrt_kernelPKfPfi --------------------------
	.section	.nv.info._Z11sqrt_kernelPKfPfi,"",@"SHT_CUDA_INFO"
	.sectionflags	@""
	.align	4


	//----- nvinfo : EIATTR_CUDA_API_VERSION
	.align		4
        /*0000*/ 	.byte	0x04, 0x37
        /*0002*/ 	.short	(.L_656 - .L_655)
.L_655:
        /*0004*/ 	.word	0x00000082


	//----- nvinfo : EIATTR_KPARAM_INFO
	.align		4
.L_656:
        /*0008*/ 	.byte	0x04, 0x17
        /*000a*/ 	.short	(.L_658 - .L_657)
.L_657:
        /*000c*/ 	.word	0x00000000
        /*0010*/ 	.short	0x0002
        /*0012*/ 	.short	0x0010
        /*0014*/ 	.byte	0x00, 0xf0, 0x11, 0x00


	//----- nvinfo : EIATTR_KPARAM_INFO
	.align		4
.L_658:
        /*0018*/ 	.byte	0x04, 0x17
        /*001a*/ 	.short	(.L_660 - .L_659)
.L_659:
        /*001c*/ 	.word	0x00000000
        /*0020*/ 	.short	0x0001
        /*0022*/ 	.short	0x0008
        /*0024*/ 	.byte	0x00, 0xf5, 0x21, 0x00


	//----- nvinfo : EIATTR_KPARAM_INFO
	.align		4
.L_660:
        /*0028*/ 	.byte	0x04, 0x17
        /*002a*/ 	.short	(.L_662 - .L_661)
.L_661:
        /*002c*/ 	.word	0x00000000
        /*0030*/ 	.short	0x0000
        /*0032*/ 	.short	0x0000
        /*0034*/ 	.byte	0x00, 0xf5, 0x21, 0x00


	//----- nvinfo : EIATTR_SPARSE_MMA_MASK
	.align		4
.L_662:
        /*0038*/ 	.byte	0x03, 0x50
        /*003a*/ 	.short	0x0000


	//----- nvinfo : EIATTR_MAXREG_COUNT
	.align		4
        /*003c*/ 	.byte	0x03, 0x1b
        /*003e*/ 	.short	0x00ff


	//----- nvinfo : EIATTR_MERCURY_ISA_VERSION
	.align		4
        /*0040*/ 	.byte	0x03, 0x5f
        /*0042*/ 	.short	0x0101


	//----- nvinfo : EIATTR_VRC_CTA_INIT_COUNT
	.align		4
        /*0044*/ 	.byte	0x02, 0x4a
	.zero		1
	.zero		1


	//----- nvinfo : EIATTR_EXIT_INSTR_OFFSETS
	.align		4
        /*0048*/ 	.byte	0x04, 0x1c
        /*004a*/ 	.short	(.L_664 - .L_663)


	//   ....[0]....
.L_663:
        /*004c*/ 	.word	0x00000070


	//   ....[1]....
        /*0050*/ 	.word	0x000001c0


	//----- nvinfo : EIATTR_CRS_STACK_SIZE
	.align		4
.L_664:
        /*0054*/ 	.byte	0x04, 0x1e
        /*0056*/ 	.short	(.L_666 - .L_665)
.L_665:
        /*0058*/ 	.word	0x00000000


	//----- nvinfo : EIATTR_CBANK_PARAM_SIZE
	.align		4
.L_666:
        /*005c*/ 	.byte	0x03, 0x19
        /*005e*/ 	.short	0x0014


	//----- nvinfo : EIATTR_PARAM_CBANK
	.align		4
        /*0060*/ 	.byte	0x04, 0x0a
        /*0062*/ 	.short	(.L_668 - .L_667)
	.align		4
.L_667:
        /*0064*/ 	.word	index@(.nv.constant0._Z11sqrt_kernelPKfPfi)
        /*0068*/ 	.short	0x0380
        /*006a*/ 	.short	0x0014


	//----- nvinfo : EIATTR_SW_WAR
	.align		4
.L_668:
        /*006c*/ 	.byte	0x04, 0x36
        /*006e*/ 	.short	(.L_670 - .L_669)
.L_669:
        /*0070*/ 	.word	0x00000008
.L_670:


//--------------------- .nv.info._Z10log_kernelPKfPfi --------------------------
	.section	.nv.info._Z10log_kernelPKfPfi,"",@"SHT_CUDA_INFO"
	.sectionflags	@""
	.align	4


	//----- nvinfo : EIATTR_CUDA_API_VERSION
	.align		4
        /*0000*/ 	.byte	0x04, 0x37
        /*0002*/ 	.short	(.L_672 - .L_671)
.L_671:
        /*0004*/ 	.word	0x00000082


	//----- nvinfo : EIATTR_KPARAM_INFO
	.align		4
.L_672:
        /*0008*/ 	.byte	0x04, 0x17
        /*000a*/ 	.short	(.L_674 - .L_673)
.L_673:
        /*000c*/ 	.word	0x00000000
        /*0010*/ 	.short	0x0002
        /*0012*/ 	.short	0x0010
        /*0014*/ 	.byte	0x00, 0xf0, 0x11, 0x00


	//----- nvinfo : EIATTR_KPARAM_INFO
	.align		4
.L_674:
        /*0018*/ 	.byte	0x04, 0x17
        /*001a*/ 	.short	(.L_676 - .L_675)
.L_675:
        /*001c*/ 	.word	0x00000000
        /*0020*/ 	.short	0x0001
        /*0022*/ 	.short	0x0008
        /*0024*/ 	.byte	0x00, 0xf5, 0x21, 0x00


	//----- nvinfo : EIATTR_KPARAM_INFO
	.align		4
.L_676:
        /*0028*/ 	.byte	0x04, 0x17
        /*002a*/ 	.short	(.L_678 - .L_677)
.L_677:
        /*002c*/ 	.word	0x00000000
        /*0030*/ 	.short	0x0000
        /*0032*/ 	.short	0x0000
        /*0034*/ 	.byte	0x00, 0xf5, 0x21, 0x00


	//----- nvinfo : EIATTR_SPARSE_MMA_MASK
	.align		4
.L_678:
        /*0038*/ 	.byte	0x03, 0x50
        /*003a*/ 	.short	0x0000


	//----- nvinfo : EIATTR_MAXREG_COUNT
	.align		4
        /*003c*/ 	.byte	0x03, 0x1b
        /*003e*/ 	.short	0x00ff


	//----- nvinfo : EIATTR_MERCURY_ISA_VERSION
	.align		4
        /*0040*/ 	.byte	0x03, 0x5f
        /*0042*/ 	.short	0x0101


	//----- nvinfo : EIATTR_VRC_CTA_INIT_COUNT
	.align		4
        /*0044*/ 	.byte	0x02, 0x4a
	.zero		1
	.zero		1


	//----- nvinfo : EIATTR_EXIT_INSTR_OFFSETS
	.align		4
        /*0048*/ 	.byte	0x04, 0x1c
        /*004a*/ 	.short	(.L_680 - .L_679)


	//   ....[0]....
.L_679:
        /*004c*/ 	.word	0x00000070


	//   ....[1]....
        /*0050*/ 	.word	0x00000290


	//----- nvinfo : EIATTR_CBANK_PARAM_SIZE
	.align		4
.L_680:
        /*0054*/ 	.byte	0x03, 0x19
        /*0056*/ 	.short	0x0014


	//----- nvinfo : EIATTR_PARAM_CBANK
	.align		4
        /*0058*/ 	.byte	0x04, 0x0a
        /*005a*/ 	.short	(.L_682 - .L_681)
	.align		4
.L_681:
        /*005c*/ 	.word	index@(.nv.constant0._Z10log_kernelPKfPfi)
        /*0060*/ 	.short	0x0380
        /*0062*/ 	.short	0x0014


	//----- nvinfo : EIATTR_SW_WAR
	.align		4
.L_682:
        /*0064*/ 	.byte	0x04, 0x36
        /*0066*/ 	.short	(.L_684 - .L_683)
.L_683:
        /*0068*/ 	.word	0x00000008
.L_684:


//--------------------- .nv.info._Z10exp_kernelPKfPfi --------------------------
	.section	.nv.info._Z10exp_kernelPKfPfi,"",@"SHT_CUDA_INFO"
	.sectionflags	@""
	.align	4


	//----- nvinfo : EIATTR_CUDA_API_VERSION
	.align		4
        /*0000*/ 	.byte	0x04, 0x37
        /*0002*/ 	.short	(.L_686 - .L_685)
.L_685:
        /*0004*/ 	.word	0x00000082


	//----- nvinfo : EIATTR_KPARAM_INFO
	.align		4
.L_686:
        /*0008*/ 	.byte	0x04, 0x17
        /*000a*/ 	.short	(.L_688 - .L_687)
.L_687:
        /*000c*/ 	.word	0x00000000
        /*0010*/ 	.short	0x0002
        /*0012*/ 	.short	0x0010
        /*0014*/ 	.byte	0x00, 0xf0, 0x11, 0x00


	//----- nvinfo : EIATTR_KPARAM_INFO
	.align		4
.L_688:
        /*0018*/ 	.byte	0x04, 0x17
        /*001a*/ 	.short	(.L_690 - .L_689)
.L_689:
        /*001c*/ 	.word	0x00000000
        /*0020*/ 	.short	0x0001
        /*0022*/ 	.short	0x0008
        /*0024*/ 	.byte	0x00, 0xf5, 0x21, 0x00


	//----- nvinfo : EIATTR_KPARAM_INFO
	.align		4
.L_690:
        /*0028*/ 	.byte	0x04, 0x17
        /*002a*/ 	.short	(.L_692 - .L_691)
.L_691:
        /*002c*/ 	.word	0x00000000
        /*0030*/ 	.short	0x0000
        /*0032*/ 	.short	0x0000
        /*0034*/ 	.byte	0x00, 0xf5, 0x21, 0x00


	//----- nvinfo : EIATTR_SPARSE_MMA_MASK
	.align		4
.L_692:
        /*0038*/ 	.byte	0x03, 0x50
        /*003a*/ 	.short	0x0000


	//----- nvinfo : EIATTR_MAXREG_COUNT
	.align		4
        /*003c*/ 	.byte	0x03, 0x1b
        /*003e*/ 	.short	0x00ff


	//----- nvinfo : EIATTR_MERCURY_ISA_VERSION
	.align		4
        /*0040*/ 	.byte	0x03, 0x5f
        /*0042*/ 	.short	0x0101


	//----- nvinfo : EIATTR_VRC_CTA_INIT_COUNT
	.align		4
        /*0044*/ 	.byte	0x02, 0x4a
	.zero		1
	.zero		1


	//----- nvinfo : EIATTR_EXIT_INSTR_OFFSETS
	.align		4
        /*0048*/ 	.byte	0x04, 0x1c
        /*004a*/ 	.short	(.L_694 - .L_693)


	//   ....[0]....
.L_693:
        /*004c*/ 	.word	0x00000070


	//   ....[1]....
        /*0050*/ 	.word	0x00000190


	//----- nvinfo : EIATTR_CBANK_PARAM_SIZE
	.align		4
.L_694:
        /*0054*/ 	.byte	0x03, 0x19
        /*0056*/ 	.short	0x0014


	//----- nvinfo : EIATTR_PARAM_CBANK
	.align		4
        /*0058*/ 	.byte	0x04, 0x0a
        /*005a*/ 	.short	(.L_696 - .L_695)
	.align		4
.L_695:
        /*005c*/ 	.word	index@(.nv.constant0._Z10exp_kernelPKfPfi)
        /*0060*/ 	.short	0x0380
        /*0062*/ 	.short	0x0014


	//----- nvinfo : EIATTR_SW_WAR
	.align		4
.L_696:
        /*0064*/ 	.byte	0x04, 0x36
        /*0066*/ 	.short	(.L_698 - .L_697)
.L_697:
        /*0068*/ 	.word	0x00000008
.L_698:


//--------------------- .nv.info._Z10abs_kernelPKfPfi --------------------------
	.section	.nv.info._Z10abs_kernelPKfPfi,"",@"SHT_CUDA_INFO"
	.sectionflags	@""
	.align	4


	//----- nvinfo : EIATTR_CUDA_API_VERSION
	.align		4
        /*0000*/ 	.byte	0x04, 0x37
        /*0002*/ 	.short	(.L_700 - .L_699)
.L_699:
        /*0004*/ 	.word	0x00000082


	//----- nvinfo : EIATTR_KPARAM_INFO
	.align		4
.L_700:
        /*0008*/ 	.byte	0x04, 0x17
        /*000a*/ 	.short	(.L_702 - .L_701)
.L_701:
        /*000c*/ 	.word	0x00000000
        /*0010*/ 	.short	0x0002
        /*0012*/ 	.short	0x0010
        /*0014*/ 	.byte	0x00, 0xf0, 0x11, 0x00


	//----- nvinfo : EIATTR_KPARAM_INFO
	.align		4
.L_702:
        /*0018*/ 	.byte	0x04, 0x17
        /*001a*/ 	.short	(.L_704 - .L_703)
.L_703:
        /*001c*/ 	.word	0x00000000
        /*0020*/ 	.short	0x0001
        /*0022*/ 	.short	0x0008
        /*0024*/ 	.byte	0x00, 0xf5, 0x21, 0x00


	//----- nvinfo : EIATTR_KPARAM_INFO
	.align		4
.L_704:
        /*0028*/ 	.byte	0x04, 0x17
        /*002a*/ 	.short	(.L_706 - .L_705)
.L_705:
        /*002c*/ 	.word	0x00000000
        /*0030*/ 	.short	0x0000
        /*0032*/ 	.short	0x0000
        /*0034*/ 	.byte	0x00, 0xf5, 0x21, 0x00


	//----- nvinfo : EIATTR_SPARSE_MMA_MASK
	.align		4
.L_706:
        /*0038*/ 	.byte	0x03, 0x50
        /*003a*/ 	.short	0x0000


	//----- nvinfo : EIATTR_MAXREG_COUNT
	.align		4
        /*003c*/ 	.byte	0x03, 0x1b
        /*003e*/ 	.short	0x00ff


	//----- nvinfo : EIATTR_MERCURY_ISA_VERSION
	.align		4
        /*0040*/ 	.byte	0x03, 0x5f
        /*0042*/ 	.short	0x0101


	//----- nvinfo : EIATTR_VRC_CTA_INIT_COUNT
	.align		4
        /*0044*/ 	.byte	0x02, 0x4a
	.zero		1
	.zero		1


	//----- nvinfo : EIATTR_EXIT_INSTR_OFFSETS
	.align		4
        /*0048*/ 	.byte	0x04, 0x1c
        /*004a*/ 	.short	(.L_708 - .L_707)


	//   ....[0]....
.L_707:
        /*004c*/ 	.word	0x00000070


	//   ....[1]....
        /*0050*/ 	.word	0x00000100


	//----- nvinfo : EIATTR_CBANK_PARAM_SIZE
	.align		4
.L_708:
        /*0054*/ 	.byte	0x03, 0x19
        /*0056*/ 	.short	0x0014


	//----- nvinfo : EIATTR_PARAM_CBANK
	.align		4
        /*0058*/ 	.byte	0x04, 0x0a
        /*005a*/ 	.short	(.L_710 - .L_709)
	.align		4
.L_709:
        /*005c*/ 	.word	index@(.nv.constant0._Z10abs_kernelPKfPfi)
        /*0060*/ 	.short	0x0380
        /*0062*/ 	.short	0x0014


	//----- nvinfo : EIATTR_SW_WAR
	.align		4
.L_710:
        /*0064*/ 	.byte	0x04, 0x36
        /*0066*/ 	.short	(.L_712 - .L_711)
.L_711:
        /*0068*/ 	.word	0x00000008
.L_712:


//--------------------- .nv.info._Z10neg_kernelPKfPfi --------------------------
	.section	.nv.info._Z10neg_kernelPKfPfi,"",@"SHT_CUDA_INFO"
	.sectionflags	@""
	.align	4


	//----- nvinfo : EIATTR_CUDA_API_VERSION
	.align		4
        /*0000*/ 	.byte	0x04, 0x37
        /*0002*/ 	.short	(.L_714 - .L_713)
.L_713:
        /*0004*/ 	.word	0x00000082


	//----- nvinfo : EIATTR_KPARAM_INFO
	.align		4
.L_714:
        /*0008*/ 	.byte	0x04, 0x17
        /*000a*/ 	.short	(.L_716 - .L_715)
.L_715:
        /*000c*/ 	.word	0x00000000
        /*0010*/ 	.short	0x0002
        /*0012*/ 	.short	0x0010
        /*0014*/ 	.byte	0x00, 0xf0, 0x11, 0x00


	//----- nvinfo : EIATTR_KPARAM_INFO
	.align		4
.L_716:
        /*0018*/ 	.byte	0x04, 0x17
        /*001a*/ 	.short	(.L_718 - .L_717)
.L_717:
        /*001c*/ 	.word	0x00000000
        /*0020*/ 	.short	0x0001
        /*0022*/ 	.short	0x0008
        /*0024*/ 	.byte	0x00, 0xf5, 0x21, 0x00


	//----- nvinfo : EIATTR_KPARAM_INFO
	.align		4
.L_718:
        /*0028*/ 	.byte	0x04, 0x17
        /*002a*/ 	.short	(.L_720 - .L_719)
.L_719:
        /*002c*/ 	.word	0x00000000
        /*0030*/ 	.short	0x0000
        /*0032*/ 	.short	0x0000
        /*0034*/ 	.byte	0x00, 0xf5, 0x21, 0x00


	//----- nvinfo : EIATTR_SPARSE_MMA_MASK
	.align		4
.L_720:
        /*0038*/ 	.byte	0x03, 0x50
        /*003a*/ 	.short	0x0000


	//----- nvinfo : EIATTR_MAXREG_COUNT
	.align		4
        /*003c*/ 	.byte	0x03, 0x1b
        /*003e*/ 	.short	0x00ff


	//----- nvinfo : EIATTR_MERCURY_ISA_VERSION
	.align		4
        /*0040*/ 	.byte	0x03, 0x5f
        /*0042*/ 	.short	0x0101


	//----- nvinfo : EIATTR_VRC_CTA_INIT_COUNT
	.align		4
        /*0044*/ 	.byte	0x02, 0x4a
	.zero		1
	.zero		1


	//----- nvinfo : EIATTR_EXIT_INSTR_OFFSETS
	.align		4
        /*0048*/ 	.byte	0x04, 0x1c
        /*004a*/ 	.short	(.L_722 - .L_721)


	//   ....[0]....
.L_721:
        /*004c*/ 	.word	0x00000070


	//   ....[1]....
        /*0050*/ 	.word	0x00000100


	//----- nvinfo : EIATTR_CBANK_PARAM_SIZE
	.align		4
.L_722:
        /*0054*/ 	.byte	0x03, 0x19
        /*0056*/ 	.short	0x0014


	//----- nvinfo : EIATTR_PARAM_CBANK
	.align		4
        /*0058*/ 	.byte	0x04, 0x0a
        /*005a*/ 	.short	(.L_724 - .L_723)
	.align		4
.L_723:
        /*005c*/ 	.word	index@(.nv.constant0._Z10neg_kernelPKfPfi)
        /*0060*/ 	.short	0x0380
        /*0062*/ 	.short	0x0014


	//----- nvinfo : EIATTR_SW_WAR
	.align		4
.L_724:
        /*0064*/ 	.byte	0x04, 0x36
        /*0066*/ 	.short	(.L_726 - .L_725)
.L_725:
        /*0068*/ 	.word	0x00000008
.L_726:


//--------------------- .nv.info._Z9ge_kernelPKfS0_Pfi --------------------------
	.section	.nv.info._Z9ge_kernelPKfS0_Pfi,"",@"SHT_CUDA_INFO"
	.sectionflags	@""
	.align	4


	//----- nvinfo : EIATTR_CUDA_API_VERSION
	.align		4
        /*0000*/ 	.byte	0x04, 0x37
        /*0002*/ 	.short	(.L_728 - .L_727)
.L_727:
        /*0004*/ 	.word	0x00000082


	//----- nvinfo : EIATTR_KPARAM_INFO
	.align		4
.L_728:
        /*0008*/ 	.byte	0x04, 0x17
        /*000a*/ 	.short	(.L_730 - .L_729)
.L_729:
        /*000c*/ 	.word	0x00000000
        /*0010*/ 	.short	0x0003
        /*0012*/ 	.short	0x0018
        /*0014*/ 	.byte	0x00, 0xf0, 0x11, 0x00


	//----- nvinfo : EIATTR_KPARAM_INFO
	.align		4
.L_730:
        /*0018*/ 	.byte	0x04, 0x17
        /*001a*/ 	.short	(.L_732 - .L_731)
.L_731:
        /*001c*/ 	.word	0x00000000
        /*0020*/ 	.short	0x0002
        /*0022*/ 	.short	0x0010
        /*0024*/ 	.byte	0x00, 0xf5, 0x21, 0x00


	//----- nvinfo : EIATTR_KPARAM_INFO
	.align		4
.L_732:
        /*0028*/ 	.byte	0x04, 0x17
        /*002a*/ 	.short	(.L_734 - .L_733)
.L_733:
        /*002c*/ 	.word	0x00000000
        /*0030*/ 	.short	0x0001
        /*0032*/ 	.short	0x0008
        /*0034*/ 	.byte	0x00, 0xf5, 0x21, 0x00


	//----- nvinfo : EIATTR_KPARAM_INFO
	.align		4
.L_734:
        /*0038*/ 	.byte	0x04, 0x17
        /*003a*/ 	.short	(.L_736 - .L_735)
.L_735:
        /*003c*/ 	.word	0x00000000
        /*0040*/ 	.short	0x0000
        /*0042*/ 	.short	0x0000
        /*0044*/ 	.byte	0x00, 0xf5, 0x21, 0x00


	//----- nvinfo : EIATTR_SPARSE_MMA_MASK
	.align		4
.L_736:
        /*0048*/ 	.byte	0x03, 0x50
        /*004a*/ 	.short	0x0000


	//----- nvinfo : EIATTR_MAXREG_COUNT
	.align		4
        /*004c*/ 	.byte	0x03, 0x1b
        /*004e*/ 	.short	0x00ff


	//----- nvinfo : EIATTR_MERCURY_ISA_VERSION
	.align		4
        /*0050*/ 	.byte	0x03, 0x5f
        /*0052*/ 	.short	0x0101


	//----- nvinfo : EIATTR_VRC_CTA_INIT_COUNT
	.align		4
        /*0054*/ 	.byte	0x02, 0x4a
	.zero		1
	.zero		1


	//----- nvinfo : EIATTR_EXIT_INSTR_OFFSETS
	.align		4
        /*0058*/ 	.byte	0x04, 0x1c
        /*005a*/ 	.short	(.L_738 - .L_737)


	//   ....[0]....
.L_737:
        /*005c*/ 	.word	0x00000070


	//   ....[1]....
        /*0060*/ 	.word	0x00000130


	//----- nvinfo : EIATTR_CBANK_PARAM_SIZE
	.align		4
.L_738:
        /*0064*/ 	.byte	0x03, 0x19
        /*0066*/ 	.short	0x001c


	//----- nvinfo : EIATTR_PARAM_CBANK
	.align		4
        /*0068*/ 	.byte	0x04, 0x0a
        /*006a*/ 	.short	(.L_740 - .L_739)
	.align		4
.L_739:
        /*006c*/ 	.word	index@(.nv.constant0._Z9ge_kernelPKfS0_Pfi)
        /*0070*/ 	.short	0x0380
        /*0072*/ 	.short	0x001c


	//----- nvinfo : EIATTR_SW_WAR
	.align		4
.L_740:
        /*0074*/ 	.byte	0x04, 0x36
        /*0076*/ 	.short	(.L_742 - .L_741)
.L_741:
        /*0078*/ 	.word	0x00000008
.L_742:


//--------------------- .nv.info._Z9gt_kernelPKfS0_Pfi --------------------------
	.section	.nv.info._Z9gt_kernelPKfS0_Pfi,"",@"SHT_CUDA_INFO"
	.sectionflags	@""
	.align	4


	//----- nvinfo : EIATTR_CUDA_API_VERSION
	.align		4
        /*0000*/ 	.byte	0x04, 0x37
        /*0002*/ 	.short	(.L_744 - .L_743)
.L_743:
        /*0004*/ 	.word	0x00000082


	//----- nvinfo : EIATTR_KPARAM_INFO
	.align		4
.L_744:
        /*0008*/ 	.byte	0x04, 0x17
        /*000a*/ 	.short	(.L_746 - .L_745)
.L_745:
        /*000c*/ 	.word	0x00000000
        /*0010*/ 	.short	0x0003
        /*0012*/ 	.short	0x0018
        /*0014*/ 	.byte	0x00, 0xf0, 0x11, 0x00


	//----- nvinfo : EIATTR_KPARAM_INFO
	.align		4
.L_746:
        /*0018*/ 	.byte	0x04, 0x17
        /*001a*/ 	.short	(.L_748 - .L_747)
.L_747:
        /*001c*/ 	.word	0x00000000
        /*0020*/ 	.short	0x0002
        /*0022*/ 	.short	0x0010
        /*0024*/ 	.byte	0x00, 0xf5, 0x21, 0x00


	//----- nvinfo : EIATTR_KPARAM_INFO
	.align		4
.L_748:
        /*0028*/ 	.byte	0x04, 0x17
        /*002a*/ 	.short	(.L_750 - .L_749)
.L_749:
        /*002c*/ 	.word	0x00000000
        /*0030*/ 	.short	0x0001
        /*0032*/ 	.short	0x0008
        /*0034*/ 	.byte	0x00, 0xf5, 0x21, 0x00


	//----- nvinfo : EIATTR_KPARAM_INFO
	.align		4
.L_750:
        /*0038*/ 	.byte	0x04, 0x17
        /*003a*/ 	.short	(.L_752 - .L_751)
.L_751:
        /*003c*/ 	.word	0x00000000
        /*0040*/ 	.short	0x0000
        /*0042*/ 	.short	0x0000
        /*0044*/ 	.byte	0x00, 0xf5, 0x21, 0x00


	//----- nvinfo : EIATTR_SPARSE_MMA_MASK
	.align		4
.L_752:
        /*0048*/ 	.byte	0x03, 0x50
        /*004a*/ 	.short	0x0000


	//----- nvinfo : EIATTR_MAXREG_COUNT
	.align		4
        /*004c*/ 	.byte	0x03, 0x1b
        /*004e*/ 	.short	0x00ff


	//----- nvinfo : EIATTR_MERCURY_ISA_VERSION
	.align		4
        /*0050*/ 	.byte	0x03, 0x5f
        /*0052*/ 	.short	0x0101


	//----- nvinfo : EIATTR_VRC_CTA_INIT_COUNT
	.align		4
        /*0054*/ 	.byte	0x02, 0x4a
	.zero		1
	.zero		1


	//----- nvinfo : EIATTR_EXIT_INSTR_OFFSETS
	.align		4
        /*0058*/ 	.byte	0x04, 0x1c
        /*005a*/ 	.short	(.L_754 - .L_753)


	//   ....[0]....
.L_753:
        /*005c*/ 	.word	0x00000070


	//   ....[1]....
        /*0060*/ 	.word	0x00000130


	//----- nvinfo : EIATTR_CBANK_PARAM_SIZE
	.align		4
.L_754:
        /*0064*/ 	.byte	0x03, 0x19
        /*0066*/ 	.short	0x001c


	//----- nvinfo : EIATTR_PARAM_CBANK
	.align		4
        /*0068*/ 	.byte	0x04, 0x0a
        /*006a*/ 	.short	(.L_756 - .L_755)
	.align		4
.L_755:
        /*006c*/ 	.word	index@(.nv.constant0._Z9gt_kernelPKfS0_Pfi)
        /*0070*/ 	.short	0x0380
        /*0072*/ 	.short	0x001c


	//----- nvinfo : EIATTR_SW_WAR
	.align		4
.L_756:
        /*0074*/ 	.byte	0x04, 0x36
        /*0076*/ 	.short	(.L_758 - .L_757)
.L_757:
        /*0078*/ 	.word	0x00000008
.L_758:


//--------------------- .nv.info._Z9le_kernelPKfS0_Pfi --------------------------
	.section	.nv.info._Z9le_kernelPKfS0_Pfi,"",@"SHT_CUDA_INFO"
	.sectionflags	@""
	.align	4


	//----- nvinfo : EIATTR_CUDA_API_VERSION
	.align		4
        /*0000*/ 	.byte	0x04, 0x37
        /*0002*/ 	.short	(.L_760 - .L_759)
.L_759:
        /*0004*/ 	.word	0x00000082


	//----- nvinfo : EIATTR_KPARAM_INFO
	.align		4
.L_760:
        /*0008*/ 	.byte	0x04, 0x17
        /*000a*/ 	.short	(.L_762 - .L_761)
.L_761:
        /*000c*/ 	.word	0x00000000
        /*0010*/ 	.short	0x0003
        /*0012*/ 	.short	0x0018
        /*0014*/ 	.byte	0x00, 0xf0, 0x11, 0x00


	//----- nvinfo : EIATTR_KPARAM_INFO
	.align		4
.L_762:
        /*0018*/ 	.byte	0x04, 0x17
        /*001a*/ 	.short	(.L_764 - .L_763)
.L_763:
        /*001c*/ 	.word	0x00000000
        /*0020*/ 	.short	0x0002
        /*0022*/ 	.short	0x0010
        /*0024*/ 	.byte	0x00, 0xf5, 0x21, 0x00


	//----- nvinfo : EIATTR_KPARAM_INFO
	.align		4
.L_764:
        /*0028*/ 	.byte	0x04, 0x17
        /*002a*/ 	.short	(.L_766 - .L_765)
.L_765:
        /*002c*/ 	.word	0x00000000
        /*0030*/ 	.short	0x0001
        /*0032*/ 	.short	0x0008
        /*0034*/ 	.byte	0x00, 0xf5, 0x21, 0x00


	//----- nvinfo : EIATTR_KPARAM_INFO
	.align		4
.L_766:
        /*0038*/ 	.byte	0x04, 0x17
        /*003a*/ 	.short	(.L_768 - .L_767)
.L_767:
        /*003c*/ 	.word	0x00000000
        /*0040*/ 	.short	0x0000
        /*0042*/ 	.short	0x0000
        /*0044*/ 	.byte	0x00, 0xf5, 0x21, 0x00


	//----- nvinfo : EIATTR_SPARSE_MMA_MASK
	.align		4
.L_768:
        /*0048*/ 	.byte	0x03, 0x50
        /*004a*/ 	.short	0x0000


	//----- nvinfo : EIATTR_MAXREG_COUNT
	.align		4
        /*004c*/ 	.byte	0x03, 0x1b
        /*004e*/ 	.short	0x00ff


	//----- nvinfo : EIATTR_MERCURY_ISA_VERSION
	.align		4
        /*0050*/ 	.byte	0x03, 0x5f
        /*0052*/ 	.short	0x0101


	//----- nvinfo : EIATTR_VRC_CTA_INIT_COUNT
	.align		4
        /*0054*/ 	.byte	0x02, 0x4a
	.zero		1
	.zero		1


	//----- nvinfo : EIATTR_EXIT_INSTR_OFFSETS
	.align		4
        /*0058*/ 	.byte	0x04, 0x1c
        /*005a*/ 	.short	(.L_770 - .L_769)


	//   ....[0]....
.L_769:
        /*005c*/ 	.word	0x00000070


	//   ....[1]....
        /*0060*/ 	.word	0x00000130


	//----- nvinfo : EIATTR_CBANK_PARAM_SIZE
	.align		4
.L_770:
        /*0064*/ 	.byte	0x03, 0x19
        /*0066*/ 	.short	0x001c


	//----- nvinfo : EIATTR_PARAM_CBANK
	.align		4
        /*0068*/ 	.byte	0x04, 0x0a
        /*006a*/ 	.short	(.L_772 - .L_771)
	.align		4
.L_771:
        /*006c*/ 	.word	index@(.nv.constant0._Z9le_kernelPKfS0_Pfi)
        /*0070*/ 	.short	0x0380
        /*0072*/ 	.short	0x001c


	//----- nvinfo : EIATTR_SW_WAR
	.align		4
.L_772:
        /*0074*/ 	.byte	0x04, 0x36
        /*0076*/ 	.short	(.L_774 - .L_773)
.L_773:
        /*0078*/ 	.word	0x00000008
.L_774:


//--------------------- .nv.info._Z9lt_kernelPKfS0_Pfi --------------------------
	.section	.nv.info._Z9lt_kernelPKfS0_Pfi,"",@"SHT_CUDA_INFO"
	.sectionflags	@""
	.align	4


	//----- nvinfo : EIATTR_CUDA_API_VERSION
	.align		4
        /*0000*/ 	.byte	0x04, 0x37
        /*0002*/ 	.short	(.L_776 - .L_775)
.L_775:
        /*0004*/ 	.word	0x00000082


	//----- nvinfo : EIATTR_KPARAM_INFO
	.align		4
.L_776:
        /*0008*/ 	.byte	0x04, 0x17
        /*000a*/ 	.short	(.L_778 - .L_777)
.L_777:
        /*000c*/ 	.word	0x00000000
        /*0010*/ 	.short	0x0003
        /*0012*/ 	.short	0x0018
        /*0014*/ 	.byte	0x00, 0xf0, 0x11, 0x00


	//----- nvinfo : EIATTR_KPARAM_INFO
	.align		4
.L_778:
        /*0018*/ 	.byte	0x04, 0x17
        /*001a*/ 	.short	(.L_780 - .L_779)
.L_779:
        /*001c*/ 	.word	0x00000000
        /*0020*/ 	.short	0x0002
        /*0022*/ 	.short	0x0010
        /*0024*/ 	.byte	0x00, 0xf5, 0x21, 0x00


	//----- nvinfo : EIATTR_KPARAM_INFO
	.align		4
.L_780:
        /*0028*/ 	.byte	0x04, 0x17
        /*002a*/ 	.short	(.L_782 - .L_781)
.L_781:
        /*002c*/ 	.word	0x00000000
        /*0030*/ 	.short	0x0001
        /*0032*/ 	.short	0x0008
        /*0034*/ 	.byte	0x00, 0xf5, 0x21, 0x00


	//----- nvinfo : EIATTR_KPARAM_INFO
	.align		4
.L_782:
        /*0038*/ 	.byte	0x04, 0x17
        /*003a*/ 	.short	(.L_784 - .L_783)
.L_783:
        /*003c*/ 	.word	0x00000000
        /*0040*/ 	.short	0x0000
        /*0042*/ 	.short	0x0000
        /*0044*/ 	.byte	0x00, 0xf5, 0x21, 0x00


	//----- nvinfo : EIATTR_SPARSE_MMA_MASK
	.align		4
.L_784:
        /*0048*/ 	.byte	0x03, 0x50
        /*004a*/ 	.short	0x0000


	//----- nvinfo : EIATTR_MAXREG_COUNT
	.align		4
        /*004c*/ 	.byte	0x03, 0x1b
        /*004e*/ 	.short	0x00ff


	//----- nvinfo : EIATTR_MERCURY_ISA_VERSION
	.align		4
        /*0050*/ 	.byte	0x03, 0x5f
        /*0052*/ 	.short	0x0101


	//----- nvinfo : EIATTR_VRC_CTA_INIT_COUNT
	.align		4
        /*0054*/ 	.byte	0x02, 0x4a
	.zero		1
	.zero		1


	//----- nvinfo : EIATTR_EXIT_INSTR_OFFSETS
	.align		4
        /*0058*/ 	.byte	0x04, 0x1c
        /*005a*/ 	.short	(.L_786 - .L_785)


	//   ....[0]....
.L_785:
        /*005c*/ 	.word	0x00000070


	//   ....[1]....
        /*0060*/ 	.word	0x00000130


	//----- nvinfo : EIATTR_CBANK_PARAM_SIZE
	.align		4
.L_786:
        /*0064*/ 	.byte	0x03, 0x19
        /*0066*/ 	.short	0x001c


	//----- nvinfo : EIATTR_PARAM_CBANK
	.align		4
        /*0068*/ 	.byte	0x04, 0x0a
        /*006a*/ 	.short	(.L_788 - .L_787)
	.align		4
.L_787:
        /*006c*/ 	.word	index@(.nv.constant0._Z9lt_kernelPKfS0_Pfi)
        /*0070*/ 	.short	0x0380
        /*0072*/ 	.short	0x001c


	//----- nvinfo : EIATTR_SW_WAR
	.align		4
.L_788:
        /*0074*/ 	.byte	0x04, 0x36
        /*0076*/ 	.short	(.L_790 - .L_789)
.L_789:
        /*0078*/ 	.word	0x00000008
.L_790:


//--------------------- .nv.info._Z9ne_kernelPKfS0_Pfi --------------------------
	.section	.nv.info._Z9ne_kernelPKfS0_Pfi,"",@"SHT_CUDA_INFO"
	.sectionflags	@""
	.align	4


	//----- nvinfo : EIATTR_CUDA_API_VERSION
	.align		4
        /*0000*/ 	.byte	0x04, 0x37
        /*0002*/ 	.short	(.L_792 - .L_791)
.L_791:
        /*0004*/ 	.word	0x00000082


	//----- nvinfo : EIATTR_KPARAM_INFO
	.align		4
.L_792:
        /*0008*/ 	.byte	0x04, 0x17
        /*000a*/ 	.short	(.L_794 - .L_793)
.L_793:
        /*000c*/ 	.word	0x00000000
        /*0010*/ 	.short	0x0003
        /*0012*/ 	.short	0x0018
        /*0014*/ 	.byte	0x00, 0xf0, 0x11, 0x00


	//----- nvinfo : EIATTR_KPARAM_INFO
	.align		4
.L_794:
        /*0018*/ 	.byte	0x04, 0x17
        /*001a*/ 	.short	(.L_796 - .L_795)
.L_795:
        /*001c*/ 	.word	0x00000000
        /*0020*/ 	.short	0x0002
        /*0022*/ 	.short	0x0010
        /*0024*/ 	.byte	0x00, 0xf5, 0x21, 0x00


	//----- nvinfo : EIATTR_KPARAM_INFO
	.align		4
.L_796:
        /*0028*/ 	.byte	0x04, 0x17
        /*002a*/ 	.short	(.L_798 - .L_797)
.L_797:
        /*002c*/ 	.word	0x00000000
        /*0030*/ 	.short	0x0001
        /*0032*/ 	.short	0x0008
        /*0034*/ 	.byte	0x00, 0xf5, 0x21, 0x00


	//----- nvinfo : EIATTR_KPARAM_INFO
	.align		4
.L_798:
        /*0038*/ 	.byte	0x04, 0x17
        /*003a*/ 	.short	(.L_800 - .L_799)
.L_799:
        /*003c*/ 	.word	0x00000000
        /*0040*/ 	.short	0x0000
        /*0042*/ 	.short	0x0000
        /*0044*/ 	.byte	0x00, 0xf5, 0x21, 0x00


	//----- nvinfo : EIATTR_SPARSE_MMA_MASK
	.align		4
.L_800:
        /*0048*/ 	.byte	0x03, 0x50
        /*004a*/ 	.short	0x0000


	//----- nvinfo : EIATTR_MAXREG_COUNT
	.align		4
        /*004c*/ 	.byte	0x03, 0x1b
        /*004e*/ 	.short	0x00ff


	//----- nvinfo : EIATTR_MERCURY_ISA_VERSION
	.align		4
        /*0050*/ 	.byte	0x03, 0x5f
        /*0052*/ 	.short	0x0101


	//----- nvinfo : EIATTR_VRC_CTA_INIT_COUNT
	.align		4
        /*0054*/ 	.byte	0x02, 0x4a
	.zero		1
	.zero		1


	//----- nvinfo : EIATTR_EXIT_INSTR_OFFSETS
	.align		4
        /*0058*/ 	.byte	0x04, 0x1c
        /*005a*/ 	.short	(.L_802 - .L_801)


	//   ....[0]....
.L_801:
        /*005c*/ 	.word	0x00000070


	//   ....[1]....
        /*0060*/ 	.word	0x00000140


	//----- nvinfo : EIATTR_CBANK_PARAM_SIZE
	.align		4
.L_802:
        /*0064*/ 	.byte	0x03, 0x19
        /*0066*/ 	.short	0x001c


	//----- nvinfo : EIATTR_PARAM_CBANK
	.align		4
        /*0068*/ 	.byte	0x04, 0x0a
        /*006a*/ 	.short	(.L_804 - .L_803)
	.align		4
.L_803:
        /*006c*/ 	.word	index@(.nv.constant0._Z9ne_kernelPKfS0_Pfi)
        /*0070*/ 	.short	0x0380
        /*0072*/ 	.short	0x001c


	//----- nvinfo : EIATTR_SW_WAR
	.align		4
.L_804:
        /*0074*/ 	.byte	0x04, 0x36
        /*0076*/ 	.short	(.L_806 - .L_805)
.L_805:
        /*0078*/ 	.word	0x00000008
.L_806:


//--------------------- .nv.info._Z9eq_kernelPKfS0_Pfi --------------------------
	.section	.nv.info._Z9eq_kernelPKfS0_Pfi,"",@"SHT_CUDA_INFO"
	.sectionflags	@""
	.align	4


	//----- nvinfo : EIATTR_CUDA_API_VERSION
	.align		4
        /*0000*/ 	.byte	0x04, 0x37
        /*0002*/ 	.short	(.L_808 - .L_807)
.L_807:
        /*0004*/ 	.word	0x00000082


	//----- nvinfo : EIATTR_KPARAM_INFO
	.align		4
.L_808:
        /*0008*/ 	.byte	0x04, 0x17
        /*000a*/ 	.short	(.L_810 - .L_809)
.L_809:
        /*000c*/ 	.word	0x00000000
        /*0010*/ 	.short	0x0003
        /*0012*/ 	.short	0x0018
        /*0014*/ 	.byte	0x00, 0xf0, 0x11, 0x00


	//----- nvinfo : EIATTR_KPARAM_INFO
	.align		4
.L_810:
        /*0018*/ 	.byte	0x04, 0x17
        /*001a*/ 	.short	(.L_812 - .L_811)
.L_811:
        /*001c*/ 	.word	0x00000000
        /*0020*/ 	.short	0x0002
        /*0022*/ 	.short	0x0010
        /*0024*/ 	.byte	0x00, 0xf5, 0x21, 0x00


	//----- nvinfo : EIATTR_KPARAM_INFO
	.align		4
.L_812:
        /*0028*/ 	.byte	0x04, 0x17
        /*002a*/ 	.short	(.L_814 - .L_813)
.L_813:
        /*002c*/ 	.word	0x00000000
        /*0030*/ 	.short	0x0001
        /*0032*/ 	.short	0x0008
        /*0034*/ 	.byte	0x00, 0xf5, 0x21, 0x00


	//----- nvinfo : EIATTR_KPARAM_INFO
	.align		4
.L_814:
        /*0038*/ 	.byte	0x04, 0x17
        /*003a*/ 	.short	(.L_816 - .L_815)
.L_815:
        /*003c*/ 	.word	0x00000000
        /*0040*/ 	.short	0x0000
        /*0042*/ 	.short	0x0000
        /*0044*/ 	.byte	0x00, 0xf5, 0x21, 0x00


	//----- nvinfo : EIATTR_SPARSE_MMA_MASK
	.align		4
.L_816:
        /*0048*/ 	.byte	0x03, 0x50
        /*004a*/ 	.short	0x0000


	//----- nvinfo : EIATTR_MAXREG_COUNT
	.align		4
        /*004c*/ 	.byte	0x03, 0x1b
        /*004e*/ 	.short	0x00ff


	//----- nvinfo : EIATTR_MERCURY_ISA_VERSION
	.align		4
        /*0050*/ 	.byte	0x03, 0x5f
        /*0052*/ 	.short	0x0101


	//----- nvinfo : EIATTR_VRC_CTA_INIT_COUNT
	.align		4
        /*0054*/ 	.byte	0x02, 0x4a
	.zero		1
	.zero		1


	//----- nvinfo : EIATTR_EXIT_INSTR_OFFSETS
	.align		4
        /*0058*/ 	.byte	0x04, 0x1c
        /*005a*/ 	.short	(.L_818 - .L_817)


	//   ....[0]....
.L_817:
        /*005c*/ 	.word	0x00000070


	//   ....[1]....
        /*0060*/ 	.word	0x00000140


	//----- nvinfo : EIATTR_CBANK_PARAM_SIZE
	.align		4
.L_818:
        /*0064*/ 	.byte	0x03, 0x19
        /*0066*/ 	.short	0x001c


	//----- nvinfo : EIATTR_PARAM_CBANK
	.align		4
        /*0068*/ 	.byte	0x04, 0x0a
        /*006a*/ 	.short	(.L_820 - .L_819)
	.align		4
.L_819:
        /*006c*/ 	.word	index@(.nv.constant0._Z9eq_kernelPKfS0_Pfi)
        /*0070*/ 	.short	0x0380
        /*0072*/ 	.short	0x001c


	//----- nvinfo : EIATTR_SW_WAR
	.align		4
.L_820:
        /*0074*/ 	.byte	0x04, 0x36
        /*0076*/ 	.short	(.L_822 - .L_821)
.L_821:
        /*0078*/ 	.word	0x00000008
.L_822:


//--------------------- .nv.info._Z10rem_kernelPKfS0_Pfi --------------------------
	.section	.nv.info._Z10rem_kernelPKfS0_Pfi,"",@"SHT_CUDA_INFO"
	.sectionflags	@""
	.align	4


	//----- nvinfo : EIATTR_CUDA_API_VERSION
	.align		4
        /*0000*/ 	.byte	0x04, 0x37
        /*0002*/ 	.short	(.L_824 - .L_823)
.L_823:
        /*0004*/ 	.word	0x00000082


	//----- nvinfo : EIATTR_KPARAM_INFO
	.align		4
.L_824:
        /*0008*/ 	.byte	0x04, 0x17
        /*000a*/ 	.short	(.L_826 - .L_825)
.L_825:
        /*000c*/ 	.word	0x00000000
        /*0010*/ 	.short	0x0003
        /*0012*/ 	.short	0x0018
        /*0014*/ 	.byte	0x00, 0xf0, 0x11, 0x00


	//----- nvinfo : EIATTR_KPARAM_INFO
	.align		4
.L_826:
        /*0018*/ 	.byte	0x04, 0x17
        /*001a*/ 	.short	(.L_828 - .L_827)
.L_827:
        /*001c*/ 	.word	0x00000000
        /*0020*/ 	.short	0x0002
        /*0022*/ 	.short	0x0010
        /*0024*/ 	.byte	0x00, 0xf5, 0x21, 0x00


	//----- nvinfo : EIATTR_KPARAM_INFO
	.align		4
.L_828:
        /*0028*/ 	.byte	0x04, 0x17
        /*002a*/ 	.short	(.L_830 - .L_829)
.L_829:
        /*002c*/ 	.word	0x00000000
        /*0030*/ 	.short	0x0001
        /*0032*/ 	.short	0x0008
        /*0034*/ 	.byte	0x00, 0xf5, 0x21, 0x00


	//----- nvinfo : EIATTR_KPARAM_INFO
	.align		4
.L_830:
        /*0038*/ 	.byte	0x04, 0x17
        /*003a*/ 	.short	(.L_832 - .L_831)
.L_831:
        /*003c*/ 	.word	0x00000000
        /*0040*/ 	.short	0x0000
        /*0042*/ 	.short	0x0000
        /*0044*/ 	.byte	0x00, 0xf5, 0x21, 0x00


	//----- nvinfo : EIATTR_SPARSE_MMA_MASK
	.align		4
.L_832:
        /*0048*/ 	.byte	0x03, 0x50
        /*004a*/ 	.short	0x0000


	//----- nvinfo : EIATTR_MAXREG_COUNT
	.align		4
        /*004c*/ 	.byte	0x03, 0x1b
        /*004e*/ 	.short	0x00ff


	//----- nvinfo : EIATTR_MERCURY_ISA_VERSION
	.align		4
        /*0050*/ 	.byte	0x03, 0x5f
        /*0052*/ 	.short	0x0101


	//----- nvinfo : EIATTR_VRC_CTA_INIT_COUNT
	.align		4
        /*0054*/ 	.byte	0x02, 0x4a
	.zero		1
	.zero		1


	//----- nvinfo : EIATTR_EXIT_INSTR_OFFSETS
	.align		4
        /*0058*/ 	.byte	0x04, 0x1c
        /*005a*/ 	.short	(.L_834 - .L_833)


	//   ....[0]....
.L_833:
        /*005c*/ 	.word	0x00000070


	//   ....[1]....
        /*0060*/ 	.word	0x00000590


	//----- nvinfo : EIATTR_CRS_STACK_SIZE
	.align		4
.L_834:
        /*0064*/ 	.byte	0x04, 0x1e
        /*0066*/ 	.short	(.L_836 - .L_835)
.L_835:
        /*0068*/ 	.word	0x00000000


	//----- nvinfo : EIATTR_CBANK_PARAM_SIZE
	.align		4
.L_836:
        /*006c*/ 	.byte	0x03, 0x19
        /*006e*/ 	.short	0x001c


	//----- nvinfo : EIATTR_PARAM_CBANK
	.align		4
        /*0070*/ 	.byte	0x04, 0x0a
        /*0072*/ 	.short	(.L_838 - .L_837)
	.align		4
.L_837:
        /*0074*/ 	.word	index@(.nv.constant0._Z10rem_kernelPKfS0_Pfi)
        /*0078*/ 	.short	0x0380
        /*007a*/ 	.short	0x001c


	//----- nvinfo : EIATTR_SW_WAR
	.align		4
.L_838:
        /*007c*/ 	.byte	0x04, 0x36
        /*007e*/ 	.short	(.L_840 - .L_839)
.L_839:
        /*0080*/ 	.word	0x00000008
.L_840:


//--------------------- .nv.info._Z10pow_kernelPKfS0_Pfi --------------------------
	.section	.nv.info._Z10pow_kernelPKfS0_Pfi,"",@"SHT_CUDA_INFO"
	.sectionflags	@""
	.align	4


	//----- nvinfo : EIATTR_CUDA_API_VERSION
	.align		4
        /*0000*/ 	.byte	0x04, 0x37
        /*0002*/ 	.short	(.L_842 - .L_841)
.L_841:
        /*0004*/ 	.word	0x00000082


	//----- nvinfo : EIATTR_KPARAM_INFO
	.align		4
.L_842:
        /*0008*/ 	.byte	0x04, 0x17
        /*000a*/ 	.short	(.L_844 - .L_843)
.L_843:
        /*000c*/ 	.word	0x00000000
        /*0010*/ 	.short	0x0003
        /*0012*/ 	.short	0x0018
        /*0014*/ 	.byte	0x00, 0xf0, 0x11, 0x00


	//----- nvinfo : EIATTR_KPARAM_INFO
	.align		4
.L_844:
        /*0018*/ 	.byte	0x04, 0x17
        /*001a*/ 	.short	(.L_846 - .L_845)
.L_845:
        /*001c*/ 	.word	0x00000000
        /*0020*/ 	.short	0x0002
        /*0022*/ 	.short	0x0010
        /*0024*/ 	.byte	0x00, 0xf5, 0x21, 0x00


	//----- nvinfo : EIATTR_KPARAM_INFO
	.align		4
.L_846:
        /*0028*/ 	.byte	0x04, 0x17
        /*002a*/ 	.short	(.L_848 - .L_847)
.L_847:
        /*002c*/ 	.word	0x00000000
        /*0030*/ 	.short	0x0001
        /*0032*/ 	.short	0x0008
        /*0034*/ 	.byte	0x00, 0xf5, 0x21, 0x00


	//----- nvinfo : EIATTR_KPARAM_INFO
	.align		4
.L_848:
        /*0038*/ 	.byte	0x04, 0x17
        /*003a*/ 	.short	(.L_850 - .L_849)
.L_849:
        /*003c*/ 	.word	0x00000000
        /*0040*/ 	.short	0x0000
        /*0042*/ 	.short	0x0000
        /*0044*/ 	.byte	0x00, 0xf5, 0x21, 0x00


	//----- nvinfo : EIATTR_SPARSE_MMA_MASK
	.align		4
.L_850:
        /*0048*/ 	.byte	0x03, 0x50
        /*004a*/ 	.short	0x0000


	//----- nvinfo : EIATTR_MAXREG_COUNT
	.align		4
        /*004c*/ 	.byte	0x03, 0x1b
        /*004e*/ 	.short	0x00ff


	//----- nvinfo : EIATTR_MERCURY_ISA_VERSION
	.align		4
        /*0050*/ 	.byte	0x03, 0x5f
        /*0052*/ 	.short	0x0101


	//----- nvinfo : EIATTR_VRC_CTA_INIT_COUNT
	.align		4
        /*0054*/ 	.byte	0x02, 0x4a
	.zero		1
	.zero		1


	//----- nvinfo : EIATTR_EXIT_INSTR_OFFSETS
	.align		4
        /*0058*/ 	.byte	0x04, 0x1c
        /*005a*/ 	.short	(.L_852 - .L_851)


	//   ....[0]....
.L_851:
        /*005c*/ 	.word	0x00000070


	//   ....[1]....
        /*0060*/ 	.word	0x000006d0


	//----- nvinfo : EIATTR_CRS_STACK_SIZE
	.align		4
.L_852:
        /*0064*/ 	.byte	0x04, 0x1e
        /*0066*/ 	.short	(.L_854 - .L_853)
.L_853:
        /*0068*/ 	.word	0x00000000


	//----- nvinfo : EIATTR_CBANK_PARAM_SIZE
	.align		4
.L_854:
        /*006c*/ 	.byte	0x03, 0x19
        /*006e*/ 	.short	0x001c


	//----- nvinfo : EIATTR_PARAM_CBANK
	.align		4
        /*0070*/ 	.byte	0x04, 0x0a
        /*0072*/ 	.short	(.L_856 - .L_855)
	.align		4
.L_855:
        /*0074*/ 	.word	index@(.nv.constant0._Z10pow_kernelPKfS0_Pfi)
        /*0078*/ 	.short	0x0380
        /*007a*/ 	.short	0x001c


	//----- nvinfo : EIATTR_SW_WAR
	.align		4
.L_856:
        /*007c*/ 	.byte	0x04, 0x36
        /*007e*/ 	.short	(.L_858 - .L_857)
.L_857:
        /*0080*/ 	.word	0x00000008
.L_858:


//--------------------- .nv.info._Z10div_kernelPKfS0_Pfi --------------------------
	.section	.nv.info._Z10div_kernelPKfS0_Pfi,"",@"SHT_CUDA_INFO"
	.sectionflags	@""
	.align	4


	//----- nvinfo : EIATTR_CUDA_API_VERSION
	.align		4
        /*0000*/ 	.byte	0x04, 0x37
        /*0002*/ 	.short	(.L_860 - .L_859)
.L_859:
        /*0004*/ 	.word	0x00000082


	//----- nvinfo : EIATTR_KPARAM_INFO
	.align		4
.L_860:
        /*0008*/ 	.byte	0x04, 0x17
        /*000a*/ 	.short	(.L_862 - .L_861)
.L_861:
        /*000c*/ 	.word	0x00000000
        /*0010*/ 	.short	0x0003
        /*0012*/ 	.short	0x0018
        /*0014*/ 	.byte	0x00, 0xf0, 0x11, 0x00


	//----- nvinfo : EIATTR_KPARAM_INFO
	.align		4
.L_862:
        /*0018*/ 	.byte	0x04, 0x17
        /*001a*/ 	.short	(.L_864 - .L_863)
.L_863:
        /*001c*/ 	.word	0x00000000
        /*0020*/ 	.short	0x0002
        /*0022*/ 	.short	0x0010
        /*0024*/ 	.byte	0x00, 0xf5, 0x21, 0x00


	//----- nvinfo : EIATTR_KPARAM_INFO
	.align		4
.L_864:
        /*0028*/ 	.byte	0x04, 0x17
        /*002a*/ 	.short	(.L_866 - .L_865)
.L_865:
        /*002c*/ 	.word	0x00000000
        /*0030*/ 	.short	0x0001
        /*0032*/ 	.short	0x0008
        /*0034*/ 	.byte	0x00, 0xf5, 0x21, 0x00


	//----- nvinfo : EIATTR_KPARAM_INFO
	.align		4
.L_866:
        /*0038*/ 	.byte	0x04, 0x17
        /*003a*/ 	.short	(.L_868 - .L_867)
.L_867:
        /*003c*/ 	.word	0x00000000
        /*0040*/ 	.short	0x0000
        /*0042*/ 	.short	0x0000
        /*0044*/ 	.byte	0x00, 0xf5, 0x21, 0x00


	//----- nvinfo : EIATTR_SPARSE_MMA_MASK
	.align		4
.L_868:
        /*0048*/ 	.byte	0x03, 0x50
        /*004a*/ 	.short	0x0000


	//----- nvinfo : EIATTR_MAXREG_COUNT
	.align		4
        /*004c*/ 	.byte	0x03, 0x1b
        /*004e*/ 	.short	0x00ff


	//----- nvinfo : EIATTR_MERCURY_ISA_VERSION
	.align		4
        /*0050*/ 	.byte	0x03, 0x5f
        /*0052*/ 	.short	0x0101


	//----- nvinfo : EIATTR_VRC_CTA_INIT_COUNT
	.align		4
        /*0054*/ 	.byte	0x02, 0x4a
	.zero		1
	.zero		1


	//----- nvinfo : EIATTR_EXIT_INSTR_OFFSETS
	.align		4
        /*0058*/ 	.byte	0x04, 0x1c
        /*005a*/ 	.short	(.L_870 - .L_869)


	//   ....[0]....
.L_869:
        /*005c*/ 	.word	0x00000070


	//   ....[1]....
        /*0060*/ 	.word	0x000001f0


	//----- nvinfo : EIATTR_CRS_STACK_SIZE
	.align		4
.L_870:
        /*0064*/ 	.byte	0x04, 0x1e
        /*0066*/ 	.short	(.L_872 - .L_871)
.L_871:
        /*0068*/ 	.word	0x00000000


	//----- nvinfo : EIATTR_CBANK_PARAM_SIZE
	.align		4
.L_872:
        /*006c*/ 	.byte	0x03, 0x19
        /*006e*/ 	.short	0x001c


	//----- nvinfo : EIATTR_PARAM_CBANK
	.align		4
        /*0070*/ 	.byte	0x04, 0x0a
        /*0072*/ 	.short	(.L_874 - .L_873)
	.align		4
.L_873:
        /*0074*/ 	.word	index@(.nv.constant0._Z10div_kernelPKfS0_Pfi)
        /*0078*/ 	.short	0x0380
        /*007a*/ 	.short	0x001c


	//----- nvinfo : EIATTR_SW_WAR
	.align		4
.L_874:
        /*007c*/ 	.byte	0x04, 0x36
        /*007e*/ 	.short	(.L_876 - .L_875)
.L_875:
        /*0080*/ 	.word	0x00000008
.L_876:


//--------------------- .nv.info._Z10mul_kernelPKfS0_Pfi --------------------------
	.section	.nv.info._Z10mul_kernelPKfS0_Pfi,"",@"SHT_CUDA_INFO"
	.sectionflags	@""
	.align	4


	//----- nvinfo : EIATTR_CUDA_API_VERSION
	.align		4
        /*0000*/ 	.byte	0x04, 0x37
        /*0002*/ 	.short	(.L_878 - .L_877)
.L_877:
        /*0004*/ 	.word	0x00000082


	//----- nvinfo : EIATTR_KPARAM_INFO
	.align		4
.L_878:
        /*0008*/ 	.byte	0x04, 0x17
        /*000a*/ 	.short	(.L_880 - .L_879)
.L_879:
        /*000c*/ 	.word	0x00000000
        /*0010*/ 	.short	0x0003
        /*0012*/ 	.short	0x0018
        /*0014*/ 	.byte	0x00, 0xf0, 0x11, 0x00


	//----- nvinfo : EIATTR_KPARAM_INFO
	.align		4
.L_880:
        /*0018*/ 	.byte	0x04, 0x17
        /*001a*/ 	.short	(.L_882 - .L_881)
.L_881:
        /*001c*/ 	.word	0x00000000
        /*0020*/ 	.short	0x0002
        /*0022*/ 	.short	0x0010
        /*0024*/ 	.byte	0x00, 0xf5, 0x21, 0x00


	//----- nvinfo : EIATTR_KPARAM_INFO
	.align		4
.L_882:
        /*0028*/ 	.byte	0x04, 0x17
        /*002a*/ 	.short	(.L_884 - .L_883)
.L_883:
        /*002c*/ 	.word	0x00000000
        /*0030*/ 	.short	0x0001
        /*0032*/ 	.short	0x0008
        /*0034*/ 	.byte	0x00, 0xf5, 0x21, 0x00


	//----- nvinfo : EIATTR_KPARAM_INFO
	.align		4
.L_884:
        /*0038*/ 	.byte	0x04, 0x17
        /*003a*/ 	.short	(.L_886 - .L_885)
.L_885:
        /*003c*/ 	.word	0x00000000
        /*0040*/ 	.short	0x0000
        /*0042*/ 	.short	0x0000
        /*0044*/ 	.byte	0x00, 0xf5, 0x21, 0x00


	//----- nvinfo : EIATTR_SPARSE_MMA_MASK
	.align		4
.L_886:
        /*0048*/ 	.byte	0x03, 0x50
        /*004a*/ 	.short	0x0000


	//----- nvinfo : EIATTR_MAXREG_COUNT
	.align		4
        /*004c*/ 	.byte	0x03, 0x1b
        /*004e*/ 	.short	0x00ff


	//----- nvinfo : EIATTR_MERCURY_ISA_VERSION
	.align		4
        /*0050*/ 	.byte	0x03, 0x5f
        /*0052*/ 	.short	0x0101


	//----- nvinfo : EIATTR_VRC_CTA_INIT_COUNT
	.align		4
        /*0054*/ 	.byte	0x02, 0x4a
	.zero		1
	.zero		1


	//----- nvinfo : EIATTR_EXIT_INSTR_OFFSETS
	.align		4
        /*0058*/ 	.byte	0x04, 0x1c
        /*005a*/ 	.short	(.L_888 - .L_887)


	//   ....[0]....
.L_887:
        /*005c*/ 	.word	0x00000070


	//   ....[1]....
        /*0060*/ 	.word	0x00000130


	//----- nvinfo : EIATTR_CBANK_PARAM_SIZE
	.align		4
.L_888:
        /*0064*/ 	.byte	0x03, 0x19
        /*0066*/ 	.short	0x001c


	//----- nvinfo : EIATTR_PARAM_CBANK
	.align		4
        /*0068*/ 	.byte	0x04, 0x0a
        /*006a*/ 	.short	(.L_890 - .L_889)
	.align		4
.L_889:
        /*006c*/ 	.word	index@(.nv.constant0._Z10mul_kernelPKfS0_Pfi)
        /*0070*/ 	.short	0x0380
        /*0072*/ 	.short	0x001c


	//----- nvinfo : EIATTR_SW_WAR
	.align		4
.L_890:
        /*0074*/ 	.byte	0x04, 0x36
        /*0076*/ 	.short	(.L_892 - .L_891)
.L_891:
        /*0078*/ 	.word	0x00000008
.L_892:


//--------------------- .nv.info._Z10sub_kernelPKfS0_Pfi --------------------------
	.section	.nv.info._Z10sub_kernelPKfS0_Pfi,"",@"SHT_CUDA_INFO"
	.sectionflags	@""
	.align	4


	//----- nvinfo : EIATTR_CUDA_API_VERSION
	.align		4
        /*0000*/ 	.byte	0x04, 0x37
        /*0002*/ 	.short	(.L_894 - .L_893)
.L_893:
        /*0004*/ 	.word	0x00000082


	//----- nvinfo : EIATTR_KPARAM_INFO
	.align		4
.L_894:
        /*0008*/ 	.byte	0x04, 0x17
        /*000a*/ 	.short	(.L_896 - .L_895)
.L_895:
        /*000c*/ 	.word	0x00000000
        /*0010*/ 	.short	0x0003
        /*0012*/ 	.short	0x0018
        /*0014*/ 	.byte	0x00, 0xf0, 0x11, 0x00


	//----- nvinfo : EIATTR_KPARAM_INFO
	.align		4
.L_896:
        /*0018*/ 	.byte	0x04, 0x17
        /*001a*/ 	.short	(.L_898 - .L_897)
.L_897:
        /*001c*/ 	.word	0x00000000
        /*0020*/ 	.short	0x0002
        /*0022*/ 	.short	0x0010
        /*0024*/ 	.byte	0x00, 0xf5, 0x21, 0x00


	//----- nvinfo : EIATTR_KPARAM_INFO
	.align		4
.L_898:
        /*0028*/ 	.byte	0x04, 0x17
        /*002a*/ 	.short	(.L_900 - .L_899)
.L_899:
        /*002c*/ 	.word	0x00000000
        /*0030*/ 	.short	0x0001
        /*0032*/ 	.short	0x0008
        /*0034*/ 	.byte	0x00, 0xf5, 0x21, 0x00


	//----- nvinfo : EIATTR_KPARAM_INFO
	.align		4
.L_900:
        /*0038*/ 	.byte	0x04, 0x17
        /*003a*/ 	.short	(.L_902 - .L_901)
.L_901:
        /*003c*/ 	.word	0x00000000
        /*0040*/ 	.short	0x0000
        /*0042*/ 	.short	0x0000
        /*0044*/ 	.byte	0x00, 0xf5, 0x21, 0x00


	//----- nvinfo : EIATTR_SPARSE_MMA_MASK
	.align		4
.L_902:
        /*0048*/ 	.byte	0x03, 0x50
        /*004a*/ 	.short	0x0000


	//----- nvinfo : EIATTR_MAXREG_COUNT
	.align		4
        /*004c*/ 	.byte	0x03, 0x1b
        /*004e*/ 	.short	0x00ff


	//----- nvinfo : EIATTR_MERCURY_ISA_VERSION
	.align		4
        /*0050*/ 	.byte	0x03, 0x5f
        /*0052*/ 	.short	0x0101


	//----- nvinfo : EIATTR_VRC_CTA_INIT_COUNT
	.align		4
        /*0054*/ 	.byte	0x02, 0x4a
	.zero		1
	.zero		1


	//----- nvinfo : EIATTR_EXIT_INSTR_OFFSETS
	.align		4
        /*0058*/ 	.byte	0x04, 0x1c
        /*005a*/ 	.short	(.L_904 - .L_903)


	//   ....[0]....
.L_903:
        /*005c*/ 	.word	0x00000070


	//   ....[1]....
        /*0060*/ 	.word	0x00000130


	//----- nvinfo : EIATTR_CBANK_PARAM_SIZE
	.align		4
.L_904:
        /*0064*/ 	.byte	0x03, 0x19
        /*0066*/ 	.short	0x001c


	//----- nvinfo : EIATTR_PARAM_CBANK
	.align		4
        /*0068*/ 	.byte	0x04, 0x0a
        /*006a*/ 	.short	(.L_906 - .L_905)
	.align		4
.L_905:
        /*006c*/ 	.word	index@(.nv.constant0._Z10sub_kernelPKfS0_Pfi)
        /*0070*/ 	.short	0x0380
        /*0072*/ 	.short	0x001c


	//----- nvinfo : EIATTR_SW_WAR
	.align		4
.L_906:
        /*0074*/ 	.byte	0x04, 0x36
        /*0076*/ 	.short	(.L_908 - .L_907)
.L_907:
        /*0078*/ 	.word	0x00000008
.L_908:


//--------------------- .nv.info._Z10add_kernelPKfS0_Pfi --------------------------
	.section	.nv.info._Z10add_kernelPKfS0_Pfi,"",@"SHT_CUDA_INFO"
	.sectionflags	@""
	.align	4


	//----- nvinfo : EIATTR_CUDA_API_VERSION
	.align		4
        /*0000*/ 	.byte	0x04, 0x37
        /*0002*/ 	.short	(.L_910 - .L_909)
.L_909:
        /*0004*/ 	.word	0x00000082


	//----- nvinfo : EIATTR_KPARAM_INFO
	.align		4
.L_910:
        /*0008*/ 	.byte	0x04, 0x17
        /*000a*/ 	.short	(.L_912 - .L_911)
.L_911:
        /*000c*/ 	.word	0x00000000
        /*0010*/ 	.short	0x0003
        /*0012*/ 	.short	0x0018
        /*0014*/ 	.byte	0x00, 0xf0, 0x11, 0x00


	//----- nvinfo : EIATTR_KPARAM_INFO
	.align		4
.L_912:
        /*0018*/ 	.byte	0x04, 0x17
        /*001a*/ 	.short	(.L_914 - .L_913)
.L_913:
        /*001c*/ 	.word	0x00000000
        /*0020*/ 	.short	0x0002
        /*0022*/ 	.short	0x0010
        /*0024*/ 	.byte	0x00, 0xf5, 0x21, 0x00


	//----- nvinfo : EIATTR_KPARAM_INFO
	.align		4
.L_914:
        /*0028*/ 	.byte	0x04, 0x17
        /*002a*/ 	.short	(.L_916 - .L_915)
.L_915:
        /*002c*/ 	.word	0x00000000
        /*0030*/ 	.short	0x0001
        /*0032*/ 	.short	0x0008
        /*0034*/ 	.byte	0x00, 0xf5, 0x21, 0x00


	//----- nvinfo : EIATTR_KPARAM_INFO
	.align		4
.L_916:
        /*0038*/ 	.byte	0x04, 0x17
        /*003a*/ 	.short	(.L_918 - .L_917)
.L_917:
        /*003c*/ 	.word	0x00000000
        /*0040*/ 	.short	0x0000
        /*0042*/ 	.short	0x0000
        /*0044*/ 	.byte	0x00, 0xf5, 0x21, 0x00


	//----- nvinfo : EIATTR_SPARSE_MMA_MASK
	.align		4
.L_918:
        /*0048*/ 	.byte	0x03, 0x50
        /*004a*/ 	.short	0x0000


	//----- nvinfo : EIATTR_MAXREG_COUNT
	.align		4
        /*004c*/ 	.byte	0x03, 0x1b
        /*004e*/ 	.short	0x00ff


	//----- nvinfo : EIATTR_MERCURY_ISA_VERSION
	.align		4
        /*0050*/ 	.byte	0x03, 0x5f
        /*0052*/ 	.short	0x0101


	//----- nvinfo : EIATTR_VRC_CTA_INIT_COUNT
	.align		4
        /*0054*/ 	.byte	0x02, 0x4a
	.zero		1
	.zero		1


	//----- nvinfo : EIATTR_EXIT_INSTR_OFFSETS
	.align		4
        /*0058*/ 	.byte	0x04, 0x1c
        /*005a*/ 	.short	(.L_920 - .L_919)


	//   ....[0]....
.L_919:
        /*005c*/ 	.word	0x00000070


	//   ....[1]....
        /*0060*/ 	.word	0x00000130


	//----- nvinfo : EIATTR_CBANK_PARAM_SIZE
	.align		4
.L_920:
        /*0064*/ 	.byte	0x03, 0x19
        /*0066*/ 	.short	0x001c


	//----- nvinfo : EIATTR_PARAM_CBANK
	.align		4
        /*0068*/ 	.byte	0x04, 0x0a
        /*006a*/ 	.short	(.L_922 - .L_921)
	.align		4
.L_921:
        /*006c*/ 	.word	index@(.nv.constant0._Z10add_kernelPKfS0_Pfi)
        /*0070*/ 	.short	0x0380
        /*0072*/ 	.short	0x001c


	//----- nvinfo : EIATTR_SW_WAR
	.align		4
.L_922:
        /*0074*/ 	.byte	0x04, 0x36
        /*0076*/ 	.short	(.L_924 - .L_923)
.L_923:
        /*0078*/ 	.word	0x00000008
.L_924:


//--------------------- .nv.info._Z12clamp_kernelPKfPfiff --------------------------
	.section	.nv.info._Z12clamp_kernelPKfPfiff,"",@"SHT_CUDA_INFO"
	.sectionflags	@""
	.align	4


	//----- nvinfo : EIATTR_CUDA_API_VERSION
	.align		4
        /*0000*/ 	.byte	0x04, 0x37
        /*0002*/ 	.short	(.L_926 - .L_925)
.L_925:
        /*0004*/ 	.word	0x00000082


	//----- nvinfo : EIATTR_KPARAM_INFO
	.align		4
.L_926:
        /*0008*/ 	.byte	0x04, 0x17
        /*000a*/ 	.short	(.L_928 - .L_927)
.L_927:
        /*000c*/ 	.word	0x00000000
        /*0010*/ 	.short	0x0004
        /*0012*/ 	.short	0x0018
        /*0014*/ 	.byte	0x00, 0xf0, 0x11, 0x00


	//----- nvinfo : EIATTR_KPARAM_INFO
	.align		4
.L_928:
        /*0018*/ 	.byte	0x04, 0x17
        /*001a*/ 	.short	(.L_930 - .L_929)
.L_929:
        /*001c*/ 	.word	0x00000000
        /*0020*/ 	.short	0x0003
        /*0022*/ 	.short	0x0014
        /*0024*/ 	.byte	0x00, 0xf0, 0x11, 0x00


	//----- nvinfo : EIATTR_KPARAM_INFO
	.align		4
.L_930:
        /*0028*/ 	.byte	0x04, 0x17
        /*002a*/ 	.short	(.L_932 - .L_931)
.L_931:
        /*002c*/ 	.word	0x00000000
        /*0030*/ 	.short	0x0002
        /*0032*/ 	.short	0x0010
        /*0034*/ 	.byte	0x00, 0xf0, 0x11, 0x00


	//----- nvinfo : EIATTR_KPARAM_INFO
	.align		4
.L_932:
        /*0038*/ 	.byte	0x04, 0x17
        /*003a*/ 	.short	(.L_934 - .L_933)
.L_933:
        /*003c*/ 	.word	0x00000000
        /*0040*/ 	.short	0x0001
        /*0042*/ 	.short	0x0008
        /*0044*/ 	.byte	0x00, 0xf5, 0x21, 0x00


	//----- nvinfo : EIATTR_KPARAM_INFO
	.align		4
.L_934:
        /*0048*/ 	.byte	0x04, 0x17
        /*004a*/ 	.short	(.L_936 - .L_935)
.L_935:
        /*004c*/ 	.word	0x00000000
        /*0050*/ 	.short	0x0000
        /*0052*/ 	.short	0x0000
        /*0054*/ 	.byte	0x00, 0xf5, 0x21, 0x00


	//----- nvinfo : EIATTR_SPARSE_MMA_MASK
	.align		4
.L_936:
        /*0058*/ 	.byte	0x03, 0x50
        /*005a*/ 	.short	0x0000


	//----- nvinfo : EIATTR_MAXREG_COUNT
	.align		4
        /*005c*/ 	.byte	0x03, 0x1b
        /*005e*/ 	.short	0x00ff


	//----- nvinfo : EIATTR_MERCURY_ISA_VERSION
	.align		4
        /*0060*/ 	.byte	0x03, 0x5f
        /*0062*/ 	.short	0x0101


	//----- nvinfo : EIATTR_VRC_CTA_INIT_COUNT
	.align		4
        /*0064*/ 	.byte	0x02, 0x4a
	.zero		1
	.zero		1


	//----- nvinfo : EIATTR_EXIT_INSTR_OFFSETS
	.align		4
        /*0068*/ 	.byte	0x04, 0x1c
        /*006a*/ 	.short	(.L_938 - .L_937)


	//   ....[0]....
.L_937:
        /*006c*/ 	.word	0x00000070


	//   ....[1]....
        /*0070*/ 	.word	0x00000130


	//----- nvinfo : EIATTR_CBANK_PARAM_SIZE
	.align		4
.L_938:
        /*0074*/ 	.byte	0x03, 0x19
        /*0076*/ 	.short	0x001c


	//----- nvinfo : EIATTR_PARAM_CBANK
	.align		4
        /*0078*/ 	.byte	0x04, 0x0a
        /*007a*/ 	.short	(.L_940 - .L_939)
	.align		4
.L_939:
        /*007c*/ 	.word	index@(.nv.constant0._Z12clamp_kernelPKfPfiff)
        /*0080*/ 	.short	0x0380
        /*0082*/ 	.short	0x001c


	//----- nvinfo : EIATTR_SW_WAR
	.align		4
.L_940:
        /*0084*/ 	.byte	0x04, 0x36
        /*0086*/ 	.short	(.L_942 - .L_941)
.L_941:
        /*0088*/ 	.word	0x00000008
.L_942:


//--------------------- .nv.info._Z17pow_scalar_kernelPKfPfif --------------------------
	.section	.nv.info._Z17pow_scalar_kernelPKfPfif,"",@"SHT_CUDA_INFO"
	.sectionflags	@""
	.align	4


	//----- nvinfo : EIATTR_CUDA_API_VERSION
	.align		4
        /*0000*/ 	.byte	0x04, 0x37
        /*0002*/ 	.short	(.L_944 - .L_943)
.L_943:
        /*0004*/ 	.word	0x00000082


	//----- nvinfo : EIATTR_KPARAM_INFO
	.align		4
.L_944:
        /*0008*/ 	.byte	0x04, 0x17
        /*000a*/ 	.short	(.L_946 - .L_945)
.L_945:
        /*000c*/ 	.word	0x00000000
        /*0010*/ 	.short	0x0003
        /*0012*/ 	.short	0x0014
        /*0014*/ 	.byte	0x00, 0xf0, 0x11, 0x00


	//----- nvinfo : EIATTR_KPARAM_INFO
	.align		4
.L_946:
        /*0018*/ 	.byte	0x04, 0x17
        /*001a*/ 	.short	(.L_948 - .L_947)
.L_947:
        /*001c*/ 	.word	0x00000000
        /*0020*/ 	.short	0x0002
        /*0022*/ 	.short	0x0010
        /*0024*/ 	.byte	0x00, 0xf0, 0x11, 0x00


	//----- nvinfo : EIATTR_KPARAM_INFO
	.align		4
.L_948:
        /*0028*/ 	.byte	0x04, 0x17
        /*002a*/ 	.short	(.L_950 - .L_949)
.L_949:
        /*002c*/ 	.word	0x00000000
        /*0030*/ 	.short	0x0001
        /*0032*/ 	.short	0x0008
        /*0034*/ 	.byte	0x00, 0xf5, 0x21, 0x00


	//----- nvinfo : EIATTR_KPARAM_INFO
	.align		4
.L_950:
        /*0038*/ 	.byte	0x04, 0x17
        /*003a*/ 	.short	(.L_952 - .L_951)
.L_951:
        /*003c*/ 	.word	0x00000000
        /*0040*/ 	.short	0x0000
        /*0042*/ 	.short	0x0000
        /*0044*/ 	.byte	0x00, 0xf5, 0x21, 0x00


	//----- nvinfo : EIATTR_SPARSE_MMA_MASK
	.align		4
.L_952:
        /*0048*/ 	.byte	0x03, 0x50
        /*004a*/ 	.short	0x0000


	//----- nvinfo : EIATTR_MAXREG_COUNT
	.align		4
        /*004c*/ 	.byte	0x03, 0x1b
        /*004e*/ 	.short	0x00ff


	//----- nvinfo : EIATTR_MERCURY_ISA_VERSION
	.align		4
        /*0050*/ 	.byte	0x03, 0x5f
        /*0052*/ 	.short	0x0101


	//----- nvinfo : EIATTR_VRC_CTA_INIT_COUNT
	.align		4
        /*0054*/ 	.byte	0x02, 0x4a
	.zero		1
	.zero		1


	//----- nvinfo : EIATTR_EXIT_INSTR_OFFSETS
	.align		4
        /*0058*/ 	.byte	0x04, 0x1c
        /*005a*/ 	.short	(.L_954 - .L_953)


	//   ....[0]....
.L_953:
        /*005c*/ 	.word	0x00000070


	//   ....[1]....
        /*0060*/ 	.word	0x000006b0


	//----- nvinfo : EIATTR_CRS_STACK_SIZE
	.align		4
.L_954:
        /*0064*/ 	.byte	0x04, 0x1e
        /*0066*/ 	.short	(.L_956 - .L_955)
.L_955:
        /*0068*/ 	.word	0x00000000


	//----- nvinfo : EIATTR_CBANK_PARAM_SIZE
	.align		4
.L_956:
        /*006c*/ 	.byte	0x03, 0x19
        /*006e*/ 	.short	0x0018


	//----- nvinfo : EIATTR_PARAM_CBANK
	.align		4
        /*0070*/ 	.byte	0x04, 0x0a
        /*0072*/ 	.short	(.L_958 - .L_957)
	.align		4
.L_957:
        /*0074*/ 	.word	index@(.nv.constant0._Z17pow_scalar_kernelPKfPfif)
        /*0078*/ 	.short	0x0380
        /*007a*/ 	.short	0x0018


	//----- nvinfo : EIATTR_SW_WAR
	.align		4
.L_958:
        /*007c*/ 	.byte	0x04, 0x36
        /*007e*/ 	.short	(.L_960 - .L_959)
.L_959:
        /*0080*/ 	.word	0x00000008
.L_960:


//--------------------- .nv.info._Z17div_scalar_kernelPKfPfif --------------------------
	.section	.nv.info._Z17div_scalar_kernelPKfPfif,"",@"SHT_CUDA_INFO"
	.sectionflags	@""
	.align	4


	//----- nvinfo : EIATTR_CUDA_API_VERSION
	.align		4
        /*0000*/ 	.byte	0x04, 0x37
        /*0002*/ 	.short	(.L_962 - .L_961)
.L_961:
        /*0004*/ 	.word	0x00000082


	//----- nvinfo : EIATTR_KPARAM_INFO
	.align		4
.L_962:
        /*0008*/ 	.byte	0x04, 0x17
        /*000a*/ 	.short	(.L_964 - .L_963)
.L_963:
        /*000c*/ 	.word	0x00000000
        /*0010*/ 	.short	0x0003
        /*0012*/ 	.short	0x0014
        /*0014*/ 	.byte	0x00, 0xf0, 0x11, 0x00


	//----- nvinfo : EIATTR_KPARAM_INFO
	.align		4
.L_964:
        /*0018*/ 	.byte	0x04, 0x17
        /*001a*/ 	.short	(.L_966 - .L_965)
.L_965:
        /*001c*/ 	.word	0x00000000
        /*0020*/ 	.short	0x0002
        /*0022*/ 	.short	0x0010
        /*0024*/ 	.byte	0x00, 0xf0, 0x11, 0x00


	//----- nvinfo : EIATTR_KPARAM_INFO
	.align		4
.L_966:
        /*0028*/ 	.byte	0x04, 0x17
        /*002a*/ 	.short	(.L_968 - .L_967)
.L_967:
        /*002c*/ 	.word	0x00000000
        /*0030*/ 	.short	0x0001
        /*0032*/ 	.short	0x0008
        /*0034*/ 	.byte	0x00, 0xf5, 0x21, 0x00


	//----- nvinfo : EIATTR_KPARAM_INFO
	.align		4
.L_968:
        /*0038*/ 	.byte	0x04, 0x17
        /*003a*/ 	.short	(.L_970 - .L_969)
.L_969:
        /*003c*/ 	.word	0x00000000
        /*0040*/ 	.short	0x0000
        /*0042*/ 	.short	0x0000
        /*0044*/ 	.byte	0x00, 0xf5, 0x21, 0x00


	//----- nvinfo : EIATTR_SPARSE_MMA_MASK
	.align		4
.L_970:
        /*0048*/ 	.byte	0x03, 0x50
        /*004a*/ 	.short	0x0000


	//----- nvinfo : EIATTR_MAXREG_COUNT
	.align		4
        /*004c*/ 	.byte	0x03, 0x1b
        /*004e*/ 	.short	0x00ff


	//----- nvinfo : EIATTR_MERCURY_ISA_VERSION
	.align		4
        /*0050*/ 	.byte	0x03, 0x5f
        /*0052*/ 	.short	0x0101


	//----- nvinfo : EIATTR_VRC_CTA_INIT_COUNT
	.align		4
        /*0054*/ 	.byte	0x02, 0x4a
	.zero		1
	.zero		1


	//----- nvinfo : EIATTR_EXIT_INSTR_OFFSETS
	.align		4
        /*0058*/ 	.byte	0x04, 0x1c
        /*005a*/ 	.short	(.L_972 - .L_971)


	//   ....[0]....
.L_971:
        /*005c*/ 	.word	0x00000070


	//   ....[1]....
        /*0060*/ 	.word	0x000001d0


	//----- nvinfo : EIATTR_CRS_STACK_SIZE
	.align		4
.L_972:
        /*0064*/ 	.byte	0x04, 0x1e
        /*0066*/ 	.short	(.L_974 - .L_973)
.L_973:
        /*0068*/ 	.word	0x00000000


	//----- nvinfo : EIATTR_CBANK_PARAM_SIZE
	.align		4
.L_974:
        /*006c*/ 	.byte	0x03, 0x19
        /*006e*/ 	.short	0x0018


	//----- nvinfo : EIATTR_PARAM_CBANK
	.align		4
        /*0070*/ 	.byte	0x04, 0x0a
        /*0072*/ 	.short	(.L_976 - .L_975)
	.align		4
.L_975:
        /*0074*/ 	.word	index@(.nv.constant0._Z17div_scalar_kernelPKfPfif)
        /*0078*/ 	.short	0x0380
        /*007a*/ 	.short	0x0018


	//----- nvinfo : EIATTR_SW_WAR
	.align		4
.L_976:
        /*007c*/ 	.byte	0x04, 0x36
        /*007e*/ 	.short	(.L_978 - .L_977)
.L_977:
        /*0080*/ 	.word	0x00000008
.L_978:


//--------------------- .nv.info._Z17mul_scalar_kernelPKfPfif --------------------------
	.section	.nv.info._Z17mul_scalar_kernelPKfPfif,"",@"SHT_CUDA_INFO"
	.sectionflags	@""
	.align	4


	//----- nvinfo : EIATTR_CUDA_API_VERSION
	.align		4
        /*0000*/ 	.byte	0x04, 0x37
        /*0002*/ 	.short	(.L_980 - .L_979)
.L_979:
        /*0004*/ 	.word	0x00000082


	//----- nvinfo : EIATTR_KPARAM_INFO
	.align		4
.L_980:
        /*0008*/ 	.byte	0x04, 0x17
        /*000a*/ 	.short	(.L_982 - .L_981)
.L_981:
        /*000c*/ 	.word	0x00000000
        /*0010*/ 	.short	0x0003
        /*0012*/ 	.short	0x0014
        /*0014*/ 	.byte	0x00, 0xf0, 0x11, 0x00


	//----- nvinfo : EIATTR_KPARAM_INFO
	.align		4
.L_982:
        /*0018*/ 	.byte	0x04, 0x17
        /*001a*/ 	.short	(.L_984 - .L_983)
.L_983:
        /*001c*/ 	.word	0x00000000
        /*0020*/ 	.short	0x0002
        /*0022*/ 	.short	0x0010
        /*0024*/ 	.byte	0x00, 0xf0, 0x11, 0x00


	//----- nvinfo : EIATTR_KPARAM_INFO
	.align		4
.L_984:
        /*0028*/ 	.byte	0x04, 0x17
        /*002a*/ 	.short	(.L_986 - .L_985)
.L_985:
        /*002c*/ 	.word	0x00000000
        /*0030*/ 	.short	0x0001
        /*0032*/ 	.short	0x0008
        /*0034*/ 	.byte	0x00, 0xf5, 0x21, 0x00


	//----- nvinfo : EIATTR_KPARAM_INFO
	.align		4
.L_986:
        /*0038*/ 	.byte	0x04, 0x17
        /*003a*/ 	.short	(.L_988 - .L_987)
.L_987:
        /*003c*/ 	.word	0x00000000
        /*0040*/ 	.short	0x0000
        /*0042*/ 	.short	0x0000
        /*0044*/ 	.byte	0x00, 0xf5, 0x21, 0x00


	//----- nvinfo : EIATTR_SPARSE_MMA_MASK
	.align		4
.L_988:
        /*0048*/ 	.byte	0x03, 0x50
        /*004a*/ 	.short	0x0000


	//----- nvinfo : EIATTR_MAXREG_COUNT
	.align		4
        /*004c*/ 	.byte	0x03, 0x1b
        /*004e*/ 	.short	0x00ff


	//----- nvinfo : EIATTR_MERCURY_ISA_VERSION
	.align		4
        /*0050*/ 	.byte	0x03, 0x5f
        /*0052*/ 	.short	0x0101


	//----- nvinfo : EIATTR_VRC_CTA_INIT_COUNT
	.align		4
        /*0054*/ 	.byte	0x02, 0x4a
	.zero		1
	.zero		1


	//----- nvinfo : EIATTR_EXIT_INSTR_OFFSETS
	.align		4
        /*0058*/ 	.byte	0x04, 0x1c
        /*005a*/ 	.short	(.L_990 - .L_989)


	//   ....[0]....
.L_989:
        /*005c*/ 	.word	0x00000070


	//   ....[1]....
        /*0060*/ 	.word	0x00000110


	//----- nvinfo : EIATTR_CBANK_PARAM_SIZE
	.align		4
.L_990:
        /*0064*/ 	.byte	0x03, 0x19
        /*0066*/ 	.short	0x0018


	//----- nvinfo : EIATTR_PARAM_CBANK
	.align		4
        /*0068*/ 	.byte	0x04, 0x0a
        /*006a*/ 	.short	(.L_992 - .L_991)
	.align		4
.L_991:
        /*006c*/ 	.word	index@(.nv.constant0._Z17mul_scalar_kernelPKfPfif)
        /*0070*/ 	.short	0x0380
        /*0072*/ 	.short	0x0018


	//----- nvinfo : EIATTR_SW_WAR
	.align		4
.L_992:
        /*0074*/ 	.byte	0x04, 0x36
        /*0076*/ 	.short	(.L_994 - .L_993)
.L_993:
        /*0078*/ 	.word	0x00000008
.L_994:


//--------------------- .nv.info._Z17add_scalar_kernelPKfPfif --------------------------
	.section	.nv.info._Z17add_scalar_kernelPKfPfif,"",@"SHT_CUDA_INFO"
	.sectionflags	@""
	.align	4


	//----- nvinfo : EIATTR_CUDA_API_VERSION
	.align		4
        /*0000*/ 	.byte	0x04, 0x37
        /*0002*/ 	.short	(.L_996 - .L_995)
.L_995:
        /*0004*/ 	.word	0x00000082


	//----- nvinfo : EIATTR_KPARAM_INFO
	.align		4
.L_996:
        /*0008*/ 	.byte	0x04, 0x17
        /*000a*/ 	.short	(.L_998 - .L_997)
.L_997:
        /*000c*/ 	.word	0x00000000
        /*0010*/ 	.short	0x0003
        /*0012*/ 	.short	0x0014
        /*0014*/ 	.byte	0x00, 0xf0, 0x11, 0x00


	//----- nvinfo : EIATTR_KPARAM_INFO
	.align		4
.L_998:
        /*0018*/ 	.byte	0x04, 0x17
        /*001a*/ 	.short	(.L_1000 - .L_999)
.L_999:
        /*001c*/ 	.word	0x00000000
        /*0020*/ 	.short	0x0002
        /*0022*/ 	.short	0x0010
        /*0024*/ 	.byte	0x00, 0xf0, 0x11, 0x00


	//----- nvinfo : EIATTR_KPARAM_INFO
	.align		4
.L_1000:
        /*0028*/ 	.byte	0x04, 0x17
        /*002a*/ 	.short	(.L_1002 - .L_1001)
.L_1001:
        /*002c*/ 	.word	0x00000000
        /*0030*/ 	.short	0x0001
        /*0032*/ 	.short	0x0008
        /*0034*/ 	.byte	0x00, 0xf5, 0x21, 0x00


	//----- nvinfo : EIATTR_KPARAM_INFO
	.align		4
.L_1002:
        /*0038*/ 	.byte	0x04, 0x17
        /*003a*/ 	.short	(.L_1004 - .L_1003)
.L_1003:
        /*003c*/ 	.word	0x00000000
        /*0040*/ 	.short	0x0000
        /*0042*/ 	.short	0x0000
        /*0044*/ 	.byte	0x00, 0xf5, 0x21, 0x00


	//----- nvinfo : EIATTR_SPARSE_MMA_MASK
	.align		4
.L_1004:
        /*0048*/ 	.byte	0x03, 0x50
        /*004a*/ 	.short	0x0000


	//----- nvinfo : EIATTR_MAXREG_COUNT
	.align		4
        /*004c*/ 	.byte	0x03, 0x1b
        /*004e*/ 	.short	0x00ff


	//----- nvinfo : EIATTR_MERCURY_ISA_VERSION
	.align		4
        /*0050*/ 	.byte	0x03, 0x5f
        /*0052*/ 	.short	0x0101


	//----- nvinfo : EIATTR_VRC_CTA_INIT_COUNT
	.align		4
        /*0054*/ 	.byte	0x02, 0x4a
	.zero		1
	.zero		1


	//----- nvinfo : EIATTR_EXIT_INSTR_OFFSETS
	.align		4
        /*0058*/ 	.byte	0x04, 0x1c
        /*005a*/ 	.short	(.L_1006 - .L_1005)


	//   ....[0]....
.L_1005:
        /*005c*/ 	.word	0x00000070


	//   ....[1]....
        /*0060*/ 	.word	0x00000110


	//----- nvinfo : EIATTR_CBANK_PARAM_SIZE
	.align		4
.L_1006:
        /*0064*/ 	.byte	0x03, 0x19
        /*0066*/ 	.short	0x0018


	//----- nvinfo : EIATTR_PARAM_CBANK
	.align		4
        /*0068*/ 	.byte	0x04, 0x0a
        /*006a*/ 	.short	(.L_1008 - .L_1007)
	.align		4
.L_1007:
        /*006c*/ 	.word	index@(.nv.constant0._Z17add_scalar_kernelPKfPfif)
        /*0070*/ 	.short	0x0380
        /*0072*/ 	.short	0x0018


	//----- nvinfo : EIATTR_SW_WAR
	.align		4
.L_1008:
        /*0074*/ 	.byte	0x04, 0x36
        /*0076*/ 	.short	(.L_1010 - .L_1009)
.L_1009:
        /*0078*/ 	.word	0x00000008
.L_1010:


//--------------------- .nv.info._Z18scatter_add_kernelPKfPKxPfiii --------------------------
	.section	.nv.info._Z18scatter_add_kernelPKfPKxPfiii,"",@"SHT_CUDA_INFO"
	.sectionflags	@""
	.align	4


	//----- nvinfo : EIATTR_CUDA_API_VERSION
	.align		4
        /*0000*/ 	.byte	0x04, 0x37
        /*0002*/ 	.short	(.L_1012 - .L_1011)
.L_1011:
        /*0004*/ 	.word	0x00000082


	//----- nvinfo : EIATTR_KPARAM_INFO
	.align		4
.L_1012:
        /*0008*/ 	.byte	0x04, 0x17
        /*000a*/ 	.short	(.L_1014 - .L_1013)
.L_1013:
        /*000c*/ 	.word	0x00000000
        /*0010*/ 	.short	0x0005
        /*0012*/ 	.short	0x0020
        /*0014*/ 	.byte	0x00, 0xf0, 0x11, 0x00


	//----- nvinfo : EIATTR_KPARAM_INFO
	.align		4
.L_1014:
        /*0018*/ 	.byte	0x04, 0x17
        /*001a*/ 	.short	(.L_1016 - .L_1015)
.L_1015:
        /*001c*/ 	.word	0x00000000
        /*0020*/ 	.short	0x0004
        /*0022*/ 	.short	0x001c
        /*0024*/ 	.byte	0x00, 0xf0, 0x11, 0x00


	//----- nvinfo : EIATTR_KPARAM_INFO
	.align		4
.L_1016:
        /*0028*/ 	.byte	0x04, 0x17
        /*002a*/ 	.short	(.L_1018 - .L_1017)
.L_1017:
        /*002c*/ 	.word	0x00000000
        /*0030*/ 	.short	0x0003
        /*0032*/ 	.short	0x0018
        /*0034*/ 	.byte	0x00, 0xf0, 0x11, 0x00


	//----- nvinfo : EIATTR_KPARAM_INFO
	.align		4
.L_1018:
        /*0038*/ 	.byte	0x04, 0x17
        /*003a*/ 	.short	(.L_1020 - .L_1019)
.L_1019:
        /*003c*/ 	.word	0x00000000
        /*0040*/ 	.short	0x0002
        /*0042*/ 	.short	0x0010
        /*0044*/ 	.byte	0x00, 0xf5, 0x21, 0x00


	//----- nvinfo : EIATTR_KPARAM_INFO
	.align		4
.L_1020:
        /*0048*/ 	.byte	0x04, 0x17
        /*004a*/ 	.short	(.L_1022 - .L_1021)
.L_1021:
        /*004c*/ 	.word	0x00000000
        /*0050*/ 	.short	0x0001
        /*0052*/ 	.short	0x0008
        /*0054*/ 	.byte	0x00, 0xf5, 0x21, 0x00


	//----- nvinfo : EIATTR_KPARAM_INFO
	.align		4
.L_1022:
        /*0058*/ 	.byte	0x04, 0x17
        /*005a*/ 	.short	(.L_1024 - .L_1023)
.L_1023:
        /*005c*/ 	.word	0x00000000
        /*0060*/ 	.short	0x0000
        /*0062*/ 	.short	0x0000
        /*0064*/ 	.byte	0x00, 0xf5, 0x21, 0x00


	//----- nvinfo : EIATTR_SPARSE_MMA_MASK
	.align		4
.L_1024:
        /*0068*/ 	.byte	0x03, 0x50
        /*006a*/ 	.short	0x0000


	//----- nvinfo : EIATTR_MAXREG_COUNT
	.align		4
        /*006c*/ 	.byte	0x03, 0x1b
        /*006e*/ 	.short	0x00ff


	//----- nvinfo : EIATTR_MERCURY_ISA_VERSION
	.align		4
        /*0070*/ 	.byte	0x03, 0x5f
        /*0072*/ 	.short	0x0101


	//----- nvinfo : EIATTR_VRC_CTA_INIT_COUNT
	.align		4
        /*0074*/ 	.byte	0x02, 0x4a
	.zero		1
	.zero		1


	//----- nvinfo : EIATTR_EXIT_INSTR_OFFSETS
	.align		4
        /*0078*/ 	.byte	0x04, 0x1c
        /*007a*/ 	.short	(.L_1026 - .L_1025)


	//   ....[0]....
.L_1025:
        /*007c*/ 	.word	0x00000080


	//   ....[1]....
        /*0080*/ 	.word	0x00000280


	//   ....[2]....
        /*0084*/ 	.word	0x00000370


	//----- nvinfo : EIATTR_CBANK_PARAM_SIZE
	.align		4
.L_1026:
        /*0088*/ 	.byte	0x03, 0x19
        /*008a*/ 	.short	0x0024


	//----- nvinfo : EIATTR_PARAM_CBANK
	.align		4
        /*008c*/ 	.byte	0x04, 0x0a
        /*008e*/ 	.short	(.L_1028 - .L_1027)
	.align		4
.L_1027:
        /*0090*/ 	.word	index@(.nv.constant0._Z18scatter_add_kernelPKfPKxPfiii)
        /*0094*/ 	.short	0x0380
        /*0096*/ 	.short	0x0024


	//----- nvinfo : EIATTR_SW_WAR
	.align		4
.L_1028:
        /*0098*/ 	.byte	0x04, 0x36
        /*009a*/ 	.short	(.L_1030 - .L_1029)
.L_1029:
        /*009c*/ 	.word	0x00000008
.L_1030:


//--------------------- .nv.info._Z14one_hot_kernelPKxPfii --------------------------
	.section	.nv.info._Z14one_hot_kernelPKxPfii,"",@"SHT_CUDA_INFO"
	.sectionflags	@""
	.align	4


	//----- nvinfo : EIATTR_CUDA_API_VERSION
	.align		4
        /*0000*/ 	.byte	0x04, 0x37
        /*0002*/ 	.short	(.L_1032 - .L_1031)
.L_1031:
        /*0004*/ 	.word	0x00000082


	//----- nvinfo : EIATTR_KPARAM_INFO
	.align		4
.L_1032:
        /*0008*/ 	.byte	0x04, 0x17
        /*000a*/ 	.short	(.L_1034 - .L_1033)
.L_1033:
        /*000c*/ 	.word	0x00000000
        /*0010*/ 	.short	0x0003
        /*0012*/ 	.short	0x0014
        /*0014*/ 	.byte	0x00, 0xf0, 0x11, 0x00


	//----- nvinfo : EIATTR_KPARAM_INFO
	.align		4
.L_1034:
        /*0018*/ 	.byte	0x04, 0x17
        /*001a*/ 	.short	(.L_1036 - .L_1035)
.L_1035:
        /*001c*/ 	.word	0x00000000
        /*0020*/ 	.short	0x0002
        /*0022*/ 	.short	0x0010
        /*0024*/ 	.byte	0x00, 0xf0, 0x11, 0x00


	//----- nvinfo : EIATTR_KPARAM_INFO
	.align		4
.L_1036:
        /*0028*/ 	.byte	0x04, 0x17
        /*002a*/ 	.short	(.L_1038 - .L_1037)
.L_1037:
        /*002c*/ 	.word	0x00000000
        /*0030*/ 	.short	0x0001
        /*0032*/ 	.short	0x0008
        /*0034*/ 	.byte	0x00, 0xf5, 0x21, 0x00


	//----- nvinfo : EIATTR_KPARAM_INFO
	.align		4
.L_1038:
        /*0038*/ 	.byte	0x04, 0x17
        /*003a*/ 	.short	(.L_1040 - .L_1039)
.L_1039:
        /*003c*/ 	.word	0x00000000
        /*0040*/ 	.short	0x0000
        /*0042*/ 	.short	0x0000
        /*0044*/ 	.byte	0x00, 0xf5, 0x21, 0x00


	//----- nvinfo : EIATTR_SPARSE_MMA_MASK
	.align		4
.L_1040:
        /*0048*/ 	.byte	0x03, 0x50
        /*004a*/ 	.short	0x0000


	//----- nvinfo : EIATTR_MAXREG_COUNT
	.align		4
        /*004c*/ 	.byte	0x03, 0x1b
        /*004e*/ 	.short	0x00ff


	//----- nvinfo : EIATTR_MERCURY_ISA_VERSION
	.align		4
        /*0050*/ 	.byte	0x03, 0x5f
        /*0052*/ 	.short	0x0101


	//----- nvinfo : EIATTR_VRC_CTA_INIT_COUNT
	.align		4
        /*0054*/ 	.byte	0x02, 0x4a
	.zero		1
	.zero		1


	//----- nvinfo : EIATTR_EXIT_INSTR_OFFSETS
	.align		4
        /*0058*/ 	.byte	0x04, 0x1c
        /*005a*/ 	.short	(.L_1042 - .L_1041)


	//   ....[0]....
.L_1041:
        /*005c*/ 	.word	0x00000070


	//   ....[1]....
        /*0060*/ 	.word	0x000000f0


	//   ....[2]....
        /*0064*/ 	.word	0x00000150


	//----- nvinfo : EIATTR_CBANK_PARAM_SIZE
	.align		4
.L_1042:
        /*0068*/ 	.byte	0x03, 0x19
        /*006a*/ 	.short	0x0018


	//----- nvinfo : EIATTR_PARAM_CBANK
	.align		4
        /*006c*/ 	.byte	0x04, 0x0a
        /*006e*/ 	.short	(.L_1044 - .L_1043)
	.align		4
.L_1043:
        /*0070*/ 	.word	index@(.nv.constant0._Z14one_hot_kernelPKxPfii)
        /*0074*/ 	.short	0x0380
        /*0076*/ 	.short	0x0018


	//----- nvinfo : EIATTR_SW_WAR
	.align		4
.L_1044:
        /*0078*/ 	.byte	0x04, 0x36
        /*007a*/ 	.short	(.L_1046 - .L_1045)
.L_1045:
        /*007c*/ 	.word	0x00000008
.L_1046:


//--------------------- .nv.callgraph             --------------------------
	.section	.nv.callgraph,"",@"SHT_CUDA_CALLGRAPH"
	.align	4
	.sectionentsize	8
	.align		4
        /*0000*/ 	.word	0x00000000
	.align		4
        /*0004*/ 	.word	0xffffffff
	.align		4
        /*0008*/ 	.word	0x00000000
	.align		4
        /*000c*/ 	.word	0xfffffffe
	.align		4
        /*0010*/ 	.word	0x00000000
	.align		4
        /*0014*/ 	.word	0xfffffffd
	.align		4
        /*0018*/ 	.word	0x00000000
	.align		4
        /*001c*/ 	.word	0xfffffffc


//--------------------- .nv.constant4             --------------------------
	.section	.nv.constant4,"a",@progbits
	.align	8
	.align		8
.nv.constant4:
        /*0000*/ 	.dword	__cudart_i2opi_f


//--------------------- .text._Z18causal_mask_kernelPfi --------------------------
	.section	.text._Z18causal_mask_kernelPfi,"ax",@progbits
	.align	128
        .global         _Z18causal_mask_kernelPfi
        .type           _Z18causal_mask_kernelPfi,@function
        .size           _Z18causal_mask_kernelPfi,(.L_x_202 - _Z18causal_mask_kernelPfi)
        .other          _Z18causal_mask_kernelPfi,@"STO_CUDA_ENTRY STV_DEFAULT"
_Z18causal_mask_kernelPfi:
.text._Z18causal_mask_kernelPfi:
[----:B------:R-:W-:Y:S01]  /*0000*/  LDC R1, c[0x0][0x37c] ;  /* 0x0000df00ff017b82 */ /* 0x000fe20000000800 */
[----:B------:R-:W0:Y:S07]  /*0010*/  S2R R0, SR_TID.X ;  /* 0x0000000000007919 */ /* 0x000e2e0000002100 */
[----:B------:R-:W0:Y:S08]  /*0020*/  S2UR UR4, SR_CTAID.X ;  /* 0x00000000000479c3 */ /* 0x000e300000002500 */
[----:B------:R-:W0:Y:S08]  /*0030*/  LDC R5, c[0x0][0x360] ;  /* 0x0000d800ff057b82 */ /* 0x000e300000000800 */
[----:B------:R-:W1:Y:S01]  /*0040*/  LDC R4, c[0x0][0x388] ;  /* 0x0000e200ff047b82 */ /* 0x000e620000000800 */
[----:B0-----:R-:W-:-:S02]  /*0050*/  IMAD R5, R5, UR4, R0 ;  /* 0x0000000405057c24 */ /* 0x001fc4000f8e0200 */
[----:B-1----:R-:W-:-:S05]  /*0060*/  IMAD R0, R4, R4, RZ ;  /* 0x0000000404007224 */ /* 0x002fca00078e02ff */
[----:B------:R-:W-:-:S13]  /*0070*/  ISETP.GE.AND P0, PT, R5, R0, PT ;  /* 0x000000000500720c */ /* 0x000fda0003f06270 */
[----:B------:R-:W-:Y:S05]  /*0080*/  @P0 EXIT ;  /* 0x000000000000094d */ /* 0x000fea0003800000 */
[----:B------:R-:W-:Y:S01]  /*0090*/  IABS R7, R4 ;  /* 0x0000000400077213 */ /* 0x000fe20000000000 */
[----:B------:R-:W0:Y:S03]  /*00a0*/  LDCU.64 UR4, c[0x0][0x358] ;  /* 0x00006b00ff0477ac */ /* 0x000e260008000a00 */
[----:B------:R-:W1:Y:S08]  /*00b0*/  I2F.RP R0, R7 ;  /* 0x0000000700007306 */ /* 0x000e700000209400 */
[----:B-1----:R-:W1:Y:S02]  /*00c0*/  MUFU.RCP R0, R0 ;  /* 0x0000000000007308 */ /* 0x002e640000001000 */
[----:B-1----:R-:W-:-:S06]  /*00d0*/  VIADD R2, R0, 0xffffffe ;  /* 0x0ffffffe00027836 */ /* 0x002fcc0000000000 */
[----:B------:R1:W2:Y:S02]  /*00e0*/  F2I.FTZ.U32.TRUNC.NTZ R3, R2 ;  /* 0x0000000200037305 */ /* 0x0002a4000021f000 */
[----:B-1----:R-:W-:Y:S02]  /*00f0*/  HFMA2 R2, -RZ, RZ, 0, 0 ;  /* 0x00000000ff027431 */ /* 0x002fe400000001ff */
[----:B--2---:R-:W-:-:S04]  /*0100*/  IMAD.MOV R6, RZ, RZ, -R3 ;  /* 0x000000ffff067224 */ /* 0x004fc800078e0a03 */
[----:B------:R-:W-:Y:S01]  /*0110*/  IMAD R9, R6, R7, RZ ;  /* 0x0000000706097224 */ /* 0x000fe200078e02ff */
[----:B------:R-:W-:-:S03]  /*0120*/  IABS R6, R5 ;  /* 0x0000000500067213 */ /* 0x000fc60000000000 */
[----:B------:R-:W-:-:S06]  /*0130*/  IMAD.HI.U32 R3, R3, R9, R2 ;  /* 0x0000000903037227 */ /* 0x000fcc00078e0002 */
[----:B------:R-:W-:-:S04]  /*0140*/  IMAD.HI.U32 R3, R3, R6, RZ ;  /* 0x0000000603037227 */ /* 0x000fc800078e00ff */
[----:B------:R-:W-:-:S04]  /*0150*/  IMAD.MOV R0, RZ, RZ, -R3 ;  /* 0x000000ffff007224 */ /* 0x000fc800078e0a03 */
[----:B------:R-:W-:-:S05]  /*0160*/  IMAD R0, R7, R0, R6 ;  /* 0x0000000007007224 */ /* 0x000fca00078e0206 */
[----:B------:R-:W-:-:S13]  /*0170*/  ISETP.GT.U32.AND P2, PT, R7, R0, PT ;  /* 0x000000000700720c */ /* 0x000fda0003f44070 */
[-C--:B------:R-:W-:Y:S01]  /*0180*/  @!P2 IADD3 R0, PT, PT, R0, -R7.reuse, RZ ;  /* 0x800000070000a210 */ /* 0x080fe20007ffe0ff */
[----:B------:R-:W-:Y:S01]  /*0190*/  @!P2 VIADD R3, R3, 0x1 ;  /* 0x000000010303a836 */ /* 0x000fe20000000000 */
[----:B------:R-:W-:Y:S02]  /*01a0*/  ISETP.NE.AND P2, PT, R4, RZ, PT ;  /* 0x000000ff0400720c */ /* 0x000fe40003f45270 */
[----:B------:R-:W-:Y:S02]  /*01b0*/  ISETP.GE.U32.AND P0, PT, R0, R7, PT ;  /* 0x000000070000720c */ /* 0x000fe40003f06070 */
[----:B------:R-:W-:-:S04]  /*01c0*/  LOP3.LUT R0, R5, R4, RZ, 0x3c, !PT ;  /* 0x0000000405007212 */ /* 0x000fc800078e3cff */
[----:B------:R-:W-:-:S07]  /*01d0*/  ISETP.GE.AND P1, PT, R0, RZ, PT ;  /* 0x000000ff0000720c */ /* 0x000fce0003f26270 */
[----:B------:R-:W-:-:S05]  /*01e0*/  @P0 IADD3 R3, PT, PT, R3, 0x1, RZ ;  /* 0x0000000103030810 */ /* 0x000fca0007ffe0ff */
[----:B------:R-:W-:Y:S02]  /*01f0*/  IMAD.MOV.U32 R0, RZ, RZ, R3 ;  /* 0x000000ffff007224 */ /* 0x000fe400078e0003 */
[----:B------:R-:W1:Y:S03]  /*0200*/  LDC.64 R2, c[0x0][0x380] ;  /* 0x0000e000ff027b82 */ /* 0x000e660000000a00 */
[----:B------:R-:W-:Y:S02]  /*0210*/  @!P1 IADD3 R0, PT, PT, -R0, RZ, RZ ;  /* 0x000000ff00009210 */ /* 0x000fe40007ffe1ff */
[----:B------:R-:W-:-:S05]  /*0220*/  @!P2 LOP3.LUT R0, RZ, R4, RZ, 0x33, !PT ;  /* 0x00000004ff00a212 */ /* 0x000fca00078e33ff */
[----:B------:R-:W-:-:S04]  /*0230*/  IMAD.MOV R7, RZ, RZ, -R0 ;  /* 0x000000ffff077224 */ /* 0x000fc800078e0a00 */
[----:B------:R-:W-:-:S05]  /*0240*/  IMAD R7, R4, R7, R5 ;  /* 0x0000000704077224 */ /* 0x000fca00078e0205 */
[----:B------:R-:W-:Y:S01]  /*0250*/  ISETP.GT.AND P0, PT, R7, R0, PT ;  /* 0x000000000700720c */ /* 0x000fe20003f04270 */
[----:B-1----:R-:W-:-:S03]  /*0260*/  IMAD.WIDE R2, R5, 0x4, R2 ;  /* 0x0000000405027825 */ /* 0x002fc600078e0202 */
[----:B------:R-:W-:-:S05]  /*0270*/  FSEL R5, RZ, -3.40282346638528859812e+38, !P0 ;  /* 0xff7fffffff057808 */ /* 0x000fca0004000000 */
[----:B0-----:R-:W-:Y:S01]  /*0280*/  STG.E desc[UR4][R2.64], R5 ;  /* 0x0000000502007986 */ /* 0x001fe2000c101904 */
[----:B------:R-:W-:Y:S05]  /*0290*/  EXIT ;  /* 0x000000000000794d */ /* 0x000fea0003800000 */
.L_x_0:
[----:B------:R-:W-:-:S00]  /*02a0*/  BRA `(.L_x_0) ;  /* 0xfffffffc00fc7947 */ /* 0x000fc0000383ffff */
[----:B------:R-:W-:-:S00]  /*02b0*/  NOP ;  /* 0x0000000000007918 */ /* 0x000fc00000000000 */
        /* <DEDUP_REMOVED lines=12> */
.L_x_202:


//--------------------- .text._Z15rms_norm_kernelPKfPfiif --------------------------
	.section	.text._Z15rms_norm_kernelPKfPfiif,"ax",@progbits
	.align	128
        .global         _Z15rms_norm_kernelPKfPfiif
        .type           _Z15rms_norm_kernelPKfPfiif,@function
        .size           _Z15rms_norm_kernelPKfPfiif,(.L_x_195 - _Z15rms_norm_kernelPKfPfiif)
        .other          _Z15rms_norm_kernelPKfPfiif,@"STO_CUDA_ENTRY STV_DEFAULT"
_Z15rms_norm_kernelPKfPfiif:
.text._Z15rms_norm_kernelPKfPfiif:
[----:B------:R-:W-:Y:S01]  /*0000*/  LDC R1, c[0x0][0x37c] ;  /* 0x0000df00ff017b82 */ /* 0x000fe20000000800 */
[----:B------:R-:W0:Y:S07]  /*0010*/  S2R R0, SR_TID.X ;  /* 0x0000000000007919 */ /* 0x000e2e0000002100 */
[----:B------:R-:W0:Y:S01]  /*0020*/  S2UR UR4, SR_CTAID.X ;  /* 0x00000000000479c3 */ /* 0x000e220000002500 */
[----:B------:R-:W1:Y:S07]  /*0030*/  LDCU UR5, c[0x0][0x390] ;  /* 0x00007200ff0577ac */ /* 0x000e6e0008000800 */
[----:B------:R-:W0:Y:S02]  /*0040*/  LDC R3, c[0x0][0x360] ;  /* 0x0000d800ff037b82 */ /* 0x000e240000000800 */
[----:B0-----:R-:W-:-:S05]  /*0050*/  IMAD R3, R3, UR4, R0 ;  /* 0x0000000403037c24 */ /* 0x001fca000f8e0200 */
[----:B-1----:R-:W-:-:S13]  /*0060*/  ISETP.GE.AND P0, PT, R3, UR5, PT ;  /* 0x0000000503007c0c */ /* 0x002fda000bf06270 */
[----:B------:R-:W-:Y:S05]  /*0070*/  @P0 EXIT ;  /* 0x000000000000094d */ /* 0x000fea0003800000 */
[----:B------:R-:W0:Y:S01]  /*0080*/  LDC R0, c[0x0][0x394] ;  /* 0x0000e500ff007b82 */ /* 0x000e220000000800 */
[----:B------:R-:W1:Y:S01]  /*0090*/  LDCU.64 UR12, c[0x0][0x358] ;  /* 0x00006b00ff0c77ac */ /* 0x000e620008000a00 */
[----:B------:R-:W-:Y:S01]  /*00a0*/  HFMA2 R5, -RZ, RZ, 0, 0 ;  /* 0x00000000ff057431 */ /* 0x000fe200000001ff */
[----:B0-----:R-:W-:Y:S01]  /*00b0*/  ISETP.GE.AND P2, PT, R0, 0x1, PT ;  /* 0x000000010000780c */ /* 0x001fe20003f46270 */
[----:B------:R-:W-:-:S12]  /*00c0*/  IMAD R4, R3, R0, RZ ;  /* 0x0000000003047224 */ /* 0x000fd800078e02ff */
[----:B-1----:R-:W-:Y:S05]  /*00d0*/  @!P2 BRA `(.L_x_1) ;  /* 0x0000000400a4a947 */ /* 0x002fea0003800000 */
[C---:B------:R-:W-:Y:S02]  /*00e0*/  ISETP.GE.U32.AND P0, PT, R0.reuse, 0x10, PT ;  /* 0x000000100000780c */ /* 0x040fe40003f06070 */
[----:B------:R-:W-:Y:S02]  /*00f0*/  LOP3.LUT R21, R0, 0xf, RZ, 0xc0, !PT ;  /* 0x0000000f00157812 */ /* 0x000fe400078ec0ff */
[----:B------:R-:W-:Y:S02]  /*0100*/  MOV R5, RZ ;  /* 0x000000ff00057202 */ /* 0x000fe40000000f00 */
[----:B------:R-:W-:Y:S02]  /*0110*/  ISETP.NE.AND P1, PT, R21, RZ, PT ;  /* 0x000000ff1500720c */ /* 0x000fe40003f25270 */
[----:B------:R-:W-:-:S05]  /*0120*/  MOV R7, RZ ;  /* 0x000000ff00077202 */ /* 0x000fca0000000f00 */
[----:B------:R-:W-:Y:S06]  /*0130*/  @!P0 BRA `(.L_x_2) ;  /* 0x0000000000b88947 */ /* 0x000fec0003800000 */
[----:B------:R-:W0:Y:S01]  /*0140*/  LDCU.64 UR4, c[0x0][0x380] ;  /* 0x00007000ff0477ac */ /* 0x000e220008000a00 */
[----:B------:R-:W-:Y:S01]  /*0150*/  LOP3.LUT R7, R0, 0x7ffffff0, RZ, 0xc0, !PT ;  /* 0x7ffffff000077812 */ /* 0x000fe200078ec0ff */
[----:B------:R-:W-:Y:S01]  /*0160*/  IMAD.MOV.U32 R6, RZ, RZ, R4 ;  /* 0x000000ffff067224 */ /* 0x000fe200078e0004 */
[----:B------:R-:W-:Y:S02]  /*0170*/  MOV R5, RZ ;  /* 0x000000ff00057202 */ /* 0x000fe40000000f00 */
[----:B------:R-:W-:Y:S01]  /*0180*/  IADD3 R19, PT, PT, -R7, RZ, RZ ;  /* 0x000000ff07137210 */ /* 0x000fe20007ffe1ff */
[----:B0-----:R-:W-:-:S04]  /*0190*/  UIADD3 UR4, UP0, UPT, UR4, 0x20, URZ ;  /* 0x0000002004047890 */ /* 0x001fc8000ff1e0ff */
[----:B------:R-:W-:-:S12]  /*01a0*/  UIADD3.X UR5, UPT, UPT, URZ, UR5, URZ, UP0, !UPT ;  /* 0x00000005ff057290 */ /* 0x000fd800087fe4ff */
.L_x_3:
[----:B------:R-:W-:Y:S02]  /*01b0*/  MOV R2, UR4 ;  /* 0x0000000400027c02 */ /* 0x000fe40008000f00 */
[----:B------:R-:W-:-:S03]  /*01c0*/  MOV R3, UR5 ;  /* 0x0000000500037c02 */ /* 0x000fc60008000f00 */
[----:B------:R-:W-:-:S05]  /*01d0*/  IMAD.WIDE R2, R6, 0x4, R2 ;  /* 0x0000000406027825 */ /* 0x000fca00078e0202 */
[----:B------:R-:W2:Y:S04]  /*01e0*/  LDG.E R20, desc[UR12][R2.64+-0x20] ;  /* 0xffffe00c02147981 */ /* 0x000ea8000c1e1900 */
[----:B------:R-:W3:Y:S04]  /*01f0*/  LDG.E R22, desc[UR12][R2.64+-0x1c] ;  /* 0xffffe40c02167981 */ /* 0x000ee8000c1e1900 */
[----:B------:R-:W4:Y:S04]  /*0200*/  LDG.E R24, desc[UR12][R2.64+-0x18] ;  /* 0xffffe80c02187981 */ /* 0x000f28000c1e1900 */
[----:B------:R-:W5:Y:S04]  /*0210*/  LDG.E R26, desc[UR12][R2.64+-0x14] ;  /* 0xffffec0c021a7981 */ /* 0x000f68000c1e1900 */
        /* <DEDUP_REMOVED lines=11> */
[----:B------:R-:W5:Y:S01]  /*02d0*/  LDG.E R18, desc[UR12][R2.64+0x1c] ;  /* 0x00001c0c02127981 */ /* 0x000f62000c1e1900 */
[----:B------:R-:W-:Y:S01]  /*02e0*/  VIADD R19, R19, 0x10 ;  /* 0x0000001013137836 */ /* 0x000fe20000000000 */
[----:B------:R-:W-:-:S04]  /*02f0*/  IADD3 R6, PT, PT, R6, 0x10, RZ ;  /* 0x0000001006067810 */ /* 0x000fc80007ffe0ff */
[----:B------:R-:W-:Y:S01]  /*0300*/  ISETP.NE.AND P0, PT, R19, RZ, PT ;  /* 0x000000ff1300720c */ /* 0x000fe20003f05270 */
[----:B--2---:R-:W-:-:S04]  /*0310*/  FFMA R5, R20, R20, R5 ;  /* 0x0000001414057223 */ /* 0x004fc80000000005 */
[----:B---3--:R-:W-:-:S04]  /*0320*/  FFMA R5, R22, R22, R5 ;  /* 0x0000001616057223 */ /* 0x008fc80000000005 */
[----:B----4-:R-:W-:-:S04]  /*0330*/  FFMA R5, R24, R24, R5 ;  /* 0x0000001818057223 */ /* 0x010fc80000000005 */
[----:B-----5:R-:W-:-:S04]  /*0340*/  FFMA R5, R26, R26, R5 ;  /* 0x0000001a1a057223 */ /* 0x020fc80000000005 */
[----:B------:R-:W-:-:S04]  /*0350*/  FFMA R28, R28, R28, R5 ;  /* 0x0000001c1c1c7223 */ /* 0x000fc80000000005 */
        /* <DEDUP_REMOVED lines=10> */
[----:B------:R-:W-:Y:S01]  /*0400*/  FFMA R5, R18, R18, R9 ;  /* 0x0000001212057223 */ /* 0x000fe20000000009 */
[----:B------:R-:W-:Y:S06]  /*0410*/  @P0 BRA `(.L_x_3) ;  /* 0xfffffffc00640947 */ /* 0x000fec000383ffff */
.L_x_2:
[----:B------:R-:W-:Y:S05]  /*0420*/  @!P1 BRA `(.L_x_1) ;  /* 0x0000000000d09947 */ /* 0x000fea0003800000 */
[----:B------:R-:W-:Y:S02]  /*0430*/  ISETP.GE.U32.AND P0, PT, R21, 0x8, PT ;  /* 0x000000081500780c */ /* 0x000fe40003f06070 */
[----:B------:R-:W-:-:S04]  /*0440*/  LOP3.LUT R11, R0, 0x7, RZ, 0xc0, !PT ;  /* 0x00000007000b7812 */ /* 0x000fc800078ec0ff */
[----:B------:R-:W-:-:S07]  /*0450*/  ISETP.NE.AND P1, PT, R11, RZ, PT ;  /* 0x000000ff0b00720c */ /* 0x000fce0003f25270 */
[----:B------:R-:W-:Y:S06]  /*0460*/  @!P0 BRA `(.L_x_4) ;  /* 0x0000000000508947 */ /* 0x000fec0003800000 */
[----:B------:R-:W0:Y:S01]  /*0470*/  LDC.64 R2, c[0x0][0x380] ;  /* 0x0000e000ff027b82 */ /* 0x000e220000000a00 */
[----:B------:R-:W-:-:S05]  /*0480*/  IADD3 R9, PT, PT, R4, R7, RZ ;  /* 0x0000000704097210 */ /* 0x000fca0007ffe0ff */
[----:B0-----:R-:W-:-:S05]  /*0490*/  IMAD.WIDE R2, R9, 0x4, R2 ;  /* 0x0000000409027825 */ /* 0x001fca00078e0202 */
[----:B------:R-:W2:Y:S04]  /*04a0*/  LDG.E R6, desc[UR12][R2.64] ;  /* 0x0000000c02067981 */ /* 0x000ea8000c1e1900 */
[----:B------:R-:W3:Y:S04]  /*04b0*/  LDG.E R8, desc[UR12][R2.64+0x4] ;  /* 0x0000040c02087981 */ /* 0x000ee8000c1e1900 */
[----:B------:R-:W4:Y:S04]  /*04c0*/  LDG.E R10, desc[UR12][R2.64+0x8] ;  /* 0x0000080c020a7981 */ /* 0x000f28000c1e1900 */
[----:B------:R-:W5:Y:S04]  /*04d0*/  LDG.E R12, desc[UR12][R2.64+0xc] ;  /* 0x00000c0c020c7981 */ /* 0x000f68000c1e1900 */
[----:B------:R-:W5:Y:S04]  /*04e0*/  LDG.E R14, desc[UR12][R2.64+0x10] ;  /* 0x0000100c020e7981 */ /* 0x000f68000c1e1900 */
[----:B------:R-:W5:Y:S04]  /*04f0*/  LDG.E R16, desc[UR12][R2.64+0x14] ;  /* 0x0000140c02107981 */ /* 0x000f68000c1e1900 */
[----:B------:R-:W5:Y:S04]  /*0500*/  LDG.E R18, desc[UR12][R2.64+0x18] ;  /* 0x0000180c02127981 */ /* 0x000f68000c1e1900 */
[----:B------:R-:W5:Y:S01]  /*0510*/  LDG.E R20, desc[UR12][R2.64+0x1c] ;  /* 0x00001c0c02147981 */ /* 0x000f62000c1e1900 */
[----:B------:R-:W-:Y:S01]  /*0520*/  IADD3 R7, PT, PT, R7, 0x8, RZ ;  /* 0x0000000807077810 */ /* 0x000fe20007ffe0ff */
[----:B--2---:R-:W-:-:S04]  /*0530*/  FFMA R5, R6, R6, R5 ;  /* 0x0000000606057223 */ /* 0x004fc80000000005 */
[----:B---3--:R-:W-:-:S04]  /*0540*/  FFMA R5, R8, R8, R5 ;  /* 0x0000000808057223 */ /* 0x008fc80000000005 */
[----:B----4-:R-:W-:-:S04]  /*0550*/  FFMA R5, R10, R10, R5 ;  /* 0x0000000a0a057223 */ /* 0x010fc80000000005 */
[----:B-----5:R-:W-:-:S04]  /*0560*/  FFMA R5, R12, R12, R5 ;  /* 0x0000000c0c057223 */ /* 0x020fc80000000005 */
[----:B------:R-:W-:-:S04]  /*0570*/  FFMA R5, R14, R14, R5 ;  /* 0x0000000e0e057223 */ /* 0x000fc80000000005 */
[----:B------:R-:W-:-:S04]  /*0580*/  FFMA R5, R16, R16, R5 ;  /* 0x0000001010057223 */ /* 0x000fc80000000005 */
[----:B------:R-:W-:-:S04]  /*0590*/  FFMA R5, R18, R18, R5 ;  /* 0x0000001212057223 */ /* 0x000fc80000000005 */
[----:B------:R-:W-:-:S07]  /*05a0*/  FFMA R5, R20, R20, R5 ;  /* 0x0000001414057223 */ /* 0x000fce0000000005 */
.L_x_4:
[----:B------:R-:W-:Y:S05]  /*05b0*/  @!P1 BRA `(.L_x_1) ;  /* 0x00000000006c9947 */ /* 0x000fea0003800000 */
[----:B------:R-:W-:Y:S02]  /*05c0*/  ISETP.GE.U32.AND P0, PT, R11, 0x4, PT ;  /* 0x000000040b00780c */ /* 0x000fe40003f06070 */
[----:B------:R-:W-:-:S04]  /*05d0*/  LOP3.LUT R6, R0, 0x3, RZ, 0xc0, !PT ;  /* 0x0000000300067812 */ /* 0x000fc800078ec0ff */
[----:B------:R-:W-:-:S07]  /*05e0*/  ISETP.NE.AND P1, PT, R6, RZ, PT ;  /* 0x000000ff0600720c */ /* 0x000fce0003f25270 */
[----:B------:R-:W-:Y:S06]  /*05f0*/  @!P0 BRA `(.L_x_5) ;  /* 0x0000000000308947 */ /* 0x000fec0003800000 */
[----:B------:R-:W0:Y:S01]  /*0600*/  LDC.64 R2, c[0x0][0x380] ;  /* 0x0000e000ff027b82 */ /* 0x000e220000000a00 */
[----:B------:R-:W-:-:S04]  /*0610*/  IMAD.IADD R9, R4, 0x1, R7 ;  /* 0x0000000104097824 */ /* 0x000fc800078e0207 */
[----:B0-----:R-:W-:-:S05]  /*0620*/  IMAD.WIDE R2, R9, 0x4, R2 ;  /* 0x0000000409027825 */ /* 0x001fca00078e0202 */
[----:B------:R-:W2:Y:S04]  /*0630*/  LDG.E R8, desc[UR12][R2.64] ;  /* 0x0000000c02087981 */ /* 0x000ea8000c1e1900 */
[----:B------:R-:W3:Y:S04]  /*0640*/  LDG.E R10, desc[UR12][R2.64+0x4] ;  /* 0x0000040c020a7981 */ /* 0x000ee8000c1e1900 */
[----:B------:R-:W4:Y:S04]  /*0650*/  LDG.E R12, desc[UR12][R2.64+0x8] ;  /* 0x0000080c020c7981 */ /* 0x000f28000c1e1900 */
[----:B------:R-:W5:Y:S01]  /*0660*/  LDG.E R14, desc[UR12][R2.64+0xc] ;  /* 0x00000c0c020e7981 */ /* 0x000f62000c1e1900 */
[----:B------:R-:W-:Y:S01]  /*0670*/  IADD3 R7, PT, PT, R7, 0x4, RZ ;  /* 0x0000000407077810 */ /* 0x000fe20007ffe0ff */
[----:B--2---:R-:W-:-:S04]  /*0680*/  FFMA R5, R8, R8, R5 ;  /* 0x0000000808057223 */ /* 0x004fc80000000005 */
[----:B---3--:R-:W-:-:S04]  /*0690*/  FFMA R5, R10, R10, R5 ;  /* 0x0000000a0a057223 */ /* 0x008fc80000000005 */
[----:B----4-:R-:W-:-:S04]  /*06a0*/  FFMA R5, R12, R12, R5 ;  /* 0x0000000c0c057223 */ /* 0x010fc80000000005 */
[----:B-----5:R-:W-:-:S07]  /*06b0*/  FFMA R5, R14, R14, R5 ;  /* 0x0000000e0e057223 */ /* 0x020fce0000000005 */
.L_x_5:
[----:B------:R-:W-:Y:S05]  /*06c0*/  @!P1 BRA `(.L_x_1) ;  /* 0x0000000000289947 */ /* 0x000fea0003800000 */
[----:B------:R-:W0:Y:S01]  /*06d0*/  LDC.64 R8, c[0x0][0x380] ;  /* 0x0000e000ff087b82 */ /* 0x000e220000000a00 */
[----:B------:R-:W-:Y:S02]  /*06e0*/  IADD3 R7, PT, PT, R4, R7, RZ ;  /* 0x0000000704077210 */ /* 0x000fe40007ffe0ff */
[----:B------:R-:W-:-:S07]  /*06f0*/  IADD3 R6, PT, PT, -R6, RZ, RZ ;  /* 0x000000ff06067210 */ /* 0x000fce0007ffe1ff */
.L_x_6:
[----:B0-----:R-:W-:-:S06]  /*0700*/  IMAD.WIDE R2, R7, 0x4, R8 ;  /* 0x0000000407027825 */ /* 0x001fcc00078e0208 */
[----:B------:R-:W2:Y:S01]  /*0710*/  LDG.E R2, desc[UR12][R2.64] ;  /* 0x0000000c02027981 */ /* 0x000ea2000c1e1900 */
[----:B------:R-:W-:Y:S01]  /*0720*/  VIADD R6, R6, 0x1 ;  /* 0x0000000106067836 */ /* 0x000fe20000000000 */
[----:B------:R-:W-:-:S04]  /*0730*/  IADD3 R7, PT, PT, R7, 0x1, RZ ;  /* 0x0000000107077810 */ /* 0x000fc80007ffe0ff */
[----:B------:R-:W-:Y:S01]  /*0740*/  ISETP.NE.AND P0, PT, R6, RZ, PT ;  /* 0x000000ff0600720c */ /* 0x000fe20003f05270 */
[----:B--2---:R-:W-:-:S12]  /*0750*/  FFMA R5, R2, R2, R5 ;  /* 0x0000000202057223 */ /* 0x004fd80000000005 */
[----:B------:R-:W-:Y:S05]  /*0760*/  @P0 BRA `(.L_x_6) ;  /* 0xfffffffc00e40947 */ /* 0x000fea000383ffff */
.L_x_1:
[----:B------:R-:W-:Y:S01]  /*0770*/  I2FP.F32.S32 R6, R0 ;  /* 0x0000000000067245 */ /* 0x000fe20000201400 */
[----:B------:R-:W-:Y:S03]  /*0780*/  BSSY.RECONVERGENT B0, `(.L_x_7) ;  /* 0x000000c000007945 */ /* 0x000fe60003800200 */
[----:B------:R-:W0:Y:S08]  /*0790*/  MUFU.RCP R3, R6 ;  /* 0x0000000600037308 */ /* 0x000e300000001000 */
[----:B------:R-:W1:Y:S01]  /*07a0*/  FCHK P0, R5, R6 ;  /* 0x0000000605007302 */ /* 0x000e620000000000 */
[----:B0-----:R-:W-:-:S04]  /*07b0*/  FFMA R0, -R6, R3, 1 ;  /* 0x3f80000006007423 */ /* 0x001fc80000000103 */
[----:B------:R-:W-:-:S04]  /*07c0*/  FFMA R0, R3, R0, R3 ;  /* 0x0000000003007223 */ /* 0x000fc80000000003 */
[----:B------:R-:W-:-:S04]  /*07d0*/  FFMA R3, R0, R5, RZ ;  /* 0x0000000500037223 */ /* 0x000fc800000000ff */
[----:B------:R-:W-:-:S04]  /*07e0*/  FFMA R2, -R6, R3, R5 ;  /* 0x0000000306027223 */ /* 0x000fc80000000105 */
[----:B------:R-:W-:Y:S01]  /*07f0*/  FFMA R0, R0, R2, R3 ;  /* 0x0000000200007223 */ /* 0x000fe20000000003 */
[----:B-1----:R-:W-:Y:S06]  /*0800*/  @!P0 BRA `(.L_x_8) ;  /* 0x00000000000c8947 */ /* 0x002fec0003800000 */
[----:B------:R-:W-:Y:S02]  /*0810*/  MOV R3, R5 ;  /* 0x0000000500037202 */ /* 0x000fe40000000f00 */
[----:B------:R-:W-:-:S07]  /*0820*/  MOV R2, 0x840 ;  /* 0x0000084000027802 */ /* 0x000fce0000000f00 */
[----:B------:R-:W-:Y:S05]  /*0830*/  CALL.REL.NOINC `($__internal_0_$__cuda_sm3x_div_rn_noftz_f32_slowpath) ;  /* 0x0000000800647944 */ /* 0x000fea0003c00000 */
.L_x_8:
[----:B------:R-:W-:Y:S05]  /*0840*/  BSYNC.RECONVERGENT B0 ;  /* 0x0000000000007941 */ /* 0x000fea0003800200 */
.L_x_7:
[----:B------:R-:W0:Y:S02]  /*0850*/  LDCU UR4, c[0x0][0x398] ;  /* 0x00007300ff0477ac */ /* 0x000e240008000800 */
[----:B0-----:R-:W-:-:S05]  /*0860*/  FADD R2, R0, UR4 ;  /* 0x0000000400027e21 */ /* 0x001fca0008000000 */
[----:B------:R-:W-:Y:S01]  /*0870*/  FSETP.GEU.AND P0, PT, |R2|, 1.175494350822287508e-38, PT ;  /* 0x008000000200780b */ /* 0x000fe20003f0e200 */
[----:B------:R-:W-:-:S12]  /*0880*/  @!P2 EXIT ;  /* 0x000000000000a94d */ /* 0x000fd80003800000 */
[----:B------:R-:W0:Y:S01]  /*0890*/  LDCU UR7, c[0x0][0x394] ;  /* 0x00007280ff0777ac */ /* 0x000e220008000800 */
[----:B------:R-:W-:Y:S01]  /*08a0*/  @!P0 FMUL R2, R2, 16777216 ;  /* 0x4b80000002028820 */ /* 0x000fe20000400000 */
[----:B------:R-:W-:-:S03]  /*08b0*/  UMOV UR4, URZ ;  /* 0x000000ff00047c82 */ /* 0x000fc60008000000 */
[----:B------:R-:W1:Y:S01]  /*08c0*/  MUFU.RSQ R0, R2 ;  /* 0x0000000200007308 */ /* 0x000e620000001400 */
[----:B0-----:R-:W-:Y:S02]  /*08d0*/  UISETP.GE.U32.AND UP0, UPT, UR7, 0x10, UPT ;  /* 0x000000100700788c */ /* 0x001fe4000bf06070 */
[----:B------:R-:W-:Y:S01]  /*08e0*/  ULOP3.LUT UR14, UR7, 0xf, URZ, 0xc0, !UPT ;  /* 0x0000000f070e7892 */ /* 0x000fe2000f8ec0ff */
[----:B-1----:R-:W-:-:S05]  /*08f0*/  @!P0 FMUL R0, R0, 4096 ;  /* 0x4580000000008820 */ /* 0x002fca0000400000 */
[----:B------:R-:W-:Y:S01]  /*0900*/  ISETP.NE.AND P1, PT, RZ, UR14, PT ;  /* 0x0000000eff007c0c */ /* 0x000fe2000bf25270 */
[----:B------:R-:W-:-:S12]  /*0910*/  BRA.U !UP0, `(.L_x_9) ;  /* 0x0000000508087547 */ /* 0x000fd8000b800000 */
[----:B------:R-:W0:Y:S01]  /*0920*/  LDCU.128 UR8, c[0x0][0x380] ;  /* 0x00007000ff0877ac */ /* 0x000e220008000c00 */
[----:B------:R-:W-:Y:S01]  /*0930*/  MOV R5, R4 ;  /* 0x0000000400057202 */ /* 0x000fe20000000f00 */
[----:B------:R-:W-:Y:S02]  /*0940*/  ULOP3.LUT UR4, UR7, 0x7ffffff0, URZ, 0xc0, !UPT ;  /* 0x7ffffff007047892 */ /* 0x000fe4000f8ec0ff */
[----:B0-----:R-:W-:Y:S02]  /*0950*/  UIADD3 UR8, UP1, UPT, UR8, 0x20, URZ ;  /* 0x0000002008087890 */ /* 0x001fe4000ff3e0ff */
[----:B------:R-:W-:Y:S02]  /*0960*/  UIADD3 UR5, UP0, UPT, UR10, 0x20, URZ ;  /* 0x000000200a057890 */ /* 0x000fe4000ff1e0ff */
[----:B------:R-:W-:Y:S02]  /*0970*/  UIADD3 UR10, UPT, UPT, -UR4, URZ, URZ ;  /* 0x000000ff040a7290 */ /* 0x000fe4000fffe1ff */
[----:B------:R-:W-:-:S02]  /*0980*/  UIADD3.X UR9, UPT, UPT, URZ, UR9, URZ, UP1, !UPT ;  /* 0x00000009ff097290 */ /* 0x000fc40008ffe4ff */
[----:B------:R-:W-:-:S12]  /*0990*/  UIADD3.X UR6, UPT, UPT, URZ, UR11, URZ, UP0, !UPT ;  /* 0x0000000bff067290 */ /* 0x000fd800087fe4ff */
.L_x_10:
[----:B------:R-:W-:Y:S01]  /*09a0*/  MOV R2, UR8 ;  /* 0x0000000800027c02 */ /* 0x000fe20008000f00 */
[----:B------:R-:W-:-:S04]  /*09b0*/  IMAD.U32 R3, RZ, RZ, UR9 ;  /* 0x00000009ff037e24 */ /* 0x000fc8000f8e00ff */
[----:B------:R-:W-:-:S05]  /*09c0*/  IMAD.WIDE R2, R5, 0x4, R2 ;  /* 0x0000000405027825 */ /* 0x000fca00078e0202 */
[----:B-1----:R-:W2:Y:S01]  /*09d0*/  LDG.E R9, desc[UR12][R2.64+-0x20] ;  /* 0xffffe00c02097981 */ /* 0x002ea2000c1e1900 */
[----:B------:R-:W-:Y:S02]  /*09e0*/  MOV R6, UR5 ;  /* 0x0000000500067c02 */ /* 0x000fe40008000f00 */
[----:B------:R-:W-:-:S03]  /*09f0*/  MOV R7, UR6 ;  /* 0x0000000600077c02 */ /* 0x000fc60008000f00 */
[----:B------:R-:W-:-:S04]  /*0a00*/  IMAD.WIDE R6, R5, 0x4, R6 ;  /* 0x0000000405067825 */ /* 0x000fc800078e0206 */
[----:B--2---:R-:W-:-:S05]  /*0a10*/  FMUL R9, R0, R9 ;  /* 0x0000000900097220 */ /* 0x004fca0000400000 */
[----:B------:R0:W-:Y:S04]  /*0a20*/  STG.E desc[UR12][R6.64+-0x20], R9 ;  /* 0xffffe00906007986 */ /* 0x0001e8000c10190c */
[----:B------:R-:W2:Y:S02]  /*0a30*/  LDG.E R11, desc[UR12][R2.64+-0x1c] ;  /* 0xffffe40c020b7981 */ /* 0x000ea4000c1e1900 */
[----:B--2---:R-:W-:-:S05]  /*0a40*/  FMUL R11, R0, R11 ;  /* 0x0000000b000b7220 */ /* 0x004fca0000400000 */
[----:B------:R1:W-:Y:S04]  /*0a50*/  STG.E desc[UR12][R6.64+-0x1c], R11 ;  /* 0xffffe40b06007986 */ /* 0x0003e8000c10190c */
[----:B------:R-:W2:Y:S02]  /*0a60*/  LDG.E R13, desc[UR12][R2.64+-0x18] ;  /* 0xffffe80c020d7981 */ /* 0x000ea4000c1e1900 */
[----:B--2---:R-:W-:-:S05]  /*0a70*/  FMUL R13, R0, R13 ;  /* 0x0000000d000d7220 */ /* 0x004fca0000400000 */
[----:B------:R2:W-:Y:S04]  /*0a80*/  STG.E desc[UR12][R6.64+-0x18], R13 ;  /* 0xffffe80d06007986 */ /* 0x0005e8000c10190c */
[----:B------:R-:W3:Y:S02]  /*0a90*/  LDG.E R15, desc[UR12][R2.64+-0x14] ;  /* 0xffffec0c020f7981 */ /* 0x000ee4000c1e1900 */
[----:B---3--:R-:W-:-:S05]  /*0aa0*/  FMUL R15, R0, R15 ;  /* 0x0000000f000f7220 */ /* 0x008fca0000400000 */
[----:B------:R3:W-:Y:S04]  /*0ab0*/  STG.E desc[UR12][R6.64+-0x14], R15 ;  /* 0xffffec0f06007986 */ /* 0x0007e8000c10190c */
[----:B------:R-:W4:Y:S02]  /*0ac0*/  LDG.E R17, desc[UR12][R2.64+-0x10] ;  /* 0xfffff00c02117981 */ /* 0x000f24000c1e1900 */
[----:B----4-:R-:W-:-:S05]  /*0ad0*/  FMUL R17, R0, R17 ;  /* 0x0000001100117220 */ /* 0x010fca0000400000 */
[----:B------:R4:W-:Y:S04]  /*0ae0*/  STG.E desc[UR12][R6.64+-0x10], R17 ;  /* 0xfffff01106007986 */ /* 0x0009e8000c10190c */
[----:B0-----:R-:W5:Y:S02]  /*0af0*/  LDG.E R9, desc[UR12][R2.64+-0xc] ;  /* 0xfffff40c02097981 */ /* 0x001f64000c1e1900 */
[----:B-----5:R-:W-:-:S05]  /*0b00*/  FMUL R9, R0, R9 ;  /* 0x0000000900097220 */ /* 0x020fca0000400000 */
[----:B------:R0:W-:Y:S04]  /*0b10*/  STG.E desc[UR12][R6.64+-0xc], R9 ;  /* 0xfffff40906007986 */ /* 0x0001e8000c10190c */
[----:B-1----:R-:W5:Y:S02]  /*0b20*/  LDG.E R11, desc[UR12][R2.64+-0x8] ;  /* 0xfffff80c020b7981 */ /* 0x002f64000c1e1900 */
[----:B-----5:R-:W-:-:S05]  /*0b30*/  FMUL R11, R0, R11 ;  /* 0x0000000b000b7220 */ /* 0x020fca0000400000 */
[----:B------:R1:W-:Y:S04]  /*0b40*/  STG.E desc[UR12][R6.64+-0x8], R11 ;  /* 0xfffff80b06007986 */ /* 0x0003e8000c10190c */
[----:B--2---:R-:W2:Y:S02]  /*0b50*/  LDG.E R13, desc[UR12][R2.64+-0x4] ;  /* 0xfffffc0c020d7981 */ /* 0x004ea4000c1e1900 */
[----:B--2---:R-:W-:-:S05]  /*0b60*/  FMUL R13, R0, R13 ;  /* 0x0000000d000d7220 */ /* 0x004fca0000400000 */
[----:B------:R2:W-:Y:S04]  /*0b70*/  STG.E desc[UR12][R6.64+-0x4], R13 ;  /* 0xfffffc0d06007986 */ /* 0x0005e8000c10190c */
[----:B---3--:R-:W3:Y:S02]  /*0b80*/  LDG.E R15, desc[UR12][R2.64] ;  /* 0x0000000c020f7981 */ /* 0x008ee4000c1e1900 */
[----:B---3--:R-:W-:-:S05]  /*0b90*/  FMUL R15, R0, R15 ;  /* 0x0000000f000f7220 */ /* 0x008fca0000400000 */
[----:B------:R3:W-:Y:S04]  /*0ba0*/  STG.E desc[UR12][R6.64], R15 ;  /* 0x0000000f06007986 */ /* 0x0007e8000c10190c */
[----:B----4-:R-:W4:Y:S02]  /*0bb0*/  LDG.E R17, desc[UR12][R2.64+0x4] ;  /* 0x0000040c02117981 */ /* 0x010f24000c1e1900 */
        /* <DEDUP_REMOVED lines=11> */
[----:B---3--:R-:W2:Y:S02]  /*0c70*/  LDG.E R15, desc[UR12][R2.64+0x14] ;  /* 0x0000140c020f7981 */ /* 0x008ea4000c1e1900 */
[----:B--2---:R-:W-:-:S05]  /*0c80*/  FMUL R15, R0, R15 ;  /* 0x0000000f000f7220 */ /* 0x004fca0000400000 */
[----:B------:R1:W-:Y:S04]  /*0c90*/  STG.E desc[UR12][R6.64+0x14], R15 ;  /* 0x0000140f06007986 */ /* 0x0003e8000c10190c */
[----:B----4-:R-:W2:Y:S02]  /*0ca0*/  LDG.E R17, desc[UR12][R2.64+0x18] ;  /* 0x0000180c02117981 */ /* 0x010ea4000c1e1900 */
[----:B--2---:R-:W-:-:S05]  /*0cb0*/  FMUL R17, R0, R17 ;  /* 0x0000001100117220 */ /* 0x004fca0000400000 */
[----:B------:R1:W-:Y:S04]  /*0cc0*/  STG.E desc[UR12][R6.64+0x18], R17 ;  /* 0x0000181106007986 */ /* 0x0003e8000c10190c */
[----:B0-----:R-:W2:Y:S01]  /*0cd0*/  LDG.E R9, desc[UR12][R2.64+0x1c] ;  /* 0x00001c0c02097981 */ /* 0x001ea2000c1e1900 */
[----:B------:R-:W-:Y:S01]  /*0ce0*/  UIADD3 UR10, UPT, UPT, UR10, 0x10, URZ ;  /* 0x000000100a0a7890 */ /* 0x000fe2000fffe0ff */
[----:B------:R-:W-:-:S03]  /*0cf0*/  IADD3 R5, PT, PT, R5, 0x10, RZ ;  /* 0x0000001005057810 */ /* 0x000fc60007ffe0ff */
[----:B------:R-:W-:Y:S01]  /*0d00*/  UISETP.NE.AND UP0, UPT, UR10, URZ, UPT ;  /* 0x000000ff0a00728c */ /* 0x000fe2000bf05270 */
[----:B--2---:R-:W-:-:S05]  /*0d10*/  FMUL R9, R0, R9 ;  /* 0x0000000900097220 */ /* 0x004fca0000400000 */
[----:B------:R1:W-:Y:S03]  /*0d20*/  STG.E desc[UR12][R6.64+0x1c], R9 ;  /* 0x00001c0906007986 */ /* 0x0003e6000c10190c */
[----:B------:R-:W-:Y:S05]  /*0d30*/  BRA.U UP0, `(.L_x_10) ;  /* 0xfffffffd00187547 */ /* 0x000fea000b83ffff */
.L_x_9:
[----:B------:R-:W-:Y:S05]  /*0d40*/  @!P1 EXIT ;  /* 0x000000000000994d */ /* 0x000fea0003800000 */
[----:B------:R-:W-:Y:S02]  /*0d50*/  UISETP.GE.U32.AND UP0, UPT, UR14, 0x8, UPT ;  /* 0x000000080e00788c */ /* 0x000fe4000bf06070 */
[----:B------:R-:W-:-:S06]  /*0d60*/  ULOP3.LUT UR6, UR7, 0x7, URZ, 0xc0, !UPT ;  /* 0x0000000707067892 */ /* 0x000fcc000f8ec0ff */
[----:B------:R-:W-:Y:S01]  /*0d70*/  ISETP.NE.AND P0, PT, RZ, UR6, PT ;  /* 0x00000006ff007c0c */ /* 0x000fe2000bf05270 */
[----:B------:R-:W-:-:S12]  /*0d80*/  BRA.U !UP0, `(.L_x_11) ;  /* 0x0000000108787547 */ /* 0x000fd8000b800000 */
[----:B------:R-:W0:Y:S01]  /*0d90*/  LDC.64 R2, c[0x0][0x380] ;  /* 0x0000e000ff027b82 */ /* 0x000e220000000a00 */
[----:B------:R-:W-:-:S07]  /*0da0*/  IADD3 R5, PT, PT, R4, UR4, RZ ;  /* 0x0000000404057c10 */ /* 0x000fce000fffe0ff */
[----:B-1----:R-:W1:Y:S01]  /*0db0*/  LDC.64 R6, c[0x0][0x388] ;  /* 0x0000e200ff067b82 */ /* 0x002e620000000a00 */
[----:B0-----:R-:W-:-:S05]  /*0dc0*/  IMAD.WIDE R2, R5, 0x4, R2 ;  /* 0x0000000405027825 */ /* 0x001fca00078e0202 */
[----:B------:R-:W2:Y:S01]  /*0dd0*/  LDG.E R9, desc[UR12][R2.64] ;  /* 0x0000000c02097981 */ /* 0x000ea2000c1e1900 */
[----:B-1----:R-:W-:-:S04]  /*0de0*/  IMAD.WIDE R6, R5, 0x4, R6 ;  /* 0x0000000405067825 */ /* 0x002fc800078e0206 */
        /* <DEDUP_REMOVED lines=14> */
[----:B0-----:R-:W4:Y:S02]  /*0ed0*/  LDG.E R9, desc[UR12][R2.64+0x14] ;  /* 0x0000140c02097981 */ /* 0x001f24000c1e1900 */
[----:B----4-:R-:W-:-:S05]  /*0ee0*/  FMUL R9, R0, R9 ;  /* 0x0000000900097220 */ /* 0x010fca0000400000 */
[----:B------:R3:W-:Y:S04]  /*0ef0*/  STG.E desc[UR12][R6.64+0x14], R9 ;  /* 0x0000140906007986 */ /* 0x0007e8000c10190c */
[----:B-1----:R-:W4:Y:S02]  /*0f00*/  LDG.E R5, desc[UR12][R2.64+0x18] ;  /* 0x0000180c02057981 */ /* 0x002f24000c1e1900 */
[----:B----4-:R-:W-:-:S05]  /*0f10*/  FMUL R5, R0, R5 ;  /* 0x0000000500057220 */ /* 0x010fca0000400000 */
[----:B------:R3:W-:Y:S04]  /*0f20*/  STG.E desc[UR12][R6.64+0x18], R5 ;  /* 0x0000180506007986 */ /* 0x0007e8000c10190c */
[----:B--2---:R-:W2:Y:S01]  /*0f30*/  LDG.E R11, desc[UR12][R2.64+0x1c] ;  /* 0x00001c0c020b7981 */ /* 0x004ea2000c1e1900 */
[----:B------:R-:W-:Y:S01]  /*0f40*/  UIADD3 UR4, UPT, UPT, UR4, 0x8, URZ ;  /* 0x0000000804047890 */ /* 0x000fe2000fffe0ff */
[----:B--2---:R-:W-:-:S05]  /*0f50*/  FMUL R11, R0, R11 ;  /* 0x0000000b000b7220 */ /* 0x004fca0000400000 */
[----:B------:R3:W-:Y:S06]  /*0f60*/  STG.E desc[UR12][R6.64+0x1c], R11 ;  /* 0x00001c0b06007986 */ /* 0x0007ec000c10190c */
.L_x_11:
[----:B------:R-:W-:Y:S05]  /*0f70*/  @!P0 EXIT ;  /* 0x000000000000894d */ /* 0x000fea0003800000 */
[----:B------:R-:W-:Y:S02]  /*0f80*/  UISETP.GE.U32.AND UP0, UPT, UR6, 0x4, UPT ;  /* 0x000000040600788c */ /* 0x000fe4000bf06070 */
[----:B------:R-:W-:-:S06]  /*0f90*/  ULOP3.LUT UR5, UR7, 0x3, URZ, 0xc0, !UPT ;  /* 0x0000000307057892 */ /* 0x000fcc000f8ec0ff */
[----:B------:R-:W-:Y:S01]  /*0fa0*/  ISETP.NE.AND P0, PT, RZ, UR5, PT ;  /* 0x00000005ff007c0c */ /* 0x000fe2000bf05270 */
[----:B------:R-:W-:-:S12]  /*0fb0*/  BRA.U !UP0, `(.L_x_12) ;  /* 0x0000000108487547 */ /* 0x000fd8000b800000 */
[----:B------:R-:W0:Y:S01]  /*0fc0*/  LDC.64 R2, c[0x0][0x380] ;  /* 0x0000e000ff027b82 */ /* 0x000e220000000a00 */
[----:B-1-3--:R-:W-:-:S07]  /*0fd0*/  VIADD R9, R4, UR4 ;  /* 0x0000000404097c36 */ /* 0x00afce0008000000 */
[----:B------:R-:W1:Y:S01]  /*0fe0*/  LDC.64 R6, c[0x0][0x388] ;  /* 0x0000e200ff067b82 */ /* 0x000e620000000a00 */
        /* <DEDUP_REMOVED lines=11> */
[----:B------:R-:W2:Y:S01]  /*10a0*/  LDG.E R13, desc[UR12][R2.64+0xc] ;  /* 0x00000c0c020d7981 */ /* 0x000ea2000c1e1900 */
[----:B------:R-:W-:Y:S01]  /*10b0*/  UIADD3 UR4, UPT, UPT, UR4, 0x4, URZ ;  /* 0x0000000404047890 */ /* 0x000fe2000fffe0ff */
[----:B--2---:R-:W-:-:S05]  /*10c0*/  FMUL R13, R0, R13 ;  /* 0x0000000d000d7220 */ /* 0x004fca0000400000 */
[----:B------:R0:W-:Y:S06]  /*10d0*/  STG.E desc[UR12][R6.64+0xc], R13 ;  /* 0x00000c0d06007986 */ /* 0x0001ec000c10190c */
.L_x_12:
[----:B------:R-:W-:Y:S05]  /*10e0*/  @!P0 EXIT ;  /* 0x000000000000894d */ /* 0x000fea0003800000 */
[----:B01-3--:R-:W0:Y:S01]  /*10f0*/  LDC.64 R8, c[0x0][0x380] ;  /* 0x0000e000ff087b82 */ /* 0x00be220000000a00 */
[----:B------:R-:W-:Y:S01]  /*1100*/  IADD3 R11, PT, PT, R4, UR4, RZ ;  /* 0x00000004040b7c10 */ /* 0x000fe2000fffe0ff */
[----:B------:R-:W-:-:S06]  /*1110*/  UIADD3 UR5, UPT, UPT, -UR5, URZ, URZ ;  /* 0x000000ff05057290 */ /* 0x000fcc000fffe1ff */
[----:B------:R-:W1:Y:S06]  /*1120*/  LDC.64 R6, c[0x0][0x388] ;  /* 0x0000e200ff067b82 */ /* 0x000e6c0000000a00 */
.L_x_13:
[----:B0-----:R-:W-:-:S06]  /*1130*/  IMAD.WIDE R4, R11, 0x4, R8 ;  /* 0x000000040b047825 */ /* 0x001fcc00078e0208 */
[----:B--2---:R-:W2:Y:S01]  /*1140*/  LDG.E R5, desc[UR12][R4.64] ;  /* 0x0000000c04057981 */ /* 0x004ea2000c1e1900 */
[C---:B-1----:R-:W-:Y:S01]  /*1150*/  IMAD.WIDE R2, R11.reuse, 0x4, R6 ;  /* 0x000000040b027825 */ /* 0x042fe200078e0206 */
[----:B------:R-:W-:Y:S01]  /*1160*/  UIADD3 UR5, UPT, UPT, UR5, 0x1, URZ ;  /* 0x0000000105057890 */ /* 0x000fe2000fffe0ff */
[----:B------:R-:W-:-:S03]  /*1170*/  IADD3 R11, PT, PT, R11, 0x1, RZ ;  /* 0x000000010b0b7810 */ /* 0x000fc60007ffe0ff */
[----:B------:R-:W-:Y:S01]  /*1180*/  UISETP.NE.AND UP0, UPT, UR5, URZ, UPT ;  /* 0x000000ff0500728c */ /* 0x000fe2000bf05270 */
[----:B--2---:R-:W-:-:S05]  /*1190*/  FMUL R13, R0, R5 ;  /* 0x00000005000d7220 */ /* 0x004fca0000400000 */
[----:B------:R2:W-:Y:S03]  /*11a0*/  STG.E desc[UR12][R2.64], R13 ;  /* 0x0000000d02007986 */ /* 0x0005e6000c10190c */
[----:B------:R-:W-:Y:S05]  /*11b0*/  BRA.U UP0, `(.L_x_13) ;  /* 0xfffffffd00dc7547 */ /* 0x000fea000b83ffff */
[----:B------:R-:W-:Y:S05]  /*11c0*/  EXIT ;  /* 0x000000000000794d */ /* 0x000fea0003800000 */
        .weak           $__internal_0_$__cuda_sm3x_div_rn_noftz_f32_slowpath
        .type           $__internal_0_$__cuda_sm3x_div_rn_noftz_f32_slowpath,@function
        .size           $__internal_0_$__cuda_sm3x_div_rn_noftz_f32_slowpath,(.L_x_195 - $__internal_0_$__cuda_sm3x_div_rn_noftz_f32_slowpath)
$__internal_0_$__cuda_sm3x_div_rn_noftz_f32_slowpath:
[----:B------:R-:W-:Y:S01]  /*11d0*/  SHF.R.U32.HI R5, RZ, 0x17, R6 ;  /* 0x00000017ff057819 */ /* 0x000fe20000011606 */
[----:B------:R-:W-:Y:S01]  /*11e0*/  BSSY.RECONVERGENT B1, `(.L_x_14) ;  /* 0x0000063000017945 */ /* 0x000fe20003800200 */
[----:B------:R-:W-:Y:S02]  /*11f0*/  SHF.R.U32.HI R0, RZ, 0x17, R3 ;  /* 0x00000017ff007819 */ /* 0x000fe40000011603 */
[----:B------:R-:W-:Y:S02]  /*1200*/  LOP3.LUT R5, R5, 0xff, RZ, 0xc0, !PT ;  /* 0x000000ff05057812 */ /* 0x000fe400078ec0ff */
[----:B------:R-:W-:Y:S02]  /*1210*/  LOP3.LUT R10, R0, 0xff, RZ, 0xc0, !PT ;  /* 0x000000ff000a7812 */ /* 0x000fe400078ec0ff */
[----:B------:R-:W-:Y:S02]  /*1220*/  IADD3 R8, PT, PT, R5, -0x1, RZ ;  /* 0xffffffff05087810 */ /* 0x000fe40007ffe0ff */
[----:B------:R-:W-:-:S02]  /*1230*/  IADD3 R9, PT, PT, R10, -0x1, RZ ;  /* 0xffffffff0a097810 */ /* 0x000fc40007ffe0ff */
[----:B------:R-:W-:-:S04]  /*1240*/  ISETP.GT.U32.AND P0, PT, R8, 0xfd, PT ;  /* 0x000000fd0800780c */ /* 0x000fc80003f04070 */
[----:B------:R-:W-:-:S13]  /*1250*/  ISETP.GT.U32.OR P0, PT, R9, 0xfd, P0 ;  /* 0x000000fd0900780c */ /* 0x000fda0000704470 */
[----:B------:R-:W-:Y:S01]  /*1260*/  @!P0 IMAD.MOV.U32 R7, RZ, RZ, RZ ;  /* 0x000000ffff078224 */ /* 0x000fe200078e00ff */
[----:B------:R-:W-:Y:S06]  /*1270*/  @!P0 BRA `(.L_x_15) ;  /* 0x0000000000608947 */ /* 0x000fec0003800000 */
[----:B------:R-:W-:Y:S02]  /*1280*/  FSETP.GTU.FTZ.AND P0, PT, |R3|, +INF , PT ;  /* 0x7f8000000300780b */ /* 0x000fe40003f1c200 */
[----:B------:R-:W-:Y:S02]  /*1290*/  FSETP.GTU.FTZ.AND P1, PT, |R6|, +INF , PT ;  /* 0x7f8000000600780b */ /* 0x000fe40003f3c200 */
[----:B------:R-:W-:Y:S02]  /*12a0*/  MOV R0, R6 ;  /* 0x0000000600007202 */ /* 0x000fe40000000f00 */
[----:B------:R-:W-:-:S13]  /*12b0*/  PLOP3.LUT P0, PT, P0, P1, PT, 0xf8, 0x8f ;  /* 0x00000000008f781c */ /* 0x000fda0000703f70 */
[----:B------:R-:W-:Y:S05]  /*12c0*/  @P0 BRA `(.L_x_16) ;  /* 0x00000004004c0947 */ /* 0x000fea0003800000 */
[----:B------:R-:W-:-:S13]  /*12d0*/  LOP3.LUT P0, RZ, R6, 0x7fffffff, R3, 0xc8, !PT ;  /* 0x7fffffff06ff7812 */ /* 0x000fda000780c803 */
[----:B------:R-:W-:Y:S05]  /*12e0*/  @!P0 BRA `(.L_x_17) ;  /* 0x00000004003c8947 */ /* 0x000fea0003800000 */
[C---:B------:R-:W-:Y:S02]  /*12f0*/  FSETP.NEU.FTZ.AND P3, PT, |R3|.reuse, +INF , PT ;  /* 0x7f8000000300780b */ /* 0x040fe40003f7d200 */
[----:B------:R-:W-:Y:S02]  /*1300*/  FSETP.NEU.FTZ.AND P1, PT, |R0|, +INF , PT ;  /* 0x7f8000000000780b */ /* 0x000fe40003f3d200 */
[----:B------:R-:W-:-:S11]  /*1310*/  FSETP.NEU.FTZ.AND P0, PT, |R3|, +INF , PT ;  /* 0x7f8000000300780b */ /* 0x000fd60003f1d200 */
[----:B------:R-:W-:Y:S05]  /*1320*/  @!P1 BRA !P3, `(.L_x_17) ;  /* 0x00000004002c9947 */ /* 0x000fea0005800000 */
[----:B------:R-:W-:-:S04]  /*1330*/  LOP3.LUT P3, RZ, R3, 0x7fffffff, RZ, 0xc0, !PT ;  /* 0x7fffffff03ff7812 */ /* 0x000fc8000786c0ff */
[----:B------:R-:W-:-:S13]  /*1340*/  PLOP3.LUT P1, PT, P1, P3, PT, 0x2f, 0xf2 ;  /* 0x0000000000f2781c */ /* 0x000fda0000f26577 */
[----:B------:R-:W-:Y:S05]  /*1350*/  @P1 BRA `(.L_x_18) ;  /* 0x0000000400181947 */ /* 0x000fea0003800000 */
[----:B------:R-:W-:-:S04]  /*1360*/  LOP3.LUT P1, RZ, R6, 0x7fffffff, RZ, 0xc0, !PT ;  /* 0x7fffffff06ff7812 */ /* 0x000fc8000782c0ff */
[----:B------:R-:W-:-:S13]  /*1370*/  PLOP3.LUT P0, PT, P0, P1, PT, 0x2f, 0xf2 ;  /* 0x0000000000f2781c */ /* 0x000fda0000702577 */
[----:B------:R-:W-:Y:S05]  /*1380*/  @P0 BRA `(.L_x_19) ;  /* 0x0000000400000947 */ /* 0x000fea0003800000 */
[----:B------:R-:W-:Y:S02]  /*1390*/  ISETP.GE.AND P0, PT, R9, RZ, PT ;  /* 0x000000ff0900720c */ /* 0x000fe40003f06270 */
[----:B------:R-:W-:-:S11]  /*13a0*/  ISETP.GE.AND P1, PT, R8, RZ, PT ;  /* 0x000000ff0800720c */ /* 0x000fd60003f26270 */
[----:B------:R-:W-:Y:S01]  /*13b0*/  @P0 MOV R7, RZ ;  /* 0x000000ff00070202 */ /* 0x000fe20000000f00 */
[----:B------:R-:W-:Y:S01]  /*13c0*/  @!P0 FFMA R3, R3, 1.84467440737095516160e+19, RZ ;  /* 0x5f80000003038823 */ /* 0x000fe200000000ff */
[----:B------:R-:W-:Y:S01]  /*13d0*/  @!P0 MOV R7, 0xffffffc0 ;  /* 0xffffffc000078802 */ /* 0x000fe20000000f00 */
[----:B------:R-:W-:-:S03]  /*13e0*/  @!P1 FFMA R6, R0, 1.84467440737095516160e+19, RZ ;  /* 0x5f80000000069823 */ /* 0x000fc600000000ff */
[----:B------:R-:W-:-:S07]  /*13f0*/  @!P1 IADD3 R7, PT, PT, R7, 0x40, RZ ;  /* 0x0000004007079810 */ /* 0x000fce0007ffe0ff */
.L_x_15:
[----:B------:R-:W-:Y:S01]  /*1400*/  LEA R9, R5, 0xc0800000, 0x17 ;  /* 0xc080000005097811 */ /* 0x000fe200078eb8ff */
[----:B------:R-:W-:Y:S04]  /*1410*/  BSSY.RECONVERGENT B2, `(.L_x_20) ;  /* 0x0000036000027945 */ /* 0x000fe80003800200 */
[----:B------:R-:W-:Y:S01]  /*1420*/  IMAD.IADD R9, R6, 0x1, -R9 ;  /* 0x0000000106097824 */ /* 0x000fe200078e0a09 */
[----:B------:R-:W-:-:S03]  /*1430*/  IADD3 R6, PT, PT, R10, -0x7f, RZ ;  /* 0xffffff810a067810 */ /* 0x000fc60007ffe0ff */
[----:B------:R-:W0:Y:S01]  /*1440*/  MUFU.RCP R8, R9 ;  /* 0x0000000900087308 */ /* 0x000e220000001000 */
[----:B------:R-:W-:Y:S01]  /*1450*/  FADD.FTZ R11, -R9, -RZ ;  /* 0x800000ff090b7221 */ /* 0x000fe20000010100 */
[C---:B------:R-:W-:Y:S01]  /*1460*/  IMAD R0, R6.reuse, -0x800000, R3 ;  /* 0xff80000006007824 */ /* 0x040fe200078e0203 */
[----:B------:R-:W-:-:S04]  /*1470*/  IADD3 R6, PT, PT, R6, 0x7f, -R5 ;  /* 0x0000007f06067810 */ /* 0x000fc80007ffe805 */
[----:B------:R-:W-:Y:S01]  /*1480*/  IADD3 R6, PT, PT, R6, R7, RZ ;  /* 0x0000000706067210 */ /* 0x000fe20007ffe0ff */
[----:B0-----:R-:W-:-:S04]  /*1490*/  FFMA R13, R8, R11, 1 ;  /* 0x3f800000080d7423 */ /* 0x001fc8000000000b */
[----:B------:R-:W-:-:S04]  /*14a0*/  FFMA R10, R8, R13, R8 ;  /* 0x0000000d080a7223 */ /* 0x000fc80000000008 */
[----:B------:R-:W-:-:S04]  /*14b0*/  FFMA R3, R0, R10, RZ ;  /* 0x0000000a00037223 */ /* 0x000fc800000000ff */
[----:B------:R-:W-:-:S04]  /*14c0*/  FFMA R8, R11, R3, R0 ;  /* 0x000000030b087223 */ /* 0x000fc80000000000 */
[----:B------:R-:W-:-:S04]  /*14d0*/  FFMA R13, R10, R8, R3 ;  /* 0x000000080a0d7223 */ /* 0x000fc80000000003 */
[----:B------:R-:W-:-:S04]  /*14e0*/  FFMA R8, R11, R13, R0 ;  /* 0x0000000d0b087223 */ /* 0x000fc80000000000 */
[----:B------:R-:W-:-:S05]  /*14f0*/  FFMA R0, R10, R8, R13 ;  /* 0x000000080a007223 */ /* 0x000fca000000000d */
[----:B------:R-:W-:-:S04]  /*1500*/  SHF.R.U32.HI R3, RZ, 0x17, R0 ;  /* 0x00000017ff037819 */ /* 0x000fc80000011600 */
[----:B------:R-:W-:-:S04]  /*1510*/  LOP3.LUT R3, R3, 0xff, RZ, 0xc0, !PT ;  /* 0x000000ff03037812 */ /* 0x000fc800078ec0ff */
[----:B------:R-:W-:-:S04]  /*1520*/  IADD3 R7, PT, PT, R3, R6, RZ ;  /* 0x0000000603077210 */ /* 0x000fc80007ffe0ff */
[----:B------:R-:W-:-:S04]  /*1530*/  IADD3 R3, PT, PT, R7, -0x1, RZ ;  /* 0xffffffff07037810 */ /* 0x000fc80007ffe0ff */
[----:B------:R-:W-:-:S13]  /*1540*/  ISETP.GE.U32.AND P0, PT, R3, 0xfe, PT ;  /* 0x000000fe0300780c */ /* 0x000fda0003f06070 */
[----:B------:R-:W-:Y:S05]  /*1550*/  @!P0 BRA `(.L_x_21) ;  /* 0x0000000000808947 */ /* 0x000fea0003800000 */
[----:B------:R-:W-:-:S13]  /*1560*/  ISETP.GT.AND P0, PT, R7, 0xfe, PT ;  /* 0x000000fe0700780c */ /* 0x000fda0003f04270 */
[----:B------:R-:W-:Y:S05]  /*1570*/  @P0 BRA `(.L_x_22) ;  /* 0x00000000006c0947 */ /* 0x000fea0003800000 */
[----:B------:R-:W-:-:S13]  /*1580*/  ISETP.GE.AND P0, PT, R7, 0x1, PT ;  /* 0x000000010700780c */ /* 0x000fda0003f06270 */
[----:B------:R-:W-:Y:S05]  /*1590*/  @P0 BRA `(.L_x_23) ;  /* 0x0000000000740947 */ /* 0x000fea0003800000 */
[----:B------:R-:W-:Y:S02]  /*15a0*/  ISETP.GE.AND P0, PT, R7, -0x18, PT ;  /* 0xffffffe80700780c */ /* 0x000fe40003f06270 */
[----:B------:R-:W-:-:S11]  /*15b0*/  LOP3.LUT R0, R0, 0x80000000, RZ, 0xc0, !PT ;  /* 0x8000000000007812 */ /* 0x000fd600078ec0ff */
[----:B------:R-:W-:Y:S05]  /*15c0*/  @!P0 BRA `(.L_x_23) ;  /* 0x0000000000688947 */ /* 0x000fea0003800000 */
[CCC-:B------:R-:W-:Y:S01]  /*15d0*/  FFMA.RZ R3, R10.reuse, R8.reuse, R13.reuse ;  /* 0x000000080a037223 */ /* 0x1c0fe2000000c00d */
[CCC-:B------:R-:W-:Y:S01]  /*15e0*/  FFMA.RM R6, R10.reuse, R8.reuse, R13.reuse ;  /* 0x000000080a067223 */ /* 0x1c0fe2000000400d */
[C---:B------:R-:W-:Y:S02]  /*15f0*/  ISETP.NE.AND P3, PT, R7.reuse, RZ, PT ;  /* 0x000000ff0700720c */ /* 0x040fe40003f65270 */
[----:B------:R-:W-:Y:S02]  /*1600*/  ISETP.NE.AND P1, PT, R7, RZ, PT ;  /* 0x000000ff0700720c */ /* 0x000fe40003f25270 */
[----:B------:R-:W-:Y:S01]  /*1610*/  LOP3.LUT R5, R3, 0x7fffff, RZ, 0xc0, !PT ;  /* 0x007fffff03057812 */ /* 0x000fe200078ec0ff */
[----:B------:R-:W-:Y:S01]  /*1620*/  FFMA.RP R3, R10, R8, R13 ;  /* 0x000000080a037223 */ /* 0x000fe2000000800d */
[C---:B------:R-:W-:Y:S01]  /*1630*/  VIADD R8, R7.reuse, 0x20 ;  /* 0x0000002007087836 */ /* 0x040fe20000000000 */
[----:B------:R-:W-:Y:S02]  /*1640*/  IADD3 R7, PT, PT, -R7, RZ, RZ ;  /* 0x000000ff07077210 */ /* 0x000fe40007ffe1ff */
[----:B------:R-:W-:-:S02]  /*1650*/  LOP3.LUT R5, R5, 0x800000, RZ, 0xfc, !PT ;  /* 0x0080000005057812 */ /* 0x000fc400078efcff */
[----:B------:R-:W-:Y:S02]  /*1660*/  FSETP.NEU.FTZ.AND P0, PT, R3, R6, PT ;  /* 0x000000060300720b */ /* 0x000fe40003f1d000 */
[----:B------:R-:W-:Y:S02]  /*1670*/  SHF.L.U32 R8, R5, R8, RZ ;  /* 0x0000000805087219 */ /* 0x000fe400000006ff */
[----:B------:R-:W-:Y:S02]  /*1680*/  SEL R6, R7, RZ, P3 ;  /* 0x000000ff07067207 */ /* 0x000fe40001800000 */
[----:B------:R-:W-:Y:S02]  /*1690*/  ISETP.NE.AND P1, PT, R8, RZ, P1 ;  /* 0x000000ff0800720c */ /* 0x000fe40000f25270 */
[----:B------:R-:W-:Y:S02]  /*16a0*/  SHF.R.U32.HI R6, RZ, R6, R5 ;  /* 0x00000006ff067219 */ /* 0x000fe40000011605 */
[----:B------:R-:W-:-:S02]  /*16b0*/  PLOP3.LUT P0, PT, P0, P1, PT, 0xf8, 0x8f ;  /* 0x00000000008f781c */ /* 0x000fc40000703f70 */
[----:B------:R-:W-:Y:S02]  /*16c0*/  SHF.R.U32.HI R8, RZ, 0x1, R6 ;  /* 0x00000001ff087819 */ /* 0x000fe40000011606 */
[----:B------:R-:W-:-:S04]  /*16d0*/  SEL R3, RZ, 0x1, !P0 ;  /* 0x00000001ff037807 */ /* 0x000fc80004000000 */
[----:B------:R-:W-:-:S04]  /*16e0*/  LOP3.LUT R3, R3, 0x1, R8, 0xf8, !PT ;  /* 0x0000000103037812 */ /* 0x000fc800078ef808 */
[----:B------:R-:W-:-:S04]  /*16f0*/  LOP3.LUT R3, R3, R6, RZ, 0xc0, !PT ;  /* 0x0000000603037212 */ /* 0x000fc800078ec0ff */
[----:B------:R-:W-:-:S04]  /*1700*/  IADD3 R3, PT, PT, R8, R3, RZ ;  /* 0x0000000308037210 */ /* 0x000fc80007ffe0ff */
[----:B------:R-:W-:Y:S01]  /*1710*/  LOP3.LUT R0, R3, R0, RZ, 0xfc, !PT ;  /* 0x0000000003007212 */ /* 0x000fe200078efcff */
[----:B------:R-:W-:Y:S06]  /*1720*/  BRA `(.L_x_23) ;  /* 0x0000000000107947 */ /* 0x000fec0003800000 */
.L_x_22:
[----:B------:R-:W-:-:S04]  /*1730*/  LOP3.LUT R0, R0, 0x80000000, RZ, 0xc0, !PT ;  /* 0x8000000000007812 */ /* 0x000fc800078ec0ff */
[----:B------:R-:W-:Y:S01]  /*1740*/  LOP3.LUT R0, R0, 0x7f800000, RZ, 0xfc, !PT ;  /* 0x7f80000000007812 */ /* 0x000fe200078efcff */
[----:B------:R-:W-:Y:S06]  /*1750*/  BRA `(.L_x_23) ;  /* 0x0000000000047947 */ /* 0x000fec0003800000 */
.L_x_21:
[----:B------:R-:W-:-:S07]  /*1760*/  LEA R0, R6, R0, 0x17 ;  /* 0x0000000006007211 */ /* 0x000fce00078eb8ff */
.L_x_23:
[----:B------:R-:W-:Y:S05]  /*1770*/  BSYNC.RECONVERGENT B2 ;  /* 0x0000000000027941 */ /* 0x000fea0003800200 */
.L_x_20:
[----:B------:R-:W-:Y:S05]  /*1780*/  BRA `(.L_x_24) ;  /* 0x0000000000207947 */ /* 0x000fea0003800000 */
.L_x_19:
[----:B------:R-:W-:-:S04]  /*1790*/  LOP3.LUT R0, R6, 0x80000000, R3, 0x48, !PT ;  /* 0x8000000006007812 */ /* 0x000fc800078e4803 */
[----:B------:R-:W-:Y:S01]  /*17a0*/  LOP3.LUT R0, R0, 0x7f800000, RZ, 0xfc, !PT ;  /* 0x7f80000000007812 */ /* 0x000fe200078efcff */
[----:B------:R-:W-:Y:S06]  /*17b0*/  BRA `(.L_x_24) ;  /* 0x0000000000147947 */ /* 0x000fec0003800000 */
.L_x_18:
[----:B------:R-:W-:Y:S01]  /*17c0*/  LOP3.LUT R0, R6, 0x80000000, R3, 0x48, !PT ;  /* 0x8000000006007812 */ /* 0x000fe200078e4803 */
[----:B------:R-:W-:Y:S06]  /*17d0*/  BRA `(.L_x_24) ;  /* 0x00000000000c7947 */ /* 0x000fec0003800000 */
.L_x_17:
[----:B------:R-:W0:Y:S01]  /*17e0*/  MUFU.RSQ R0, -QNAN ;  /* 0xffc0000000007908 */ /* 0x000e220000001400 */
[----:B------:R-:W-:Y:S05]  /*17f0*/  BRA `(.L_x_24) ;  /* 0x0000000000047947 */ /* 0x000fea0003800000 */
.L_x_16:
[----:B------:R-:W-:-:S07]  /*1800*/  FADD.FTZ R0, R3, R0 ;  /* 0x0000000003007221 */ /* 0x000fce0000010000 */
.L_x_24:
[----:B------:R-:W-:Y:S05]  /*1810*/  BSYNC.RECONVERGENT B1 ;  /* 0x0000000000017941 */ /* 0x000fea0003800200 */
.L_x_14:
[----:B------:R-:W-:-:S04]  /*1820*/  HFMA2 R3, -RZ, RZ, 0, 0 ;  /* 0x00000000ff037431 */ /* 0x000fc800000001ff */
[----:B0-----:R-:W-:Y:S05]  /*1830*/  RET.REL.NODEC R2 `(_Z15rms_norm_kernelPKfPfiif) ;  /* 0xffffffe402f07950 */ /* 0x001fea0003c3ffff */
.L_x_25:
        /* <DEDUP_REMOVED lines=12> */
.L_x_195:


//--------------------- .text._Z17where_cond_kernelPKfS0_S0_Pfi --------------------------
	.section	.text._Z17where_cond_kernelPKfS0_S0_Pfi,"ax",@progbits
	.align	128
        .global         _Z17where_cond_kernelPKfS0_S0_Pfi
        .type           _Z17where_cond_kernelPKfS0_S0_Pfi,@function
        .size           _Z17where_cond_kernelPKfS0_S0_Pfi,(.L_x_204 - _Z17where_cond_kernelPKfS0_S0_Pfi)
        .other          _Z17where_cond_kernelPKfS0_S0_Pfi,@"STO_CUDA_ENTRY STV_DEFAULT"
_Z17where_cond_kernelPKfS0_S0_Pfi:
.text._Z17where_cond_kernelPKfS0_S0_Pfi:
        /* <DEDUP_REMOVED lines=8> */
[----:B------:R-:W0:Y:S01]  /*0080*/  LDC.64 R2, c[0x0][0x380] ;  /* 0x0000e000ff027b82 */ /* 0x000e220000000a00 */
[----:B------:R-:W1:Y:S07]  /*0090*/  LDCU.64 UR4, c[0x0][0x358] ;  /* 0x00006b00ff0477ac */ /* 0x000e6e0008000a00 */
[----:B------:R-:W2:Y:S01]  /*00a0*/  LDC.64 R8, c[0x0][0x398] ;  /* 0x0000e600ff087b82 */ /* 0x000ea20000000a00 */
[----:B0-----:R-:W-:-:S06]  /*00b0*/  IMAD.WIDE R2, R11, 0x4, R2 ;  /* 0x000000040b027825 */ /* 0x001fcc00078e0202 */
[----:B-1----:R-:W3:Y:S02]  /*00c0*/  LDG.E R2, desc[UR4][R2.64] ;  /* 0x0000000402027981 */ /* 0x002ee4000c1e1900 */
[----:B---3--:R-:W-:-:S13]  /*00d0*/  FSETP.GT.AND P0, PT, R2, RZ, PT ;  /* 0x000000ff0200720b */ /* 0x008fda0003f04000 */
[----:B------:R-:W0:Y:S08]  /*00e0*/  @P0 LDC.64 R4, c[0x0][0x388] ;  /* 0x0000e200ff040b82 */ /* 0x000e300000000a00 */
[----:B------:R-:W1:Y:S01]  /*00f0*/  @!P0 LDC.64 R6, c[0x0][0x390] ;  /* 0x0000e400ff068b82 */ /* 0x000e620000000a00 */
[----:B0-----:R-:W-:-:S05]  /*0100*/  @P0 IMAD.WIDE R4, R11, 0x4, R4 ;  /* 0x000000040b040825 */ /* 0x001fca00078e0204 */
[----:B------:R-:W3:Y:S01]  /*0110*/  @P0 LDG.E R13, desc[UR4][R4.64] ;  /* 0x00000004040d0981 */ /* 0x000ee2000c1e1900 */
[----:B-1----:R-:W-:-:S05]  /*0120*/  @!P0 IMAD.WIDE R6, R11, 0x4, R6 ;  /* 0x000000040b068825 */ /* 0x002fca00078e0206 */
[----:B------:R-:W3:Y:S01]  /*0130*/  @!P0 LDG.E R13, desc[UR4][R6.64] ;  /* 0x00000004060d8981 */ /* 0x000ee2000c1e1900 */
[----:B--2---:R-:W-:-:S05]  /*0140*/  IMAD.WIDE R8, R11, 0x4, R8 ;  /* 0x000000040b087825 */ /* 0x004fca00078e0208 */
[----:B---3--:R-:W-:Y:S01]  /*0150*/  STG.E desc[UR4][R8.64], R13 ;  /* 0x0000000d08007986 */ /* 0x008fe2000c101904 */
[----:B------:R-:W-:Y:S05]  /*0160*/  EXIT ;  /* 0x000000000000794d */ /* 0x000fea0003800000 */
.L_x_26:
        /* <DEDUP_REMOVED lines=9> */
.L_x_204:


//--------------------- .text._Z11tril_kernelPKfPfiiii --------------------------
	.section	.text._Z11tril_kernelPKfPfiiii,"ax",@progbits
	.align	128
        .global         _Z11tril_kernelPKfPfiiii
        .type           _Z11tril_kernelPKfPfiiii,@function
        .size           _Z11tril_kernelPKfPfiiii,(.L_x_205 - _Z11tril_kernelPKfPfiiii)
        .other          _Z11tril_kernelPKfPfiiii,@"STO_CUDA_ENTRY STV_DEFAULT"
_Z11tril_kernelPKfPfiiii:
.text._Z11tril_kernelPKfPfiiii:
[----:B------:R-:W-:Y:S01]  /*0000*/  LDC R1, c[0x0][0x37c] ;  /* 0x0000df00ff017b82 */ /* 0x000fe20000000800 */
[----:B------:R-:W0:Y:S07]  /*0010*/  S2R R5, SR_TID.X ;  /* 0x0000000000057919 */ /* 0x000e2e0000002100 */
[----:B------:R-:W1:Y:S01]  /*0020*/  LDC.64 R2, c[0x0][0x390] ;  /* 0x0000e400ff027b82 */ /* 0x000e620000000a00 */
[----:B------:R-:W2:Y:S07]  /*0030*/  LDCU UR5, c[0x0][0x398] ;  /* 0x00007300ff0577ac */ /* 0x000eae0008000800 */
[----:B------:R-:W0:Y:S08]  /*0040*/  S2UR UR4, SR_CTAID.X ;  /* 0x00000000000479c3 */ /* 0x000e300000002500 */
[----:B------:R-:W0:Y:S01]  /*0050*/  LDC R0, c[0x0][0x360] ;  /* 0x0000d800ff007b82 */ /* 0x000e220000000800 */
[----:B-1----:R-:W-:-:S02]  /*0060*/  IMAD R2, R3, R2, RZ ;  /* 0x0000000203027224 */ /* 0x002fc400078e02ff */
[----:B0-----:R-:W-:Y:S02]  /*0070*/  IMAD R0, R0, UR4, R5 ;  /* 0x0000000400007c24 */ /* 0x001fe4000f8e0205 */
[----:B--2---:R-:W-:-:S05]  /*0080*/  IMAD R5, R2, UR5, RZ ;  /* 0x0000000502057c24 */ /* 0x004fca000f8e02ff */
[----:B------:R-:W-:-:S13]  /*0090*/  ISETP.GE.AND P0, PT, R0, R5, PT ;  /* 0x000000050000720c */ /* 0x000fda0003f06270 */
[----:B------:R-:W-:Y:S05]  /*00a0*/  @P0 EXIT ;  /* 0x000000000000094d */ /* 0x000fea0003800000 */
[----:B------:R-:W-:Y:S01]  /*00b0*/  IABS R10, R2 ;  /* 0x00000002000a7213 */ /* 0x000fe20000000000 */
[----:B------:R-:W0:Y:S01]  /*00c0*/  LDCU UR4, c[0x0][0x39c] ;  /* 0x00007380ff0477ac */ /* 0x000e220008000800 */
[----:B------:R-:W-:Y:S01]  /*00d0*/  IABS R11, R0 ;  /* 0x00000000000b7213 */ /* 0x000fe20000000000 */
[----:B------:R-:W-:Y:S01]  /*00e0*/  BSSY.RECONVERGENT B0, `(.L_x_27) ;  /* 0x000003b000007945 */ /* 0x000fe20003800200 */
[----:B------:R-:W1:Y:S01]  /*00f0*/  I2F.RP R5, R10 ;  /* 0x0000000a00057306 */ /* 0x000e620000209400 */
[----:B------:R-:W-:Y:S02]  /*0100*/  IABS R4, R3 ;  /* 0x0000000300047213 */ /* 0x000fe40000000000 */
[----:B------:R-:W-:Y:S02]  /*0110*/  IABS R12, R2 ;  /* 0x00000002000c7213 */ /* 0x000fe40000000000 */
[----:B------:R-:W-:-:S03]  /*0120*/  ISETP.GE.AND P2, PT, R0, RZ, PT ;  /* 0x000000ff0000720c */ /* 0x000fc60003f46270 */
[----:B------:R-:W2:Y:S08]  /*0130*/  I2F.RP R8, R4 ;  /* 0x0000000400087306 */ /* 0x000eb00000209400 */
[----:B-1----:R-:W1:Y:S08]  /*0140*/  MUFU.RCP R5, R5 ;  /* 0x0000000500057308 */ /* 0x002e700000001000 */
[----:B--2---:R-:W-:Y:S01]  /*0150*/  MUFU.RCP R8, R8 ;  /* 0x0000000800087308 */ /* 0x004fe20000001000 */
[----:B-1----:R-:W-:-:S02]  /*0160*/  VIADD R6, R5, 0xffffffe ;  /* 0x0ffffffe05067836 */ /* 0x002fc40000000000 */
[----:B------:R-:W-:-:S05]  /*0170*/  IMAD.MOV R5, RZ, RZ, -R12 ;  /* 0x000000ffff057224 */ /* 0x000fca00078e0a0c */
[----:B------:R1:W2:Y:S02]  /*0180*/  F2I.FTZ.U32.TRUNC.NTZ R7, R6 ;  /* 0x0000000600077305 */ /* 0x0002a4000021f000 */
[----:B-1----:R-:W-:Y:S02]  /*0190*/  HFMA2 R6, -RZ, RZ, 0, 0 ;  /* 0x00000000ff067431 */ /* 0x002fe400000001ff */
[----:B--2---:R-:W-:-:S04]  /*01a0*/  IMAD.MOV R9, RZ, RZ, -R7 ;  /* 0x000000ffff097224 */ /* 0x004fc800078e0a07 */
[----:B------:R-:W-:-:S04]  /*01b0*/  IMAD R9, R9, R10, RZ ;  /* 0x0000000a09097224 */ /* 0x000fc800078e02ff */
[----:B------:R-:W-:Y:S01]  /*01c0*/  IMAD.HI.U32 R7, R7, R9, R6 ;  /* 0x0000000907077227 */ /* 0x000fe200078e0006 */
[----:B------:R-:W-:-:S05]  /*01d0*/  MOV R6, R11 ;  /* 0x0000000b00067202 */ /* 0x000fca0000000f00 */
[----:B------:R-:W-:-:S04]  /*01e0*/  IMAD.HI.U32 R7, R7, R6, RZ ;  /* 0x0000000607077227 */ /* 0x000fc800078e00ff */
[----:B------:R-:W-:Y:S01]  /*01f0*/  IMAD R5, R7, R5, R6 ;  /* 0x0000000507057224 */ /* 0x000fe200078e0206 */
[----:B------:R-:W-:-:S04]  /*0200*/  IADD3 R6, PT, PT, R8, 0xffffffe, RZ ;  /* 0x0ffffffe08067810 */ /* 0x000fc80007ffe0ff */
[----:B------:R-:W-:Y:S01]  /*0210*/  ISETP.GT.U32.AND P0, PT, R10, R5, PT ;  /* 0x000000050a00720c */ /* 0x000fe20003f04070 */
[----:B------:R1:W2:Y:S02]  /*0220*/  F2I.FTZ.U32.TRUNC.NTZ R7, R6 ;  /* 0x0000000600077305 */ /* 0x0002a4000021f000 */
[----:B-1----:R-:W-:-:S10]  /*0230*/  IMAD.MOV.U32 R6, RZ, RZ, RZ ;  /* 0x000000ffff067224 */ /* 0x002fd400078e00ff */
[----:B------:R-:W-:Y:S01]  /*0240*/  @!P0 IMAD.IADD R5, R5, 0x1, -R10 ;  /* 0x0000000105058824 */ /* 0x000fe200078e0a0a */
[----:B------:R-:W-:-:S04]  /*0250*/  ISETP.NE.AND P0, PT, R2, RZ, PT ;  /* 0x000000ff0200720c */ /* 0x000fc80003f05270 */
[----:B------:R-:W-:-:S13]  /*0260*/  ISETP.GT.U32.AND P1, PT, R10, R5, PT ;  /* 0x000000050a00720c */ /* 0x000fda0003f24070 */
[----:B------:R-:W-:-:S05]  /*0270*/  @!P1 IMAD.IADD R5, R5, 0x1, -R10 ;  /* 0x0000000105059824 */ /* 0x000fca00078e0a0a */
[----:B------:R-:W-:Y:S01]  /*0280*/  MOV R10, R5 ;  /* 0x00000005000a7202 */ /* 0x000fe20000000f00 */
[----:B--2---:R-:W-:-:S03]  /*0290*/  IMAD.MOV R5, RZ, RZ, -R7 ;  /* 0x000000ffff057224 */ /* 0x004fc600078e0a07 */
[----:B------:R-:W-:Y:S01]  /*02a0*/  @!P2 IADD3 R10, PT, PT, -R10, RZ, RZ ;  /* 0x000000ff0a0aa210 */ /* 0x000fe20007ffe1ff */
[----:B------:R-:W-:Y:S01]  /*02b0*/  IMAD R5, R5, R4, RZ ;  /* 0x0000000405057224 */ /* 0x000fe200078e02ff */
[----:B------:R-:W-:-:S03]  /*02c0*/  @!P0 LOP3.LUT R10, RZ, R2, RZ, 0x33, !PT ;  /* 0x00000002ff0a8212 */ /* 0x000fc600078e33ff */
[----:B------:R-:W-:Y:S01]  /*02d0*/  IMAD.HI.U32 R6, R7, R5, R6 ;  /* 0x0000000507067227 */ /* 0x000fe200078e0006 */
[----:B------:R-:W-:-:S04]  /*02e0*/  IABS R2, R10 ;  /* 0x0000000a00027213 */ /* 0x000fc80000000000 */
[----:B------:R-:W-:-:S05]  /*02f0*/  MOV R5, R2 ;  /* 0x0000000200057202 */ /* 0x000fca0000000f00 */
[----:B------:R-:W-:-:S04]  /*0300*/  IMAD.HI.U32 R6, R6, R5, RZ ;  /* 0x0000000506067227 */ /* 0x000fc800078e00ff */
[----:B------:R-:W-:-:S04]  /*0310*/  IMAD.MOV R2, RZ, RZ, -R6 ;  /* 0x000000ffff027224 */ /* 0x000fc800078e0a06 */
[----:B------:R-:W-:Y:S01]  /*0320*/  IMAD R5, R4, R2, R5 ;  /* 0x0000000204057224 */ /* 0x000fe200078e0205 */
[----:B------:R-:W-:-:S04]  /*0330*/  LOP3.LUT R2, R10, R3, RZ, 0x3c, !PT ;  /* 0x000000030a027212 */ /* 0x000fc800078e3cff */
[----:B------:R-:W-:Y:S02]  /*0340*/  ISETP.GT.U32.AND P2, PT, R4, R5, PT ;  /* 0x000000050400720c */ /* 0x000fe40003f44070 */
[----:B------:R-:W-:-:S11]  /*0350*/  ISETP.GE.AND P1, PT, R2, RZ, PT ;  /* 0x000000ff0200720c */ /* 0x000fd60003f26270 */
[-C--:B------:R-:W-:Y:S01]  /*0360*/  @!P2 IADD3 R5, PT, PT, R5, -R4.reuse, RZ ;  /* 0x800000040505a210 */ /* 0x080fe20007ffe0ff */
[----:B------:R-:W-:Y:S01]  /*0370*/  @!P2 VIADD R6, R6, 0x1 ;  /* 0x000000010606a836 */ /* 0x000fe20000000000 */
[----:B------:R-:W-:Y:S02]  /*0380*/  ISETP.NE.AND P2, PT, R3, RZ, PT ;  /* 0x000000ff0300720c */ /* 0x000fe40003f45270 */
[----:B------:R-:W-:Y:S02]  /*0390*/  ISETP.GE.U32.AND P0, PT, R5, R4, PT ;  /* 0x000000040500720c */ /* 0x000fe40003f06070 */
[----:B------:R-:W1:Y:S11]  /*03a0*/  LDC.64 R4, c[0x0][0x388] ;  /* 0x0000e200ff047b82 */ /* 0x000e760000000a00 */
[----:B------:R-:W-:-:S05]  /*03b0*/  @P0 IADD3 R6, PT, PT, R6, 0x1, RZ ;  /* 0x0000000106060810 */ /* 0x000fca0007ffe0ff */
[----:B------:R-:W-:Y:S01]  /*03c0*/  @!P1 IMAD.MOV R6, RZ, RZ, -R6 ;  /* 0x000000ffff069224 */ /* 0x000fe200078e0a06 */
[----:B------:R-:W-:-:S04]  /*03d0*/  @!P2 LOP3.LUT R6, RZ, R3, RZ, 0x33, !PT ;  /* 0x00000003ff06a212 */ /* 0x000fc800078e33ff */
[C---:B------:R-:W-:Y:S01]  /*03e0*/  IADD3 R2, PT, PT, -R6.reuse, RZ, RZ ;  /* 0x000000ff06027210 */ /* 0x040fe20007ffe1ff */
[----:B0-----:R-:W-:Y:S01]  /*03f0*/  VIADD R6, R6, UR4 ;  /* 0x0000000406067c36 */ /* 0x001fe20008000000 */
[----:B------:R-:W0:Y:S01]  /*0400*/  LDCU.64 UR4, c[0x0][0x358] ;  /* 0x00006b00ff0477ac */ /* 0x000e220008000a00 */
[----:B-1----:R-:W-:-:S04]  /*0410*/  IMAD.WIDE R4, R0, 0x4, R4 ;  /* 0x0000000400047825 */ /* 0x002fc800078e0204 */
[----:B------:R-:W-:-:S05]  /*0420*/  IMAD R3, R3, R2, R10 ;  /* 0x0000000203037224 */ /* 0x000fca00078e020a */
[----:B------:R-:W-:Y:S01]  /*0430*/  ISETP.GT.AND P0, PT, R3, R6, PT ;  /* 0x000000060300720c */ /* 0x000fe20003f04270 */
[----:B------:R-:W-:-:S12]  /*0440*/  HFMA2 R3, -RZ, RZ, 0, 0 ;  /* 0x00000000ff037431 */ /* 0x000fd800000001ff */
[----:B0-----:R-:W-:Y:S05]  /*0450*/  @P0 BRA `(.L_x_28) ;  /* 0x00000000000c0947 */ /* 0x001fea0003800000 */
[----:B------:R-:W0:Y:S02]  /*0460*/  LDC.64 R2, c[0x0][0x380] ;  /* 0x0000e000ff027b82 */ /* 0x000e240000000a00 */
[----:B0-----:R-:W-:-:S06]  /*0470*/  IMAD.WIDE R2, R0, 0x4, R2 ;  /* 0x0000000400027825 */ /* 0x001fcc00078e0202 */
[----:B------:R0:W5:Y:S02]  /*0480*/  LDG.E R3, desc[UR4][R2.64] ;  /* 0x0000000402037981 */ /* 0x000164000c1e1900 */
.L_x_28:
[----:B------:R-:W-:Y:S05]  /*0490*/  BSYNC.RECONVERGENT B0 ;  /* 0x0000000000007941 */ /* 0x000fea0003800200 */
.L_x_27:
[----:B-----5:R-:W-:Y:S01]  /*04a0*/  STG.E desc[UR4][R4.64], R3 ;  /* 0x0000000304007986 */ /* 0x020fe2000c101904 */
[----:B------:R-:W-:Y:S05]  /*04b0*/  EXIT ;  /* 0x000000000000794d */ /* 0x000fea0003800000 */
.L_x_29:
        /* <DEDUP_REMOVED lines=12> */
.L_x_205:


//--------------------- .text._Z20cross_entropy_kernelPKfPKxPfii --------------------------
	.section	.text._Z20cross_entropy_kernelPKfPKxPfii,"ax",@progbits
	.align	128
        .global         _Z20cross_entropy_kernelPKfPKxPfii
        .type           _Z20cross_entropy_kernelPKfPKxPfii,@function
        .size           _Z20cross_entropy_kernelPKfPKxPfii,(.L_x_206 - _Z20cross_entropy_kernelPKfPKxPfii)
        .other          _Z20cross_entropy_kernelPKfPKxPfii,@"STO_CUDA_ENTRY STV_DEFAULT"
_Z20cross_entropy_kernelPKfPKxPfii:
.text._Z20cross_entropy_kernelPKfPKxPfii:
        /* <DEDUP_REMOVED lines=8> */
[----:B------:R-:W0:Y:S01]  /*0080*/  LDCU UR4, c[0x0][0x39c] ;  /* 0x00007380ff0477ac */ /* 0x000e220008000800 */
[----:B------:R-:W-:Y:S01]  /*0090*/  MOV R6, 0xff7fffff ;  /* 0xff7fffff00067802 */ /* 0x000fe20000000f00 */
[----:B------:R-:W1:Y:S01]  /*00a0*/  LDCU.64 UR6, c[0x0][0x380] ;  /* 0x00007000ff0677ac */ /* 0x000e620008000a00 */
[----:B------:R-:W2:Y:S01]  /*00b0*/  LDCU.64 UR8, c[0x0][0x358] ;  /* 0x00006b00ff0877ac */ /* 0x000ea20008000a00 */
[----:B0-----:R-:W-:Y:S01]  /*00c0*/  IMAD R4, R0, UR4, RZ ;  /* 0x0000000400047c24 */ /* 0x001fe2000f8e02ff */
[----:B------:R-:W-:-:S03]  /*00d0*/  UISETP.GE.AND UP0, UPT, UR4, 0x1, UPT ;  /* 0x000000010400788c */ /* 0x000fc6000bf06270 */
[----:B------:R-:W-:-:S03]  /*00e0*/  IMAD.WIDE R4, R4, 0x4, RZ ;  /* 0x0000000404047825 */ /* 0x000fc600078e02ff */
[----:B-1----:R-:W-:-:S04]  /*00f0*/  IADD3 R2, P0, PT, R4, UR6, RZ ;  /* 0x0000000604027c10 */ /* 0x002fc8000ff1e0ff */
[----:B------:R-:W-:Y:S01]  /*0100*/  IADD3.X R3, PT, PT, R5, UR7, RZ, P0, !PT ;  /* 0x0000000705037c10 */ /* 0x000fe200087fe4ff */
[----:B--2---:R-:W-:Y:S08]  /*0110*/  BRA.U !UP0, `(.L_x_30) ;  /* 0x00000009080c7547 */ /* 0x004ff0000b800000 */
[----:B------:R-:W-:Y:S01]  /*0120*/  UISETP.GE.U32.AND UP1, UPT, UR4, 0x10, UPT ;  /* 0x000000100400788c */ /* 0x000fe2000bf26070 */
[----:B------:R-:W-:Y:S01]  /*0130*/  HFMA2 R7, -RZ, RZ, 0, 0 ;  /* 0x00000000ff077431 */ /* 0x000fe200000001ff */
[----:B------:R-:W-:Y:S01]  /*0140*/  ULOP3.LUT UR5, UR4, 0xf, URZ, 0xc0, !UPT ;  /* 0x0000000f04057892 */ /* 0x000fe2000f8ec0ff */
[----:B------:R-:W-:-:S03]  /*0150*/  MOV R6, 0xff7fffff ;  /* 0xff7fffff00067802 */ /* 0x000fc60000000f00 */
[----:B------:R-:W-:-:S03]  /*0160*/  UISETP.NE.AND UP0, UPT, UR5, URZ, UPT ;  /* 0x000000ff0500728c */ /* 0x000fc6000bf05270 */
[----:B------:R-:W-:Y:S08]  /*0170*/  BRA.U !UP1, `(.L_x_31) ;  /* 0x0000000109ec7547 */ /* 0x000ff0000b800000 */
[----:B------:R-:W-:Y:S01]  /*0180*/  ULOP3.LUT UR4, UR4, 0x7ffffff0, URZ, 0xc0, !UPT ;  /* 0x7ffffff004047892 */ /* 0x000fe2000f8ec0ff */
[----:B------:R-:W-:Y:S02]  /*0190*/  IADD3 R8, P0, PT, R2, 0x20, RZ ;  /* 0x0000002002087810 */ /* 0x000fe40007f1e0ff */
[----:B------:R-:W-:Y:S01]  /*01a0*/  MOV R6, 0xff7fffff ;  /* 0xff7fffff00067802 */ /* 0x000fe20000000f00 */
[----:B------:R-:W-:Y:S01]  /*01b0*/  UIADD3 UR6, UPT, UPT, -UR4, URZ, URZ ;  /* 0x000000ff04067290 */ /* 0x000fe2000fffe1ff */
[----:B------:R-:W-:Y:S02]  /*01c0*/  IADD3.X R9, PT, PT, RZ, R3, RZ, P0, !PT ;  /* 0x00000003ff097210 */ /* 0x000fe400007fe4ff */
[----:B------:R-:W-:-:S09]  /*01d0*/  MOV R7, UR4 ;  /* 0x0000000400077c02 */ /* 0x000fd20008000f00 */
.L_x_32:
        /* <DEDUP_REMOVED lines=15> */
[----:B--2---:R-:W-:-:S04]  /*02d0*/  FSETP.GT.AND P0, PT, R21, R6, PT ;  /* 0x000000061500720b */ /* 0x004fc80003f04000 */
[----:B------:R-:W-:Y:S02]  /*02e0*/  FSEL R21, R21, R6, P0 ;  /* 0x0000000615157208 */ /* 0x000fe40000000000 */
[----:B------:R0:W2:Y:S01]  /*02f0*/  LDG.E R6, desc[UR8][R8.64+0x1c] ;  /* 0x00001c0808067981 */ /* 0x0000a2000c1e1900 */
[----:B------:R-:W-:Y:S01]  /*0300*/  UIADD3 UR6, UPT, UPT, UR6, 0x10, URZ ;  /* 0x0000001006067890 */ /* 0x000fe2000fffe0ff */
[----:B---3--:R-:W-:-:S03]  /*0310*/  FSETP.GT.AND P0, PT, R20, R21, PT ;  /* 0x000000151400720b */ /* 0x008fc60003f04000 */
[----:B------:R-:W-:Y:S01]  /*0320*/  UISETP.NE.AND UP1, UPT, UR6, URZ, UPT ;  /* 0x000000ff0600728c */ /* 0x000fe2000bf25270 */
[----:B------:R-:W-:-:S04]  /*0330*/  FSEL R20, R20, R21, P0 ;  /* 0x0000001514147208 */ /* 0x000fc80000000000 */
[CC--:B----4-:R-:W-:Y:S02]  /*0340*/  FSETP.GT.AND P0, PT, R23.reuse, R20.reuse, PT ;  /* 0x000000141700720b */ /* 0x0d0fe40003f04000 */
[----:B0-----:R-:W-:Y:S02]  /*0350*/  IADD3 R8, P1, PT, R8, 0x40, RZ ;  /* 0x0000004008087810 */ /* 0x001fe40007f3e0ff */
[----:B------:R-:W-:Y:S02]  /*0360*/  FSEL R20, R23, R20, P0 ;  /* 0x0000001417147208 */ /* 0x000fe40000000000 */
[----:B------:R-:W-:Y:S02]  /*0370*/  IADD3.X R9, PT, PT, RZ, R9, RZ, P1, !PT ;  /* 0x00000009ff097210 */ /* 0x000fe40000ffe4ff */
[----:B-----5:R-:W-:-:S04]  /*0380*/  FSETP.GT.AND P0, PT, R25, R20, PT ;  /* 0x000000141900720b */ /* 0x020fc80003f04000 */
[----:B------:R-:W-:-:S04]  /*0390*/  FSEL R20, R25, R20, P0 ;  /* 0x0000001419147208 */ /* 0x000fc80000000000 */
[----:B------:R-:W-:-:S04]  /*03a0*/  FSETP.GT.AND P0, PT, R27, R20, PT ;  /* 0x000000141b00720b */ /* 0x000fc80003f04000 */
        /* <DEDUP_REMOVED lines=21> */
[----:B--2---:R-:W-:-:S04]  /*0500*/  FSETP.GT.AND P0, PT, R6, R11, PT ;  /* 0x0000000b0600720b */ /* 0x004fc80003f04000 */
[----:B------:R-:W-:Y:S01]  /*0510*/  FSEL R6, R6, R11, P0 ;  /* 0x0000000b06067208 */ /* 0x000fe20000000000 */
[----:B------:R-:W-:Y:S08]  /*0520*/  BRA.U UP1, `(.L_x_32) ;  /* 0xfffffffd012c7547 */ /* 0x000ff0000b83ffff */
.L_x_31:
[----:B------:R-:W-:Y:S05]  /*0530*/  BRA.U !UP0, `(.L_x_30) ;  /* 0x0000000508047547 */ /* 0x000fea000b800000 */
[----:B------:R-:W0:Y:S01]  /*0540*/  LDCU UR4, c[0x0][0x39c] ;  /* 0x00007380ff0477ac */ /* 0x000e220008000800 */
[----:B------:R-:W-:Y:S02]  /*0550*/  UISETP.GE.U32.AND UP0, UPT, UR5, 0x8, UPT ;  /* 0x000000080500788c */ /* 0x000fe4000bf06070 */
[----:B0-----:R-:W-:-:S04]  /*0560*/  ULOP3.LUT UR6, UR4, 0x7, URZ, 0xc0, !UPT ;  /* 0x0000000704067892 */ /* 0x001fc8000f8ec0ff */
[----:B------:R-:W-:-:S03]  /*0570*/  UISETP.NE.AND UP1, UPT, UR6, URZ, UPT ;  /* 0x000000ff0600728c */ /* 0x000fc6000bf25270 */
[----:B------:R-:W-:Y:S08]  /*0580*/  BRA.U !UP0, `(.L_x_33) ;  /* 0x0000000108687547 */ /* 0x000ff0000b800000 */
[----:B------:R-:W-:-:S05]  /*0590*/  IMAD.WIDE.U32 R8, R7, 0x4, R2 ;  /* 0x0000000407087825 */ /* 0x000fca00078e0002 */
        /* <DEDUP_REMOVED lines=8> */
[----:B------:R-:W-:-:S02]  /*0620*/  IADD3 R7, PT, PT, R7, 0x8, RZ ;  /* 0x0000000807077810 */ /* 0x000fc40007ffe0ff */
[----:B--2---:R-:W-:-:S04]  /*0630*/  FSETP.GT.AND P0, PT, R11, R6, PT ;  /* 0x000000060b00720b */ /* 0x004fc80003f04000 */
[----:B------:R-:W-:-:S04]  /*0640*/  FSEL R6, R11, R6, P0 ;  /* 0x000000060b067208 */ /* 0x000fc80000000000 */
[----:B---3--:R-:W-:-:S04]  /*0650*/  FSETP.GT.AND P0, PT, R13, R6, PT ;  /* 0x000000060d00720b */ /* 0x008fc80003f04000 */
[----:B------:R-:W-:-:S04]  /*0660*/  FSEL R6, R13, R6, P0 ;  /* 0x000000060d067208 */ /* 0x000fc80000000000 */
[----:B----4-:R-:W-:-:S04]  /*0670*/  FSETP.GT.AND P0, PT, R15, R6, PT ;  /* 0x000000060f00720b */ /* 0x010fc80003f04000 */
[----:B------:R-:W-:-:S04]  /*0680*/  FSEL R6, R15, R6, P0 ;  /* 0x000000060f067208 */ /* 0x000fc80000000000 */
        /* <DEDUP_REMOVED lines=9> */
[----:B------:R-:W-:-:S09]  /*0720*/  FSEL R6, R25, R6, P0 ;  /* 0x0000000619067208 */ /* 0x000fd20000000000 */
.L_x_33:
[----:B------:R-:W-:Y:S05]  /*0730*/  BRA.U !UP1, `(.L_x_30) ;  /* 0x0000000109847547 */ /* 0x000fea000b800000 */
[----:B------:R-:W-:Y:S02]  /*0740*/  UISETP.GE.U32.AND UP0, UPT, UR6, 0x4, UPT ;  /* 0x000000040600788c */ /* 0x000fe4000bf06070 */
[----:B------:R-:W-:-:S04]  /*0750*/  ULOP3.LUT UR4, UR4, 0x3, URZ, 0xc0, !UPT ;  /* 0x0000000304047892 */ /* 0x000fc8000f8ec0ff */
[----:B------:R-:W-:-:S03]  /*0760*/  UISETP.NE.AND UP1, UPT, UR4, URZ, UPT ;  /* 0x000000ff0400728c */ /* 0x000fc6000bf25270 */
[----:B------:R-:W-:Y:S08]  /*0770*/  BRA.U !UP0, `(.L_x_34) ;  /* 0x0000000108387547 */ /* 0x000ff0000b800000 */
[----:B------:R-:W-:-:S05]  /*0780*/  IMAD.WIDE.U32 R8, R7, 0x4, R2 ;  /* 0x0000000407087825 */ /* 0x000fca00078e0002 */
[----:B------:R-:W2:Y:S04]  /*0790*/  LDG.E R11, desc[UR8][R8.64] ;  /* 0x00000008080b7981 */ /* 0x000ea8000c1e1900 */
[----:B------:R-:W3:Y:S04]  /*07a0*/  LDG.E R13, desc[UR8][R8.64+0x4] ;  /* 0x00000408080d7981 */ /* 0x000ee8000c1e1900 */
[----:B------:R-:W4:Y:S04]  /*07b0*/  LDG.E R15, desc[UR8][R8.64+0x8] ;  /* 0x00000808080f7981 */ /* 0x000f28000c1e1900 */
        /* <DEDUP_REMOVED lines=9> */
[----:B------:R-:W-:-:S09]  /*0850*/  FSEL R6, R17, R6, P0 ;  /* 0x0000000611067208 */ /* 0x000fd20000000000 */
.L_x_34:
[----:B------:R-:W-:Y:S05]  /*0860*/  BRA.U !UP1, `(.L_x_30) ;  /* 0x0000000109387547 */ /* 0x000fea000b800000 */
[----:B------:R-:W0:Y:S01]  /*0870*/  LDCU.64 UR6, c[0x0][0x380] ;  /* 0x00007000ff0677ac */ /* 0x000e220008000a00 */
[----:B------:R-:W-:Y:S01]  /*0880*/  IMAD.WIDE.U32 R4, R7, 0x4, R4 ;  /* 0x0000000407047825 */ /* 0x000fe200078e0004 */
[----:B------:R-:W-:Y:S02]  /*0890*/  UIADD3 UR4, UPT, UPT, -UR4, URZ, URZ ;  /* 0x000000ff04047290 */ /* 0x000fe4000fffe1ff */
[----:B0-----:R-:W-:-:S04]  /*08a0*/  IADD3 R4, P0, PT, R4, UR6, RZ ;  /* 0x0000000604047c10 */ /* 0x001fc8000ff1e0ff */
[----:B------:R-:W-:-:S09]  /*08b0*/  IADD3.X R7, PT, PT, R5, UR7, RZ, P0, !PT ;  /* 0x0000000705077c10 */ /* 0x000fd200087fe4ff */
.L_x_35:
[----:B------:R-:W-:-:S06]  /*08c0*/  MOV R5, R7 ;  /* 0x0000000700057202 */ /* 0x000fcc0000000f00 */
[----:B------:R0:W2:Y:S01]  /*08d0*/  LDG.E R5, desc[UR8][R4.64] ;  /* 0x0000000804057981 */ /* 0x0000a2000c1e1900 */
[----:B------:R-:W-:-:S04]  /*08e0*/  UIADD3 UR4, UPT, UPT, UR4, 0x1, URZ ;  /* 0x0000000104047890 */ /* 0x000fc8000fffe0ff */
[----:B------:R-:W-:Y:S01]  /*08f0*/  UISETP.NE.AND UP0, UPT, UR4, URZ, UPT ;  /* 0x000000ff0400728c */ /* 0x000fe2000bf05270 */
[----:B0-----:R-:W-:-:S04]  /*0900*/  IADD3 R4, P1, PT, R4, 0x4, RZ ;  /* 0x0000000404047810 */ /* 0x001fc80007f3e0ff */
[----:B------:R-:W-:Y:S02]  /*0910*/  IADD3.X R7, PT, PT, RZ, R7, RZ, P1, !PT ;  /* 0x00000007ff077210 */ /* 0x000fe40000ffe4ff */
[----:B--2---:R-:W-:-:S04]  /*0920*/  FSETP.GT.AND P0, PT, R5, R6, PT ;  /* 0x000000060500720b */ /* 0x004fc80003f04000 */
[----:B------:R-:W-:Y:S01]  /*0930*/  FSEL R6, R5, R6, P0 ;  /* 0x0000000605067208 */ /* 0x000fe20000000000 */
[----:B------:R-:W-:Y:S08]  /*0940*/  BRA.U UP0, `(.L_x_35) ;  /* 0xfffffffd00dc7547 */ /* 0x000ff0000b83ffff */
.L_x_30:
[----:B------:R-:W0:Y:S01]  /*0950*/  LDCU UR4, c[0x0][0x39c] ;  /* 0x00007380ff0477ac */ /* 0x000e220008000800 */
[----:B------:R-:W-:Y:S01]  /*0960*/  HFMA2 R12, -RZ, RZ, 0, 0 ;  /* 0x00000000ff0c7431 */ /* 0x000fe200000001ff */
[----:B0-----:R-:W-:-:S09]  /*0970*/  UISETP.GE.AND UP0, UPT, UR4, 0x1, UPT ;  /* 0x000000010400788c */ /* 0x001fd2000bf06270 */
[----:B------:R-:W-:Y:S05]  /*0980*/  BRA.U !UP0, `(.L_x_36) ;  /* 0x0000000908fc7547 */ /* 0x000fea000b800000 */
[----:B------:R-:W-:Y:S01]  /*0990*/  UISETP.GE.U32.AND UP1, UPT, UR4, 0x8, UPT ;  /* 0x000000080400788c */ /* 0x000fe2000bf26070 */
[----:B------:R-:W-:Y:S01]  /*09a0*/  MOV R12, RZ ;  /* 0x000000ff000c7202 */ /* 0x000fe20000000f00 */
[----:B------:R-:W-:Y:S01]  /*09b0*/  ULOP3.LUT UR7, UR4, 0x7, URZ, 0xc0, !UPT ;  /* 0x0000000704077892 */ /* 0x000fe2000f8ec0ff */
[----:B------:R-:W-:-:S03]  /*09c0*/  MOV R7, RZ ;  /* 0x000000ff00077202 */ /* 0x000fc60000000f00 */
[----:B------:R-:W-:-:S03]  /*09d0*/  UISETP.NE.AND UP0, UPT, UR7, URZ, UPT ;  /* 0x000000ff0700728c */ /* 0x000fc6000bf05270 */
[----:B------:R-:W-:Y:S08]  /*09e0*/  BRA.U !UP1, `(.L_x_37) ;  /* 0x0000000509747547 */ /* 0x000ff0000b800000 */
[----:B------:R-:W-:Y:S01]  /*09f0*/  ULOP3.LUT UR5, UR4, 0x7ffffff8, URZ, 0xc0, !UPT ;  /* 0x7ffffff804057892 */ /* 0x000fe2000f8ec0ff */
[----:B------:R-:W-:Y:S02]  /*0a00*/  IADD3 R4, P0, PT, R2, 0x10, RZ ;  /* 0x0000001002047810 */ /* 0x000fe40007f1e0ff */
[----:B------:R-:W-:Y:S01]  /*0a10*/  MOV R12, RZ ;  /* 0x000000ff000c7202 */ /* 0x000fe20000000f00 */
[----:B------:R-:W-:Y:S01]  /*0a20*/  UIADD3 UR6, UPT, UPT, -UR5, URZ, URZ ;  /* 0x000000ff05067290 */ /* 0x000fe2000fffe1ff */
[----:B------:R-:W-:Y:S02]  /*0a30*/  IADD3.X R5, PT, PT, RZ, R3, RZ, P0, !PT ;  /* 0x00000003ff057210 */ /* 0x000fe400007fe4ff */
[----:B------:R-:W-:-:S09]  /*0a40*/  MOV R7, UR5 ;  /* 0x0000000500077c02 */ /* 0x000fd20008000f00 */
.L_x_38:
[----:B------:R-:W2:Y:S04]  /*0a50*/  LDG.E R9, desc[UR8][R4.64+-0x10] ;  /* 0xfffff00804097981 */ /* 0x000ea8000c1e1900 */
[----:B------:R-:W3:Y:S04]  /*0a60*/  LDG.E R27, desc[UR8][R4.64+-0xc] ;  /* 0xfffff408041b7981 */ /* 0x000ee8000c1e1900 */
[----:B------:R-:W4:Y:S04]  /*0a70*/  LDG.E R23, desc[UR8][R4.64+-0x8] ;  /* 0xfffff80804177981 */ /* 0x000f28000c1e1900 */
[----:B------:R-:W5:Y:S04]  /*0a80*/  LDG.E R11, desc[UR8][R4.64+-0x4] ;  /* 0xfffffc08040b7981 */ /* 0x000f68000c1e1900 */
[----:B------:R-:W5:Y:S04]  /*0a90*/  LDG.E R21, desc[UR8][R4.64] ;  /* 0x0000000804157981 */ /* 0x000f68000c1e1900 */
[----:B------:R-:W5:Y:S04]  /*0aa0*/  LDG.E R19, desc[UR8][R4.64+0x4] ;  /* 0x0000040804137981 */ /* 0x000f68000c1e1900 */
[----:B------:R-:W5:Y:S04]  /*0ab0*/  LDG.E R17, desc[UR8][R4.64+0x8] ;  /* 0x0000080804117981 */ /* 0x000f68000c1e1900 */
[----:B------:R0:W5:Y:S01]  /*0ac0*/  LDG.E R15, desc[UR8][R4.64+0xc] ;  /* 0x00000c08040f7981 */ /* 0x000162000c1e1900 */
[----:B------:R-:W-:Y:S01]  /*0ad0*/  HFMA2 R10, -RZ, RZ, 0.96630859375, -0.0022525787353515625 ;  /* 0x3bbb989dff0a7431 */ /* 0x000fe200000001ff */
[----:B------:R-:W-:Y:S01]  /*0ae0*/  MOV R8, 0x437c0000 ;  /* 0x437c000000087802 */ /* 0x000fe20000000f00 */
[----:B------:R-:W-:-:S04]  /*0af0*/  UIADD3 UR6, UPT, UPT, UR6, 0x8, URZ ;  /* 0x0000000806067890 */ /* 0x000fc8000fffe0ff */
[----:B------:R-:W-:Y:S01]  /*0b00*/  UISETP.NE.AND UP1, UPT, UR6, URZ, UPT ;  /* 0x000000ff0600728c */ /* 0x000fe2000bf25270 */
[----:B0-----:R-:W-:-:S04]  /*0b10*/  IADD3 R4, P0, PT, R4, 0x20, RZ ;  /* 0x0000002004047810 */ /* 0x001fc80007f1e0ff */
[----:B------:R-:W-:Y:S01]  /*0b20*/  IADD3.X R5, PT, PT, RZ, R5, RZ, P0, !PT ;  /* 0x00000005ff057210 */ /* 0x000fe200007fe4ff */
[----:B--2---:R-:W-:-:S04]  /*0b30*/  FADD R9, R9, -R6 ;  /* 0x8000000609097221 */ /* 0x004fc80000000000 */
[----:B------:R-:W-:Y:S01]  /*0b40*/  FFMA.SAT R13, R9, R10, 0.5 ;  /* 0x3f000000090d7423 */ /* 0x000fe2000000200a */
[----:B---3--:R-:W-:-:S03]  /*0b50*/  FADD R27, R27, -R6 ;  /* 0x800000061b1b7221 */ /* 0x008fc60000000000 */
[----:B------:R-:W-:Y:S01]  /*0b60*/  FFMA.RM R13, R13, R8, 12582913 ;  /* 0x4b4000010d0d7423 */ /* 0x000fe20000004008 */
[----:B----4-:R-:W-:-:S03]  /*0b70*/  FADD R23, R23, -R6 ;  /* 0x8000000617177221 */ /* 0x010fc60000000000 */
[C---:B------:R-:W-:Y:S01]  /*0b80*/  FADD R14, R13.reuse, -12583039 ;  /* 0xcb40007f0d0e7421 */ /* 0x040fe20000000000 */
[----:B------:R-:W-:Y:S01]  /*0b90*/  SHF.L.U32 R13, R13, 0x17, RZ ;  /* 0x000000170d0d7819 */ /* 0x000fe200000006ff */
[----:B-----5:R-:W-:Y:S02]  /*0ba0*/  FADD R25, R11, -R6 ;  /* 0x800000060b197221 */ /* 0x020fe40000000000 */
[----:B------:R-:W-:Y:S01]  /*0bb0*/  FFMA R14, R9, 1.4426950216293334961, -R14 ;  /* 0x3fb8aa3b090e7823 */ /* 0x000fe2000000080e */
[----:B------:R-:W-:Y:S01]  /*0bc0*/  FADD R21, R21, -R6 ;  /* 0x8000000615157221 */ /* 0x000fe20000000000 */
[-C--:B------:R-:W-:Y:S02]  /*0bd0*/  FFMA.SAT R11, R25, R10.reuse, 0.5 ;  /* 0x3f000000190b7423 */ /* 0x080fe4000000200a */
[----:B------:R-:W-:Y:S01]  /*0be0*/  FFMA R14, R9, 1.925963033500011079e-08, R14 ;  /* 0x32a57060090e7823 */ /* 0x000fe2000000000e */
[----:B------:R-:W-:Y:S01]  /*0bf0*/  FFMA.SAT R9, R27, R10, 0.5 ;  /* 0x3f0000001b097423 */ /* 0x000fe2000000200a */
[----:B------:R-:W-:-:S03]  /*0c00*/  FFMA.RM R11, R11, R8, 12582913 ;  /* 0x4b4000010b0b7423 */ /* 0x000fc60000004008 */
[----:B------:R-:W-:Y:S01]  /*0c10*/  FFMA.RM R9, R9, R8, 12582913 ;  /* 0x4b40000109097423 */ /* 0x000fe20000004008 */
[----:B------:R-:W0:Y:S01]  /*0c20*/  MUFU.EX2 R14, R14 ;  /* 0x0000000e000e7308 */ /* 0x000e220000000800 */
[----:B------:R-:W-:Y:S02]  /*0c30*/  FADD R15, R15, -R6 ;  /* 0x800000060f0f7221 */ /* 0x000fe40000000000 */
[----:B------:R-:W-:Y:S02]  /*0c40*/  FADD R16, R9, -12583039 ;  /* 0xcb40007f09107421 */ /* 0x000fe40000000000 */
[----:B------:R-:W-:Y:S02]  /*0c50*/  FFMA.SAT R29, R15, R10, 0.5 ;  /* 0x3f0000000f1d7423 */ /* 0x000fe4000000200a */
[----:B------:R-:W-:-:S04]  /*0c60*/  FFMA R16, R27, 1.4426950216293334961, -R16 ;  /* 0x3fb8aa3b1b107823 */ /* 0x000fc80000000810 */
[----:B------:R-:W-:Y:S01]  /*0c70*/  FFMA R20, R27, 1.925963033500011079e-08, R16 ;  /* 0x32a570601b147823 */ /* 0x000fe20000000010 */
[----:B------:R-:W-:Y:S01]  /*0c80*/  FADD R27, R19, -R6 ;  /* 0x80000006131b7221 */ /* 0x000fe20000000000 */
[----:B------:R-:W-:Y:S01]  /*0c90*/  FFMA.SAT R19, R21, R10, 0.5 ;  /* 0x3f00000015137423 */ /* 0x000fe2000000200a */
[C---:B------:R-:W-:Y:S01]  /*0ca0*/  FADD R16, R11.reuse, -12583039 ;  /* 0xcb40007f0b107421 */ /* 0x040fe20000000000 */
[----:B------:R-:W-:Y:S01]  /*0cb0*/  SHF.L.U32 R11, R11, 0x17, RZ ;  /* 0x000000170b0b7819 */ /* 0x000fe200000006ff */
[----:B0-----:R-:W-:Y:S01]  /*0cc0*/  FFMA R12, R13, R14, R12 ;  /* 0x0000000e0d0c7223 */ /* 0x001fe2000000000c */
[----:B------:R-:W-:Y:S01]  /*0cd0*/  FFMA.SAT R13, R23, R10, 0.5 ;  /* 0x3f000000170d7423 */ /* 0x000fe2000000200a */
[----:B------:R-:W-:-:S03]  /*0ce0*/  FFMA R16, R25, 1.4426950216293334961, -R16 ;  /* 0x3fb8aa3b19107823 */ /* 0x000fc60000000810 */
[----:B------:R-:W-:Y:S01]  /*0cf0*/  FFMA.RM R13, R13, R8, 12582913 ;  /* 0x4b4000010d0d7423 */ /* 0x000fe20000004008 */
[----:B------:R-:W-:-:S03]  /*0d00*/  FFMA R25, R25, 1.925963033500011079e-08, R16 ;  /* 0x32a5706019197823 */ /* 0x000fc60000000010 */
[----:B------:R-:W-:-:S04]  /*0d10*/  FADD R14, R13, -12583039 ;  /* 0xcb40007f0d0e7421 */ /* 0x000fc80000000000 */
[----:B------:R-:W-:-:S04]  /*0d20*/  FFMA R14, R23, 1.4426950216293334961, -R14 ;  /* 0x3fb8aa3b170e7823 */ /* 0x000fc8000000080e */
[----:B------:R-:W-:Y:S01]  /*0d30*/  FFMA R18, R23, 1.925963033500011079e-08, R14 ;  /* 0x32a5706017127823 */ /* 0x000fe2000000000e */
[----:B------:R-:W-:Y:S01]  /*0d40*/  FFMA.RM R14, R19, R8, 12582913 ;  /* 0x4b400001130e7423 */ /* 0x000fe20000004008 */
[----:B------:R-:W-:Y:S01]  /*0d50*/  FFMA.SAT R23, R27, R10, 0.5 ;  /* 0x3f0000001b177423 */ /* 0x000fe2000000200a */
[----:B------:R-:W0:Y:S02]  /*0d60*/  MUFU.EX2 R19, R20 ;  /* 0x0000001400137308 */ /* 0x000e240000000800 */
[C---:B------:R-:W-:Y:S01]  /*0d70*/  FADD R22, R14.reuse, -12583039 ;  /* 0xcb40007f0e167421 */ /* 0x040fe20000000000 */
[----:B------:R-:W-:Y:S01]  /*0d80*/  FFMA.RM R16, R23, R8, 12582913 ;  /* 0x4b40000117107423 */ /* 0x000fe20000004008 */
[----:B------:R-:W-:Y:S02]  /*0d90*/  SHF.L.U32 R14, R14, 0x17, RZ ;  /* 0x000000170e0e7819 */ /* 0x000fe400000006ff */
[C---:B------:R-:W-:Y:S01]  /*0da0*/  FFMA R22, R21.reuse, 1.4426950216293334961, -R22 ;  /* 0x3fb8aa3b15167823 */ /* 0x040fe20000000816 */
[----:B------:R-:W-:Y:S01]  /*0db0*/  FADD R24, R16, -12583039 ;  /* 0xcb40007f10187421 */ /* 0x000fe20000000000 */
[----:B------:R-:W1:Y:S02]  /*0dc0*/  MUFU.EX2 R18, R18 ;  /* 0x0000001200127308 */ /* 0x000e640000000800 */
[----:B------:R-:W-:Y:S01]  /*0dd0*/  FFMA R22, R21, 1.925963033500011079e-08, R22 ;  /* 0x32a5706015167823 */ /* 0x000fe20000000016 */
[----:B------:R-:W-:Y:S01]  /*0de0*/  FADD R21, R17, -R6 ;  /* 0x8000000611157221 */ /* 0x000fe20000000000 */
[----:B------:R-:W-:-:S03]  /*0df0*/  FFMA R24, R27, 1.4426950216293334961, -R24 ;  /* 0x3fb8aa3b1b187823 */ /* 0x000fc60000000818 */
[----:B------:R-:W-:Y:S01]  /*0e00*/  FFMA.SAT R23, R21, R10, 0.5 ;  /* 0x3f00000015177423 */ /* 0x000fe2000000200a */
[----:B------:R-:W-:Y:S01]  /*0e10*/  FFMA R27, R27, 1.925963033500011079e-08, R24 ;  /* 0x32a570601b1b7823 */ /* 0x000fe20000000018 */
[----:B------:R-:W2:Y:S02]  /*0e20*/  MUFU.EX2 R17, R25 ;  /* 0x0000001900117308 */ /* 0x000ea40000000800 */
[-C--:B------:R-:W-:Y:S01]  /*0e30*/  FFMA.RM R10, R23, R8.reuse, 12582913 ;  /* 0x4b400001170a7423 */ /* 0x080fe20000004008 */
[----:B------:R-:W-:Y:S01]  /*0e40*/  FFMA.RM R8, R29, R8, 12582913 ;  /* 0x4b4000011d087423 */ /* 0x000fe20000004008 */
[----:B------:R-:W-:Y:S02]  /*0e50*/  SHF.L.U32 R23, R9, 0x17, RZ ;  /* 0x0000001709177819 */ /* 0x000fe400000006ff */
[----:B------:R-:W-:Y:S01]  /*0e60*/  FADD R24, R10, -12583039 ;  /* 0xcb40007f0a187421 */ /* 0x000fe20000000000 */
[----:B------:R-:W-:Y:S01]  /*0e70*/  FADD R26, R8, -12583039 ;  /* 0xcb40007f081a7421 */ /* 0x000fe20000000000 */
[----:B------:R-:W3:Y:S01]  /*0e80*/  MUFU.EX2 R20, R22 ;  /* 0x0000001600147308 */ /* 0x000ee20000000800 */
[----:B0-----:R-:W-:Y:S01]  /*0e90*/  FFMA R19, R23, R19, R12 ;  /* 0x0000001317137223 */ /* 0x001fe2000000000c */
[----:B------:R-:W-:Y:S01]  /*0ea0*/  FFMA R24, R21, 1.4426950216293334961, -R24 ;  /* 0x3fb8aa3b15187823 */ /* 0x000fe20000000818 */
[----:B------:R-:W-:Y:S01]  /*0eb0*/  FFMA R26, R15, 1.4426950216293334961, -R26 ;  /* 0x3fb8aa3b0f1a7823 */ /* 0x000fe2000000081a */
[----:B------:R-:W-:-:S02]  /*0ec0*/  SHF.L.U32 R10, R10, 0x17, RZ ;  /* 0x000000170a0a7819 */ /* 0x000fc400000006ff */
[----:B------:R-:W-:Y:S01]  /*0ed0*/  FFMA R12, R21, 1.925963033500011079e-08, R24 ;  /* 0x32a57060150c7823 */ /* 0x000fe20000000018 */
[----:B------:R-:W-:Y:S01]  /*0ee0*/  SHF.L.U32 R24, R13, 0x17, RZ ;  /* 0x000000170d187819 */ /* 0x000fe200000006ff */
[----:B------:R-:W0:Y:S01]  /*0ef0*/  MUFU.EX2 R9, R27 ;  /* 0x0000001b00097308 */ /* 0x000e220000000800 */
[----:B------:R-:W-:Y:S01]  /*0f00*/  FFMA R26, R15, 1.925963033500011079e-08, R26 ;  /* 0x32a570600f1a7823 */ /* 0x000fe2000000001a */
[----:B------:R-:W-:Y:S02]  /*0f10*/  SHF.L.U32 R13, R16, 0x17, RZ ;  /* 0x00000017100d7819 */ /* 0x000fe400000006ff */
[----:B-1----:R-:W-:-:S04]  /*0f20*/  FFMA R18, R24, R18, R19 ;  /* 0x0000001218127223 */ /* 0x002fc80000000013 */
[----:B------:R-:W1:Y:S01]  /*0f30*/  MUFU.EX2 R12, R12 ;  /* 0x0000000c000c7308 */ /* 0x000e620000000800 */
[----:B--2---:R-:W-:-:S04]  /*0f40*/  FFMA R11, R11, R17, R18 ;  /* 0x000000110b0b7223 */ /* 0x004fc80000000012 */
[----:B---3--:R-:W-:-:S03]  /*0f50*/  FFMA R14, R14, R20, R11 ;  /* 0x000000140e0e7223 */ /* 0x008fc6000000000b */
[----:B------:R-:W2:Y:S01]  /*0f60*/  MUFU.EX2 R26, R26 ;  /* 0x0000001a001a7308 */ /* 0x000ea20000000800 */
[----:B0-----:R-:W-:-:S04]  /*0f70*/  FFMA R9, R13, R9, R14 ;  /* 0x000000090d097223 */ /* 0x001fc8000000000e */
[----:B-1----:R-:W-:Y:S01]  /*0f80*/  FFMA R12, R10, R12, R9 ;  /* 0x0000000c0a0c7223 */ /* 0x002fe20000000009 */
[----:B------:R-:W-:-:S05]  /*0f90*/  SHF.L.U32 R9, R8, 0x17, RZ ;  /* 0x0000001708097819 */ /* 0x000fca00000006ff */
[----:B--2---:R-:W-:Y:S01]  /*0fa0*/  FFMA R12, R9, R26, R12 ;  /* 0x0000001a090c7223 */ /* 0x004fe2000000000c */
[----:B------:R-:W-:Y:S06]  /*0fb0*/  BRA.U UP1, `(.L_x_38) ;  /* 0xfffffff901a47547 */ /* 0x000fec000b83ffff */
.L_x_37:
        /* <DEDUP_REMOVED lines=9> */
[----:B------:R0:W5:Y:S01]  /*1050*/  LDG.E R19, desc[UR8][R14.64+0xc] ;  /* 0x00000c080e137981 */ /* 0x000162000c1e1900 */
[----:B------:R-:W-:Y:S01]  /*1060*/  HFMA2 R18, -RZ, RZ, 0.96630859375, -0.0022525787353515625 ;  /* 0x3bbb989dff127431 */ /* 0x000fe200000001ff */
[----:B------:R-:W-:-:S02]  /*1070*/  MOV R10, 0x437c0000 ;  /* 0x437c0000000a7802 */ /* 0x000fc40000000f00 */
[----:B------:R-:W-:Y:S01]  /*1080*/  IADD3 R7, PT, PT, R7, 0x4, RZ ;  /* 0x0000000407077810 */ /* 0x000fe20007ffe0ff */
[----:B--2---:R-:W-:-:S04]  /*1090*/  FADD R9, R5, -R6 ;  /* 0x8000000605097221 */ /* 0x004fc80000000000 */
[----:B------:R-:W-:Y:S01]  /*10a0*/  FFMA.SAT R5, R9, R18, 0.5 ;  /* 0x3f00000009057423 */ /* 0x000fe20000002012 */
[----:B---3--:R-:W-:-:S03]  /*10b0*/  FADD R13, R11, -R6 ;  /* 0x800000060b0d7221 */ /* 0x008fc60000000000 */
[----:B------:R-:W-:Y:S01]  /*10c0*/  FFMA.RM R4, R5, R10, 12582913 ;  /* 0x4b40000105047423 */ /* 0x000fe2000000400a */
[----:B------:R-:W-:Y:S01]  /*10d0*/  FFMA.SAT R5, R13, R18, 0.5 ;  /* 0x3f0000000d057423 */ /* 0x000fe20000002012 */
[--C-:B----4-:R-:W-:Y:S02]  /*10e0*/  FADD R8, R17, -R6.reuse ;  /* 0x8000000611087221 */ /* 0x110fe40000000000 */
[----:B------:R-:W-:Y:S01]  /*10f0*/  FADD R16, R4, -12583039 ;  /* 0xcb40007f04107421 */ /* 0x000fe20000000000 */
[----:B------:R-:W-:Y:S01]  /*1100*/  FFMA.RM R5, R5, R10, 12582913 ;  /* 0x4b40000105057423 */ /* 0x000fe2000000400a */
[-C--:B0-----:R-:W-:Y:S01]  /*1110*/  FFMA.SAT R15, R8, R18.reuse, 0.5 ;  /* 0x3f000000080f7423 */ /* 0x081fe20000002012 */
[----:B-----5:R-:W-:Y:S01]  /*1120*/  FADD R19, R19, -R6 ;  /* 0x8000000613137221 */ /* 0x020fe20000000000 */
[----:B------:R-:W-:Y:S01]  /*1130*/  FFMA R16, R9, 1.4426950216293334961, -R16 ;  /* 0x3fb8aa3b09107823 */ /* 0x000fe20000000810 */
[----:B------:R-:W-:Y:S02]  /*1140*/  FADD R14, R5, -12583039 ;  /* 0xcb40007f050e7421 */ /* 0x000fe40000000000 */
[----:B------:R-:W-:Y:S01]  /*1150*/  FFMA.SAT R17, R19, R18, 0.5 ;  /* 0x3f00000013117423 */ /* 0x000fe20000002012 */
[----:B------:R-:W-:Y:S01]  /*1160*/  FFMA R11, R9, 1.925963033500011079e-08, R16 ;  /* 0x32a57060090b7823 */ /* 0x000fe20000000010 */
[-C--:B------:R-:W-:Y:S01]  /*1170*/  FFMA.RM R9, R15, R10.reuse, 12582913 ;  /* 0x4b4000010f097423 */ /* 0x080fe2000000400a */
[----:B------:R-:W-:Y:S01]  /*1180*/  FFMA R14, R13, 1.4426950216293334961, -R14 ;  /* 0x3fb8aa3b0d0e7823 */ /* 0x000fe2000000080e */
[----:B------:R-:W-:-:S02]  /*1190*/  FFMA.RM R17, R17, R10, 12582913 ;  /* 0x4b40000111117423 */ /* 0x000fc4000000400a */
[----:B------:R-:W-:Y:S01]  /*11a0*/  FADD R15, R9, -12583039 ;  /* 0xcb40007f090f7421 */ /* 0x000fe20000000000 */
[----:B------:R-:W-:Y:S01]  /*11b0*/  FFMA R14, R13, 1.925963033500011079e-08, R14 ;  /* 0x32a570600d0e7823 */ /* 0x000fe2000000000e */
[----:B------:R-:W-:Y:S01]  /*11c0*/  FADD R10, R17, -12583039 ;  /* 0xcb40007f110a7421 */ /* 0x000fe20000000000 */
[----:B------:R-:W0:Y:S01]  /*11d0*/  MUFU.EX2 R11, R11 ;  /* 0x0000000b000b7308 */ /* 0x000e220000000800 */
[----:B------:R-:W-:Y:S01]  /*11e0*/  FFMA R15, R8, 1.4426950216293334961, -R15 ;  /* 0x3fb8aa3b080f7823 */ /* 0x000fe2000000080f */
[----:B------:R-:W-:Y:S01]  /*11f0*/  SHF.L.U32 R13, R4, 0x17, RZ ;  /* 0x00000017040d7819 */ /* 0x000fe200000006ff */
[----:B------:R-:W-:Y:S01]  /*1200*/  FFMA R10, R19, 1.4426950216293334961, -R10 ;  /* 0x3fb8aa3b130a7823 */ /* 0x000fe2000000080a */
[----:B------:R-:W-:Y:S01]  /*1210*/  SHF.L.U32 R4, R5, 0x17, RZ ;  /* 0x0000001705047819 */ /* 0x000fe200000006ff */
[----:B------:R-:W-:Y:S01]  /*1220*/  FFMA R15, R8, 1.925963033500011079e-08, R15 ;  /* 0x32a57060080f7823 */ /* 0x000fe2000000000f */
[----:B------:R-:W-:Y:S01]  /*1230*/  SHF.L.U32 R9, R9, 0x17, RZ ;  /* 0x0000001709097819 */ /* 0x000fe200000006ff */
[----:B------:R-:W-:Y:S01]  /*1240*/  FFMA R10, R19, 1.925963033500011079e-08, R10 ;  /* 0x32a57060130a7823 */ /* 0x000fe2000000000a */
[----:B------:R-:W1:Y:S01]  /*1250*/  MUFU.EX2 R14, R14 ;  /* 0x0000000e000e7308 */ /* 0x000e620000000800 */
[----:B------:R-:W-:-:S07]  /*1260*/  SHF.L.U32 R17, R17, 0x17, RZ ;  /* 0x0000001711117819 */ /* 0x000fce00000006ff */
[----:B------:R-:W2:Y:S01]  /*1270*/  MUFU.EX2 R15, R15 ;  /* 0x0000000f000f7308 */ /* 0x000ea20000000800 */
[----:B0-----:R-:W-:-:S07]  /*1280*/  FFMA R11, R13, R11, R12 ;  /* 0x0000000b0d0b7223 */ /* 0x001fce000000000c */
[----:B------:R-:W0:Y:S01]  /*1290*/  MUFU.EX2 R10, R10 ;  /* 0x0000000a000a7308 */ /* 0x000e220000000800 */
[----:B-1----:R-:W-:-:S04]  /*12a0*/  FFMA R4, R4, R14, R11 ;  /* 0x0000000e04047223 */ /* 0x002fc8000000000b */
[----:B--2---:R-:W-:-:S04]  /*12b0*/  FFMA R4, R9, R15, R4 ;  /* 0x0000000f09047223 */ /* 0x004fc80000000004 */
[----:B0-----:R-:W-:-:S07]  /*12c0*/  FFMA R12, R17, R10, R4 ;  /* 0x0000000a110c7223 */ /* 0x001fce0000000004 */
.L_x_39:
[----:B------:R-:W-:Y:S05]  /*12d0*/  BRA.U !UP1, `(.L_x_36) ;  /* 0x0000000109a87547 */ /* 0x000fea000b800000 */
[----:B------:R-:W-:Y:S02]  /*12e0*/  UISETP.NE.AND UP0, UPT, UR5, 0x1, UPT ;  /* 0x000000010500788c */ /* 0x000fe4000bf05270 */
[----:B------:R-:W-:-:S04]  /*12f0*/  ULOP3.LUT UR4, UR4, 0x1, URZ, 0xc0, !UPT ;  /* 0x0000000104047892 */ /* 0x000fc8000f8ec0ff */
[----:B------:R-:W-:-:S03]  /*1300*/  UISETP.NE.U32.AND UP1, UPT, UR4, 0x1, UPT ;  /* 0x000000010400788c */ /* 0x000fc6000bf25070 */
[----:B------:R-:W-:Y:S08]  /*1310*/  BRA.U !UP0, `(.L_x_40) ;  /* 0x0000000108607547 */ /* 0x000ff0000b800000 */
[----:B------:R-:W-:-:S05]  /*1320*/  IMAD.WIDE.U32 R4, R7, 0x4, R2 ;  /* 0x0000000407047825 */ /* 0x000fca00078e0002 */
[----:B------:R-:W2:Y:S04]  /*1330*/  LDG.E R9, desc[UR8][R4.64] ;  /* 0x0000000804097981 */ /* 0x000ea8000c1e1900 */
[----:B------:R-:W3:Y:S01]  /*1340*/  LDG.E R13, desc[UR8][R4.64+0x4] ;  /* 0x00000408040d7981 */ /* 0x000ee2000c1e1900 */
[----:B------:R-:W-:Y:S01]  /*1350*/  HFMA2 R8, -RZ, RZ, 0.96630859375, -0.0022525787353515625 ;  /* 0x3bbb989dff087431 */ /* 0x000fe200000001ff */
[----:B------:R-:W-:Y:S02]  /*1360*/  MOV R11, 0x437c0000 ;  /* 0x437c0000000b7802 */ /* 0x000fe40000000f00 */
[----:B------:R-:W-:Y:S01]  /*1370*/  IADD3 R7, PT, PT, R7, 0x2, RZ ;  /* 0x0000000207077810 */ /* 0x000fe20007ffe0ff */
[----:B--2---:R-:W-:-:S04]  /*1380*/  FADD R9, R9, -R6 ;  /* 0x8000000609097221 */ /* 0x004fc80000000000 */
[----:B------:R-:W-:Y:S01]  /*1390*/  FFMA.SAT R10, R9, R8, 0.5 ;  /* 0x3f000000090a7423 */ /* 0x000fe20000002008 */
[----:B---3--:R-:W-:-:S03]  /*13a0*/  FADD R13, R13, -R6 ;  /* 0x800000060d0d7221 */ /* 0x008fc60000000000 */
[----:B------:R-:W-:Y:S01]  /*13b0*/  FFMA.RM R10, R10, R11, 12582913 ;  /* 0x4b4000010a0a7423 */ /* 0x000fe2000000400b */
[----:B------:R-:W-:-:S03]  /*13c0*/  FFMA.SAT R14, R13, R8, 0.5 ;  /* 0x3f0000000d0e7423 */ /* 0x000fc60000002008 */
[----:B------:R-:W-:Y:S01]  /*13d0*/  FADD R8, R10, -12583039 ;  /* 0xcb40007f0a087421 */ /* 0x000fe20000000000 */
[----:B------:R-:W-:Y:S01]  /*13e0*/  FFMA.RM R14, R14, R11, 12582913 ;  /* 0x4b4000010e0e7423 */ /* 0x000fe2000000400b */
[----:B------:R-:W-:Y:S02]  /*13f0*/  SHF.L.U32 R5, R10, 0x17, RZ ;  /* 0x000000170a057819 */ /* 0x000fe400000006ff */
[C---:B------:R-:W-:Y:S01]  /*1400*/  FFMA R8, R9.reuse, 1.4426950216293334961, -R8 ;  /* 0x3fb8aa3b09087823 */ /* 0x040fe20000000808 */
[C---:B------:R-:W-:Y:S01]  /*1410*/  FADD R4, R14.reuse, -12583039 ;  /* 0xcb40007f0e047421 */ /* 0x040fe20000000000 */
[----:B------:R-:W-:Y:S02]  /*1420*/  SHF.L.U32 R14, R14, 0x17, RZ ;  /* 0x000000170e0e7819 */ /* 0x000fe400000006ff */
[----:B------:R-:W-:Y:S01]  /*1430*/  FFMA R8, R9, 1.925963033500011079e-08, R8 ;  /* 0x32a5706009087823 */ /* 0x000fe20000000008 */
[----:B------:R-:W-:-:S04]  /*1440*/  FFMA R4, R13, 1.4426950216293334961, -R4 ;  /* 0x3fb8aa3b0d047823 */ /* 0x000fc80000000804 */
[----:B------:R-:W-:Y:S01]  /*1450*/  FFMA R4, R13, 1.925963033500011079e-08, R4 ;  /* 0x32a570600d047823 */ /* 0x000fe20000000004 */
[----:B------:R-:W0:Y:S08]  /*1460*/  MUFU.EX2 R8, R8 ;  /* 0x0000000800087308 */ /* 0x000e300000000800 */
[----:B------:R-:W1:Y:S01]  /*1470*/  MUFU.EX2 R4, R4 ;  /* 0x0000000400047308 */ /* 0x000e620000000800 */
[----:B0-----:R-:W-:-:S04]  /*1480*/  FFMA R5, R5, R8, R12 ;  /* 0x0000000805057223 */ /* 0x001fc8000000000c */
[----:B-1----:R-:W-:-:S07]  /*1490*/  FFMA R12, R14, R4, R5 ;  /* 0x000000040e0c7223 */ /* 0x002fce0000000005 */
.L_x_40:
[----:B------:R-:W-:Y:S05]  /*14a0*/  BRA.U UP1, `(.L_x_36) ;  /* 0x0000000101347547 */ /* 0x000fea000b800000 */
[----:B------:R-:W-:-:S06]  /*14b0*/  IMAD.WIDE.U32 R4, R7, 0x4, R2 ;  /* 0x0000000407047825 */ /* 0x000fcc00078e0002 */
[----:B------:R-:W2:Y:S01]  /*14c0*/  LDG.E R5, desc[UR8][R4.64] ;  /* 0x0000000804057981 */ /* 0x000ea2000c1e1900 */
[----:B------:R-:W-:Y:S01]  /*14d0*/  HFMA2 R8, -RZ, RZ, 0.96630859375, -0.0022525787353515625 ;  /* 0x3bbb989dff087431 */ /* 0x000fe200000001ff */
[----:B------:R-:W-:Y:S01]  /*14e0*/  MOV R9, 0x437c0000 ;  /* 0x437c000000097802 */ /* 0x000fe20000000f00 */
[----:B--2---:R-:W-:-:S04]  /*14f0*/  FADD R7, R5, -R6 ;  /* 0x8000000605077221 */ /* 0x004fc80000000000 */
[----:B------:R-:W-:-:S04]  /*1500*/  FFMA.SAT R8, R7, R8, 0.5 ;  /* 0x3f00000007087423 */ /* 0x000fc80000002008 */
[----:B------:R-:W-:-:S04]  /*1510*/  FFMA.RM R8, R8, R9, 12582913 ;  /* 0x4b40000108087423 */ /* 0x000fc80000004009 */
[----:B------:R-:W-:-:S04]  /*1520*/  FADD R10, R8, -12583039 ;  /* 0xcb40007f080a7421 */ /* 0x000fc80000000000 */
[----:B------:R-:W-:-:S04]  /*1530*/  FFMA R10, R7, 1.4426950216293334961, -R10 ;  /* 0x3fb8aa3b070a7823 */ /* 0x000fc8000000080a */
[----:B------:R-:W-:Y:S01]  /*1540*/  FFMA R10, R7, 1.925963033500011079e-08, R10 ;  /* 0x32a57060070a7823 */ /* 0x000fe2000000000a */
[----:B------:R-:W-:-:S05]  /*1550*/  SHF.L.U32 R7, R8, 0x17, RZ ;  /* 0x0000001708077819 */ /* 0x000fca00000006ff */
[----:B------:R-:W0:Y:S02]  /*1560*/  MUFU.EX2 R10, R10 ;  /* 0x0000000a000a7308 */ /* 0x000e240000000800 */
[----:B0-----:R-:W-:-:S07]  /*1570*/  FFMA R12, R7, R10, R12 ;  /* 0x0000000a070c7223 */ /* 0x001fce000000000c */
.L_x_36:
[----:B------:R-:W0:Y:S02]  /*1580*/  LDC.64 R4, c[0x0][0x388] ;  /* 0x0000e200ff047b82 */ /* 0x000e240000000a00 */
[----:B0-----:R-:W-:-:S06]  /*1590*/  IMAD.WIDE R4, R0, 0x8, R4 ;  /* 0x0000000800047825 */ /* 0x001fcc00078e0204 */
[----:B------:R0:W2:Y:S02]  /*15a0*/  LDG.E R5, desc[UR8][R4.64] ;  /* 0x0000000804057981 */ /* 0x0000a4000c1e1900 */
[----:B0-----:R-:W-:Y:S02]  /*15b0*/  MOV R4, 0x3e055027 ;  /* 0x3e05502700047802 */ /* 0x001fe40000000f00 */
[----:B--2---:R-:W-:-:S04]  /*15c0*/  SHF.R.S64 R7, RZ, 0x1e, R5 ;  /* 0x0000001eff077819 */ /* 0x004fc80000001005 */
[----:B------:R-:W-:-:S04]  /*15d0*/  IADD3 R2, P0, PT, R7, R2, RZ ;  /* 0x0000000207027210 */ /* 0x000fc80007f1e0ff */
[----:B------:R-:W-:-:S05]  /*15e0*/  LEA.HI.X.SX32 R3, R5, R3, 0x2, P0 ;  /* 0x0000000305037211 */ /* 0x000fca00000f16ff */
[----:B------:R0:W2:Y:S01]  /*15f0*/  LDG.E R2, desc[UR8][R2.64] ;  /* 0x0000000802027981 */ /* 0x0000a2000c1e1900 */
[----:B------:R-:W-:-:S04]  /*1600*/  FSETP.GEU.AND P0, PT, R12, 1.175494350822287508e-38, PT ;  /* 0x008000000c00780b */ /* 0x000fc80003f0e000 */
[----:B0-----:R-:W-:-:S09]  /*1610*/  FSEL R3, RZ, -23, P0 ;  /* 0xc1b80000ff037808 */ /* 0x001fd20000000000 */
[----:B------:R-:W-:-:S05]  /*1620*/  @!P0 FMUL R12, R12, 8388608 ;  /* 0x4b0000000c0c8820 */ /* 0x000fca0000400000 */
[C---:B------:R-:W-:Y:S02]  /*1630*/  IADD3 R7, PT, PT, R12.reuse, -0x3f2aaaab, RZ ;  /* 0xc0d555550c077810 */ /* 0x040fe40007ffe0ff */
[----:B------:R-:W-:Y:S02]  /*1640*/  ISETP.GT.U32.AND P0, PT, R12, 0x7f7fffff, PT ;  /* 0x7f7fffff0c00780c */ /* 0x000fe40003f04070 */
[----:B------:R-:W-:-:S04]  /*1650*/  LOP3.LUT R7, R7, 0xff800000, RZ, 0xc0, !PT ;  /* 0xff80000007077812 */ /* 0x000fc800078ec0ff */
[----:B------:R-:W-:-:S05]  /*1660*/  IADD3 R8, PT, PT, R12, -R7, RZ ;  /* 0x800000070c087210 */ /* 0x000fca0007ffe0ff */
[----:B------:R-:W-:Y:S01]  /*1670*/  FADD R9, R8, -1 ;  /* 0xbf80000008097421 */ /* 0x000fe20000000000 */
[----:B------:R-:W-:Y:S02]  /*1680*/  I2FP.F32.S32 R8, R7 ;  /* 0x0000000700087245 */ /* 0x000fe40000201400 */
[----:B------:R-:W-:Y:S01]  /*1690*/  MOV R7, 0x7f800000 ;  /* 0x7f80000000077802 */ /* 0x000fe20000000f00 */
[C---:B------:R-:W-:Y:S02]  /*16a0*/  FFMA R4, R9.reuse, -R4, 0.14084610342979431152 ;  /* 0x3e1039f609047423 */ /* 0x040fe40000000804 */
[----:B------:R-:W-:Y:S02]  /*16b0*/  FFMA R3, R8, 1.1920928955078125e-07, R3 ;  /* 0x3400000008037823 */ /* 0x000fe40000000003 */
[----:B------:R-:W-:-:S04]  /*16c0*/  FFMA R4, R9, R4, -0.12148627638816833496 ;  /* 0xbdf8cdcc09047423 */ /* 0x000fc80000000004 */
[----:B------:R-:W-:-:S04]  /*16d0*/  FFMA R4, R9, R4, 0.13980610668659210205 ;  /* 0x3e0f295509047423 */ /* 0x000fc80000000004 */
[----:B------:R-:W-:-:S04]  /*16e0*/  FFMA R4, R9, R4, -0.16684235632419586182 ;  /* 0xbe2ad8b909047423 */ /* 0x000fc80000000004 */
[----:B------:R-:W-:-:S04]  /*16f0*/  FFMA R4, R9, R4, 0.20012299716472625732 ;  /* 0x3e4ced0b09047423 */ /* 0x000fc80000000004 */
[----:B------:R-:W-:-:S04]  /*1700*/  FFMA R4, R9, R4, -0.24999669194221496582 ;  /* 0xbe7fff2209047423 */ /* 0x000fc80000000004 */
[----:B------:R-:W-:-:S04]  /*1710*/  FFMA R4, R9, R4, 0.33333182334899902344 ;  /* 0x3eaaaa7809047423 */ /* 0x000fc80000000004 */
[----:B------:R-:W-:-:S04]  /*1720*/  FFMA R4, R9, R4, -0.5 ;  /* 0xbf00000009047423 */ /* 0x000fc80000000004 */
[C---:B------:R-:W-:Y:S02]  /*1730*/  FMUL R10, R9.reuse, R4 ;  /* 0x00000004090a7220 */ /* 0x040fe40000400000 */
[----:B------:R-:W0:Y:S02]  /*1740*/  LDC.64 R4, c[0x0][0x390] ;  /* 0x0000e400ff047b82 */ /* 0x000e240000000a00 */
[----:B------:R-:W-:-:S04]  /*1750*/  FFMA R10, R9, R10, R9 ;  /* 0x0000000a090a7223 */ /* 0x000fc80000000009 */
[----:B------:R-:W-:Y:S01]  /*1760*/  FFMA R3, R3, 0.69314718246459960938, R10 ;  /* 0x3f31721803037823 */ /* 0x000fe2000000000a */
[C---:B------:R-:W-:Y:S01]  /*1770*/  @P0 FFMA R3, R12.reuse, R7, +INF ;  /* 0x7f8000000c030423 */ /* 0x040fe20000000007 */
[----:B------:R-:W-:-:S04]  /*1780*/  FSETP.NEU.AND P0, PT, R12, RZ, PT ;  /* 0x000000ff0c00720b */ /* 0x000fc80003f0d000 */
[----:B------:R-:W-:-:S05]  /*1790*/  FSEL R3, R3, -INF , P0 ;  /* 0xff80000003037808 */ /* 0x000fca0000000000 */
[----:B------:R-:W-:Y:S01]  /*17a0*/  FADD R3, R3, R6 ;  /* 0x0000000603037221 */ /* 0x000fe20000000000 */
[----:B0-----:R-:W-:-:S04]  /*17b0*/  IMAD.WIDE R4, R0, 0x4, R4 ;  /* 0x0000000400047825 */ /* 0x001fc800078e0204 */
[----:B--2---:R-:W-:-:S05]  /*17c0*/  FADD R3, R3, -R2 ;  /* 0x8000000203037221 */ /* 0x004fca0000000000 */
[----:B------:R-:W-:Y:S01]  /*17d0*/  STG.E desc[UR8][R4.64], R3 ;  /* 0x0000000304007986 */ /* 0x000fe2000c101908 */
[----:B------:R-:W-:Y:S05]  /*17e0*/  EXIT ;  /* 0x000000000000794d */ /* 0x000fea0003800000 */
.L_x_41:
        /* <DEDUP_REMOVED lines=9> */
.L_x_206:


//--------------------- .text._Z16embedding_kernelPKfPKxPfiii --------------------------
	.section	.text._Z16embedding_kernelPKfPKxPfiii,"ax",@progbits
	.align	128
        .global         _Z16embedding_kernelPKfPKxPfiii
        .type           _Z16embedding_kernelPKfPKxPfiii,@function
        .size           _Z16embedding_kernelPKfPKxPfiii,(.L_x_207 - _Z16embedding_kernelPKfPKxPfiii)
        .other          _Z16embedding_kernelPKfPKxPfiii,@"STO_CUDA_ENTRY STV_DEFAULT"
_Z16embedding_kernelPKfPKxPfiii:
.text._Z16embedding_kernelPKfPKxPfiii:
[----:B------:R-:W-:Y:S01]  /*0000*/  LDC R1, c[0x0][0x37c] ;  /* 0x0000df00ff017b82 */ /* 0x000fe20000000800 */
[----:B------:R-:W0:Y:S07]  /*0010*/  S2R R5, SR_TID.X ;  /* 0x0000000000057919 */ /* 0x000e2e0000002100 */
[----:B------:R-:W0:Y:S08]  /*0020*/  S2UR UR4, SR_CTAID.X ;  /* 0x00000000000479c3 */ /* 0x000e300000002500 */
[----:B------:R-:W0:Y:S08]  /*0030*/  LDC R0, c[0x0][0x360] ;  /* 0x0000d800ff007b82 */ /* 0x000e300000000800 */
[----:B------:R-:W1:Y:S01]  /*0040*/  LDC.64 R2, c[0x0][0x398] ;  /* 0x0000e600ff027b82 */ /* 0x000e620000000a00 */
[----:B0-----:R-:W-:-:S02]  /*0050*/  IMAD R0, R0, UR4, R5 ;  /* 0x0000000400007c24 */ /* 0x001fc4000f8e0205 */
[----:B-1----:R-:W-:-:S05]  /*0060*/  IMAD R5, R3, R2, RZ ;  /* 0x0000000203057224 */ /* 0x002fca00078e02ff */
[----:B------:R-:W-:-:S13]  /*0070*/  ISETP.GE.AND P0, PT, R0, R5, PT ;  /* 0x000000050000720c */ /* 0x000fda0003f06270 */
[----:B------:R-:W-:Y:S05]  /*0080*/  @P0 EXIT ;  /* 0x000000000000094d */ /* 0x000fea0003800000 */
[----:B------:R-:W-:Y:S01]  /*0090*/  IABS R9, R3 ;  /* 0x0000000300097213 */ /* 0x000fe20000000000 */
[----:B------:R-:W0:Y:S01]  /*00a0*/  LDCU.64 UR4, c[0x0][0x358] ;  /* 0x00006b00ff0477ac */ /* 0x000e220008000a00 */
[----:B------:R-:W-:Y:S02]  /*00b0*/  IABS R8, R0 ;  /* 0x0000000000087213 */ /* 0x000fe40000000000 */
[----:B------:R-:W1:Y:S01]  /*00c0*/  I2F.RP R2, R9 ;  /* 0x0000000900027306 */ /* 0x000e620000209400 */
[----:B------:R-:W2:Y:S07]  /*00d0*/  LDCU UR6, c[0x0][0x3a0] ;  /* 0x00007400ff0677ac */ /* 0x000eae0008000800 */
[----:B-1----:R-:W1:Y:S02]  /*00e0*/  MUFU.RCP R2, R2 ;  /* 0x0000000200027308 */ /* 0x002e640000001000 */
[----:B-1----:R-:W-:-:S06]  /*00f0*/  VIADD R4, R2, 0xffffffe ;  /* 0x0ffffffe02047836 */ /* 0x002fcc0000000000 */
[----:B------:R1:W3:Y:S02]  /*0100*/  F2I.FTZ.U32.TRUNC.NTZ R5, R4 ;  /* 0x0000000400057305 */ /* 0x0002e4000021f000 */
[----:B-1----:R-:W-:Y:S02]  /*0110*/  HFMA2 R4, -RZ, RZ, 0, 0 ;  /* 0x00000000ff047431 */ /* 0x002fe400000001ff */
[----:B---3--:R-:W-:-:S04]  /*0120*/  IMAD.MOV R6, RZ, RZ, -R5 ;  /* 0x000000ffff067224 */ /* 0x008fc800078e0a05 */
[----:B------:R-:W-:-:S04]  /*0130*/  IMAD R7, R6, R9, RZ ;  /* 0x0000000906077224 */ /* 0x000fc800078e02ff */
[----:B------:R-:W-:Y:S01]  /*0140*/  IMAD.HI.U32 R5, R5, R7, R4 ;  /* 0x0000000705057227 */ /* 0x000fe200078e0004 */
[----:B------:R-:W-:-:S04]  /*0150*/  LOP3.LUT R7, R0, R3, RZ, 0x3c, !PT ;  /* 0x0000000300077212 */ /* 0x000fc800078e3cff */
[----:B------:R-:W-:Y:S01]  /*0160*/  ISETP.GE.AND P0, PT, R7, RZ, PT ;  /* 0x000000ff0700720c */ /* 0x000fe20003f06270 */
[----:B------:R-:W-:Y:S01]  /*0170*/  IMAD.HI.U32 R6, R5, R8, RZ ;  /* 0x0000000805067227 */ /* 0x000fe200078e00ff */
[----:B------:R-:W-:Y:S01]  /*0180*/  LOP3.LUT R7, RZ, R3, RZ, 0x33, !PT ;  /* 0x00000003ff077212 */ /* 0x000fe200078e33ff */
[----:B------:R-:W1:Y:S02]  /*0190*/  LDC.64 R4, c[0x0][0x388] ;  /* 0x0000e200ff047b82 */ /* 0x000e640000000a00 */
[----:B------:R-:W-:-:S04]  /*01a0*/  IMAD.MOV R2, RZ, RZ, -R6 ;  /* 0x000000ffff027224 */ /* 0x000fc800078e0a06 */
[----:B------:R-:W-:-:S05]  /*01b0*/  IMAD R2, R9, R2, R8 ;  /* 0x0000000209027224 */ /* 0x000fca00078e0208 */
[----:B------:R-:W-:-:S13]  /*01c0*/  ISETP.GT.U32.AND P2, PT, R9, R2, PT ;  /* 0x000000020900720c */ /* 0x000fda0003f44070 */
[----:B------:R-:W-:Y:S01]  /*01d0*/  @!P2 IMAD.IADD R2, R2, 0x1, -R9 ;  /* 0x000000010202a824 */ /* 0x000fe200078e0a09 */
[----:B------:R-:W-:-:S04]  /*01e0*/  @!P2 IADD3 R6, PT, PT, R6, 0x1, RZ ;  /* 0x000000010606a810 */ /* 0x000fc80007ffe0ff */
[----:B------:R-:W-:-:S13]  /*01f0*/  ISETP.GE.U32.AND P1, PT, R2, R9, PT ;  /* 0x000000090200720c */ /* 0x000fda0003f26070 */
[----:B------:R-:W-:Y:S01]  /*0200*/  @P1 VIADD R6, R6, 0x1 ;  /* 0x0000000106061836 */ /* 0x000fe20000000000 */
[----:B------:R-:W-:-:S04]  /*0210*/  ISETP.NE.AND P1, PT, R3, RZ, PT ;  /* 0x000000ff0300720c */ /* 0x000fc80003f25270 */
[----:B------:R-:W-:-:S04]  /*0220*/  @!P0 IADD3 R6, PT, PT, -R6, RZ, RZ ;  /* 0x000000ff06068210 */ /* 0x000fc80007ffe1ff */
[----:B------:R-:W-:-:S05]  /*0230*/  SEL R11, R7, R6, !P1 ;  /* 0x00000006070b7207 */ /* 0x000fca0004800000 */
[----:B-1----:R-:W-:-:S05]  /*0240*/  IMAD.WIDE R4, R11, 0x8, R4 ;  /* 0x000000080b047825 */ /* 0x002fca00078e0204 */
[----:B0-----:R-:W2:Y:S02]  /*0250*/  LDG.E R6, desc[UR4][R4.64] ;  /* 0x0000000404067981 */ /* 0x001ea4000c1e1900 */
[----:B--2---:R-:W-:-:S04]  /*0260*/  ISETP.GE.AND P0, PT, R6, UR6, PT ;  /* 0x0000000606007c0c */ /* 0x004fc8000bf06270 */
[----:B------:R-:W-:-:S13]  /*0270*/  ISETP.LT.OR P0, PT, R6, RZ, P0 ;  /* 0x000000ff0600720c */ /* 0x000fda0000701670 */
[----:B------:R-:W-:Y:S05]  /*0280*/  @P0 EXIT ;  /* 0x000000000000094d */ /* 0x000fea0003800000 */
[----:B------:R-:W-:Y:S01]  /*0290*/  ISETP.GE.AND P2, PT, R0, RZ, PT ;  /* 0x000000ff0000720c */ /* 0x000fe20003f46270 */
[----:B------:R-:W0:Y:S01]  /*02a0*/  LDC.64 R4, c[0x0][0x380] ;  /* 0x0000e000ff047b82 */ /* 0x000e220000000a00 */
[----:B------:R-:W-:Y:S01]  /*02b0*/  ISETP.GT.U32.AND P0, PT, R9, R2, PT ;  /* 0x000000020900720c */ /* 0x000fe20003f04070 */
[----:B------:R-:W-:-:S05]  /*02c0*/  IMAD.IADD R9, R2, 0x1, -R9 ;  /* 0x0000000102097824 */ /* 0x000fca00078e0a09 */
[----:B------:R-:W-:-:S05]  /*02d0*/  SEL R2, R9, R2, !P0 ;  /* 0x0000000209027207 */ /* 0x000fca0004000000 */
[----:B------:R-:W-:-:S04]  /*02e0*/  @!P2 IADD3 R2, PT, PT, -R2, RZ, RZ ;  /* 0x000000ff0202a210 */ /* 0x000fc80007ffe1ff */
[----:B------:R-:W-:-:S05]  /*02f0*/  SEL R2, R7, R2, !P1 ;  /* 0x0000000207027207 */ /* 0x000fca0004800000 */
[----:B------:R-:W-:-:S04]  /*0300*/  IMAD R7, R6, R3, R2 ;  /* 0x0000000306077224 */ /* 0x000fc800078e0202 */
[----:B0-----:R-:W-:Y:S02]  /*0310*/  IMAD.WIDE R4, R7, 0x4, R4 ;  /* 0x0000000407047825 */ /* 0x001fe400078e0204 */
[----:B------:R-:W0:Y:S04]  /*0320*/  LDC.64 R6, c[0x0][0x390] ;  /* 0x0000e400ff067b82 */ /* 0x000e280000000a00 */
[----:B------:R-:W2:Y:S01]  /*0330*/  LDG.E R5, desc[UR4][R4.64] ;  /* 0x0000000404057981 */ /* 0x000ea2000c1e1900 */
[----:B------:R-:W-:-:S04]  /*0340*/  IMAD R3, R11, R3, R2 ;  /* 0x000000030b037224 */ /* 0x000fc800078e0202 */
[----:B0-----:R-:W-:-:S05]  /*0350*/  IMAD.WIDE R2, R3, 0x4, R6 ;  /* 0x0000000403027825 */ /* 0x001fca00078e0206 */
[----:B--2---:R-:W-:Y:S01]  /*0360*/  STG.E desc[UR4][R2.64], R5 ;  /* 0x0000000502007986 */ /* 0x004fe2000c101904 */
[----:B------:R-:W-:Y:S05]  /*0370*/  EXIT ;  /* 0x000000000000794d */ /* 0x000fea0003800000 */
.L_x_42:
        /* <DEDUP_REMOVED lines=16> */
.L_x_207:


//--------------------- .text._Z14softmax_kernelPKfPfiii --------------------------
	.section	.text._Z14softmax_kernelPKfPfiii,"ax",@progbits
	.align	128
        .global         _Z14softmax_kernelPKfPfiii
        .type           _Z14softmax_kernelPKfPfiii,@function
        .size           _Z14softmax_kernelPKfPfiii,(.L_x_196 - _Z14softmax_kernelPKfPfiii)
        .other          _Z14softmax_kernelPKfPfiii,@"STO_CUDA_ENTRY STV_DEFAULT"
_Z14softmax_kernelPKfPfiii:
.text._Z14softmax_kernelPKfPfiii:
[----:B------:R-:W-:Y:S01]  /*0000*/  LDC R1, c[0x0][0x37c] ;  /* 0x0000df00ff017b82 */ /* 0x000fe20000000800 */
[----:B------:R-:W0:Y:S07]  /*0010*/  S2R R2, SR_TID.X ;  /* 0x0000000000027919 */ /* 0x000e2e0000002100 */
[----:B------:R-:W0:Y:S01]  /*0020*/  S2UR UR4, SR_CTAID.X ;  /* 0x00000000000479c3 */ /* 0x000e220000002500 */
[----:B------:R-:W1:Y:S01]  /*0030*/  LDCU UR6, c[0x0][0x398] ;  /* 0x00007300ff0677ac */ /* 0x000e620008000800 */
[----:B------:R-:W2:Y:S06]  /*0040*/  LDCU UR5, c[0x0][0x390] ;  /* 0x00007200ff0577ac */ /* 0x000eac0008000800 */
[----:B------:R-:W0:Y:S01]  /*0050*/  LDC R5, c[0x0][0x360] ;  /* 0x0000d800ff057b82 */ /* 0x000e220000000800 */
[----:B-1----:R-:W-:Y:S01]  /*0060*/  MOV R0, UR6 ;  /* 0x0000000600007c02 */ /* 0x002fe20008000f00 */
[----:B0-----:R-:W-:-:S04]  /*0070*/  IMAD R5, R5, UR4, R2 ;  /* 0x0000000405057c24 */ /* 0x001fc8000f8e0202 */
[----:B--2---:R-:W-:-:S05]  /*0080*/  IMAD R2, R0, UR5, RZ ;  /* 0x0000000500027c24 */ /* 0x004fca000f8e02ff */
[----:B------:R-:W-:-:S13]  /*0090*/  ISETP.GE.AND P0, PT, R5, R2, PT ;  /* 0x000000020500720c */ /* 0x000fda0003f06270 */
[----:B------:R-:W-:Y:S05]  /*00a0*/  @P0 EXIT ;  /* 0x000000000000094d */ /* 0x000fea0003800000 */
[----:B------:R-:W-:Y:S01]  /*00b0*/  IABS R6, R0 ;  /* 0x0000000000067213 */ /* 0x000fe20000000000 */
[----:B------:R-:W0:Y:S01]  /*00c0*/  LDCU UR5, c[0x0][0x394] ;  /* 0x00007280ff0577ac */ /* 0x000e220008000800 */
[----:B------:R-:W-:Y:S02]  /*00d0*/  IABS R8, R5 ;  /* 0x0000000500087213 */ /* 0x000fe40000000000 */
[----:B------:R-:W1:Y:S01]  /*00e0*/  I2F.RP R4, R6 ;  /* 0x0000000600047306 */ /* 0x000e620000209400 */
[----:B------:R-:W2:Y:S07]  /*00f0*/  LDCU.64 UR8, c[0x0][0x358] ;  /* 0x00006b00ff0877ac */ /* 0x000eae0008000a00 */
[----:B-1----:R-:W1:Y:S01]  /*0100*/  MUFU.RCP R4, R4 ;  /* 0x0000000400047308 */ /* 0x002e620000001000 */
[----:B0-----:R-:W-:Y:S01]  /*0110*/  UISETP.GE.AND UP0, UPT, UR5, 0x1, UPT ;  /* 0x000000010500788c */ /* 0x001fe2000bf06270 */
[----:B-1----:R-:W-:-:S02]  /*0120*/  IADD3 R2, PT, PT, R4, 0xffffffe, RZ ;  /* 0x0ffffffe04027810 */ /* 0x002fc40007ffe0ff */
[----:B------:R-:W-:-:S04]  /*0130*/  MOV R4, 0xff7fffff ;  /* 0xff7fffff00047802 */ /* 0x000fc80000000f00 */
[----:B------:R0:W1:Y:S02]  /*0140*/  F2I.FTZ.U32.TRUNC.NTZ R3, R2 ;  /* 0x0000000200037305 */ /* 0x000064000021f000 */
[----:B0-----:R-:W-:Y:S01]  /*0150*/  HFMA2 R2, -RZ, RZ, 0, 0 ;  /* 0x00000000ff027431 */ /* 0x001fe200000001ff */
[----:B-1----:R-:W-:-:S05]  /*0160*/  IADD3 R7, PT, PT, RZ, -R3, RZ ;  /* 0x80000003ff077210 */ /* 0x002fca0007ffe0ff */
[----:B------:R-:W-:-:S04]  /*0170*/  IMAD R7, R7, R6, RZ ;  /* 0x0000000607077224 */ /* 0x000fc800078e02ff */
[----:B------:R-:W-:Y:S01]  /*0180*/  IMAD.HI.U32 R3, R3, R7, R2 ;  /* 0x0000000703037227 */ /* 0x000fe200078e0002 */
[----:B------:R-:W-:-:S05]  /*0190*/  MOV R7, R8 ;  /* 0x0000000800077202 */ /* 0x000fca0000000f00 */
[----:B------:R-:W-:-:S05]  /*01a0*/  IMAD.HI.U32 R2, R3, R7, RZ ;  /* 0x0000000703027227 */ /* 0x000fca00078e00ff */
[----:B------:R-:W-:-:S05]  /*01b0*/  IADD3 R3, PT, PT, -R2, RZ, RZ ;  /* 0x000000ff02037210 */ /* 0x000fca0007ffe1ff */
[----:B------:R-:W-:-:S05]  /*01c0*/  IMAD R3, R6, R3, R7 ;  /* 0x0000000306037224 */ /* 0x000fca00078e0207 */
[----:B------:R-:W-:-:S13]  /*01d0*/  ISETP.GT.U32.AND P1, PT, R6, R3, PT ;  /* 0x000000030600720c */ /* 0x000fda0003f24070 */
[-C--:B------:R-:W-:Y:S02]  /*01e0*/  @!P1 IADD3 R3, PT, PT, R3, -R6.reuse, RZ ;  /* 0x8000000603039210 */ /* 0x080fe40007ffe0ff */
[----:B------:R-:W-:Y:S02]  /*01f0*/  @!P1 IADD3 R2, PT, PT, R2, 0x1, RZ ;  /* 0x0000000102029810 */ /* 0x000fe40007ffe0ff */
[----:B------:R-:W-:Y:S02]  /*0200*/  ISETP.GE.U32.AND P0, PT, R3, R6, PT ;  /* 0x000000060300720c */ /* 0x000fe40003f06070 */
[----:B------:R-:W-:Y:S02]  /*0210*/  LOP3.LUT R3, R5, R0, RZ, 0x3c, !PT ;  /* 0x0000000005037212 */ /* 0x000fe400078e3cff */
[----:B------:R-:W-:Y:S02]  /*0220*/  ISETP.NE.AND P1, PT, R0, RZ, PT ;  /* 0x000000ff0000720c */ /* 0x000fe40003f25270 */
[----:B------:R-:W-:-:S07]  /*0230*/  ISETP.GE.AND P2, PT, R3, RZ, PT ;  /* 0x000000ff0300720c */ /* 0x000fce0003f46270 */
[----:B------:R-:W-:-:S06]  /*0240*/  @P0 IADD3 R2, PT, PT, R2, 0x1, RZ ;  /* 0x0000000102020810 */ /* 0x000fcc0007ffe0ff */
[----:B------:R-:W-:Y:S02]  /*0250*/  @!P2 IADD3 R2, PT, PT, -R2, RZ, RZ ;  /* 0x000000ff0202a210 */ /* 0x000fe40007ffe1ff */
[----:B------:R-:W-:-:S04]  /*0260*/  @!P1 LOP3.LUT R2, RZ, R0, RZ, 0x33, !PT ;  /* 0x00000000ff029212 */ /* 0x000fc800078e33ff */
[----:B------:R-:W-:-:S05]  /*0270*/  IADD3 R3, PT, PT, -R2, RZ, RZ ;  /* 0x000000ff02037210 */ /* 0x000fca0007ffe1ff */
[C---:B------:R-:W-:Y:S02]  /*0280*/  IMAD R3, R0.reuse, R3, R5 ;  /* 0x0000000300037224 */ /* 0x040fe400078e0205 */
[----:B------:R-:W-:-:S04]  /*0290*/  IMAD R5, R0, UR5, RZ ;  /* 0x0000000500057c24 */ /* 0x000fc8000f8e02ff */
[----:B------:R-:W-:Y:S01]  /*02a0*/  IMAD R5, R2, R5, R3 ;  /* 0x0000000502057224 */ /* 0x000fe200078e0203 */
[----:B--2---:R-:W-:Y:S06]  /*02b0*/  BRA.U !UP0, `(.L_x_43) ;  /* 0x0000000908787547 */ /* 0x004fec000b800000 */
[----:B------:R-:W-:Y:S01]  /*02c0*/  UISETP.GE.U32.AND UP1, UPT, UR5, 0x10, UPT ;  /* 0x000000100500788c */ /* 0x000fe2000bf26070 */
[----:B------:R-:W-:Y:S01]  /*02d0*/  MOV R4, 0xff7fffff ;  /* 0xff7fffff00047802 */ /* 0x000fe20000000f00 */
[----:B------:R-:W-:Y:S01]  /*02e0*/  ULOP3.LUT UR6, UR5, 0xf, URZ, 0xc0, !UPT ;  /* 0x0000000f05067892 */ /* 0x000fe2000f8ec0ff */
[----:B------:R-:W-:-:S03]  /*02f0*/  UMOV UR4, URZ ;  /* 0x000000ff00047c82 */ /* 0x000fc60008000000 */
[----:B------:R-:W-:-:S03]  /*0300*/  UISETP.NE.AND UP0, UPT, UR6, URZ, UPT ;  /* 0x000000ff0600728c */ /* 0x000fc6000bf05270 */
[----:B------:R-:W-:Y:S08]  /*0310*/  BRA.U !UP1, `(.L_x_44) ;  /* 0x0000000509287547 */ /* 0x000ff0000b800000 */
[----:B------:R-:W-:Y:S01]  /*0320*/  ULOP3.LUT UR4, UR5, 0x7ffffff0, URZ, 0xc0, !UPT ;  /* 0x7ffffff005047892 */ /* 0x000fe2000f8ec0ff */
[----:B------:R-:W-:Y:S02]  /*0330*/  MOV R4, 0xff7fffff ;  /* 0xff7fffff00047802 */ /* 0x000fe40000000f00 */
[----:B------:R-:W-:Y:S01]  /*0340*/  MOV R7, R5 ;  /* 0x0000000500077202 */ /* 0x000fe20000000f00 */
[----:B------:R-:W-:-:S12]  /*0350*/  UIADD3 UR5, UPT, UPT, -UR4, URZ, URZ ;  /* 0x000000ff04057290 */ /* 0x000fd8000fffe1ff */
.L_x_45:
[----:B------:R-:W0:Y:S08]  /*0360*/  LDC.64 R12, c[0x0][0x380] ;  /* 0x0000e000ff0c7b82 */ /* 0x000e300000000a00 */
[----:B------:R-:W1:Y:S01]  /*0370*/  LDC R0, c[0x0][0x398] ;  /* 0x0000e600ff007b82 */ /* 0x000e620000000800 */
[----:B0-----:R-:W-:-:S05]  /*0380*/  IMAD.WIDE R12, R7, 0x4, R12 ;  /* 0x00000004070c7825 */ /* 0x001fca00078e020c */
[----:B------:R-:W2:Y:S01]  /*0390*/  LDG.E R9, desc[UR8][R12.64] ;  /* 0x000000080c097981 */ /* 0x000ea2000c1e1900 */
[----:B-1----:R-:W-:-:S05]  /*03a0*/  IMAD.WIDE R14, R0, 0x4, R12 ;  /* 0x00000004000e7825 */ /* 0x002fca00078e020c */
[----:B------:R-:W3:Y:S01]  /*03b0*/  LDG.E R6, desc[UR8][R14.64] ;  /* 0x000000080e067981 */ /* 0x000ee2000c1e1900 */
[----:B------:R-:W-:-:S05]  /*03c0*/  IMAD.WIDE R16, R0, 0x4, R14 ;  /* 0x0000000400107825 */ /* 0x000fca00078e020e */
[----:B------:R-:W4:Y:S01]  /*03d0*/  LDG.E R8, desc[UR8][R16.64] ;  /* 0x0000000810087981 */ /* 0x000f22000c1e1900 */
[----:B------:R-:W-:-:S05]  /*03e0*/  IMAD.WIDE R18, R0, 0x4, R16 ;  /* 0x0000000400127825 */ /* 0x000fca00078e0210 */
[----:B------:R0:W5:Y:S02]  /*03f0*/  LDG.E R10, desc[UR8][R18.64] ;  /* 0x00000008120a7981 */ /* 0x000164000c1e1900 */
[----:B0-----:R-:W-:-:S05]  /*0400*/  IMAD.WIDE R18, R0, 0x4, R18 ;  /* 0x0000000400127825 */ /* 0x001fca00078e0212 */
[----:B------:R-:W5:Y:S01]  /*0410*/  LDG.E R11, desc[UR8][R18.64] ;  /* 0x00000008120b7981 */ /* 0x000f62000c1e1900 */
[----:B------:R-:W-:-:S05]  /*0420*/  IMAD.WIDE R16, R0, 0x4, R18 ;  /* 0x0000000400107825 */ /* 0x000fca00078e0212 */
[----:B------:R-:W5:Y:S01]  /*0430*/  LDG.E R27, desc[UR8][R16.64] ;  /* 0x00000008101b7981 */ /* 0x000f62000c1e1900 */
[----:B------:R-:W-:-:S05]  /*0440*/  IMAD.WIDE R20, R0, 0x4, R16 ;  /* 0x0000000400147825 */ /* 0x000fca00078e0210 */
[----:B------:R0:W5:Y:S02]  /*0450*/  LDG.E R26, desc[UR8][R20.64] ;  /* 0x00000008141a7981 */ /* 0x000164000c1e1900 */
[----:B0-----:R-:W-:-:S05]  /*0460*/  IMAD.WIDE R20, R0, 0x4, R20 ;  /* 0x0000000400147825 */ /* 0x001fca00078e0214 */
[----:B------:R0:W5:Y:S01]  /*0470*/  LDG.E R13, desc[UR8][R20.64] ;  /* 0x00000008140d7981 */ /* 0x000162000c1e1900 */
[----:B------:R-:W-:-:S05]  /*0480*/  IMAD.WIDE R22, R0, 0x4, R20 ;  /* 0x0000000400167825 */ /* 0x000fca00078e0214 */
[----:B------:R1:W5:Y:S01]  /*0490*/  LDG.E R12, desc[UR8][R22.64] ;  /* 0x00000008160c7981 */ /* 0x000362000c1e1900 */
[----:B------:R-:W-:-:S05]  /*04a0*/  IMAD.WIDE R24, R0, 0x4, R22 ;  /* 0x0000000400187825 */ /* 0x000fca00078e0216 */
[----:B------:R1:W5:Y:S01]  /*04b0*/  LDG.E R28, desc[UR8][R24.64] ;  /* 0x00000008181c7981 */ /* 0x000362000c1e1900 */
[----:B------:R-:W-:-:S05]  /*04c0*/  IMAD.WIDE R14, R0, 0x4, R24 ;  /* 0x00000004000e7825 */ /* 0x000fca00078e0218 */
[----:B------:R-:W5:Y:S01]  /*04d0*/  LDG.E R29, desc[UR8][R14.64] ;  /* 0x000000080e1d7981 */ /* 0x000f62000c1e1900 */
[----:B------:R-:W-:-:S04]  /*04e0*/  IMAD.WIDE R16, R0, 0x4, R14 ;  /* 0x0000000400107825 */ /* 0x000fc800078e020e */
[C---:B------:R-:W-:Y:S01]  /*04f0*/  IMAD.WIDE R18, R0.reuse, 0x4, R16 ;  /* 0x0000000400127825 */ /* 0x040fe200078e0210 */
[----:B------:R-:W5:Y:S04]  /*0500*/  LDG.E R14, desc[UR8][R16.64] ;  /* 0x00000008100e7981 */ /* 0x000f68000c1e1900 */
[----:B------:R-:W5:Y:S01]  /*0510*/  LDG.E R15, desc[UR8][R18.64] ;  /* 0x00000008120f7981 */ /* 0x000f62000c1e1900 */
[----:B0-----:R-:W-:-:S05]  /*0520*/  IMAD.WIDE R20, R0, 0x4, R18 ;  /* 0x0000000400147825 */ /* 0x001fca00078e0212 */
[----:B------:R-:W5:Y:S01]  /*0530*/  LDG.E R16, desc[UR8][R20.64] ;  /* 0x0000000814107981 */ /* 0x000f62000c1e1900 */
[----:B-1----:R-:W-:-:S05]  /*0540*/  IMAD.WIDE R22, R0, 0x4, R20 ;  /* 0x0000000400167825 */ /* 0x002fca00078e0214 */
[----:B------:R-:W5:Y:S01]  /*0550*/  LDG.E R17, desc[UR8][R22.64] ;  /* 0x0000000816117981 */ /* 0x000f62000c1e1900 */
[----:B------:R-:W-:-:S06]  /*0560*/  IMAD.WIDE R24, R0, 0x4, R22 ;  /* 0x0000000400187825 */ /* 0x000fcc00078e0216 */
[----:B------:R-:W5:Y:S01]  /*0570*/  LDG.E R24, desc[UR8][R24.64] ;  /* 0x0000000818187981 */ /* 0x000f62000c1e1900 */
[----:B------:R-:W-:Y:S01]  /*0580*/  UIADD3 UR5, UPT, UPT, UR5, 0x10, URZ ;  /* 0x0000001005057890 */ /* 0x000fe2000fffe0ff */
[----:B------:R-:W-:-:S03]  /*0590*/  LEA R7, R0, R7, 0x4 ;  /* 0x0000000700077211 */ /* 0x000fc600078e20ff */
[----:B------:R-:W-:Y:S01]  /*05a0*/  UISETP.NE.AND UP1, UPT, UR5, URZ, UPT ;  /* 0x000000ff0500728c */ /* 0x000fe2000bf25270 */
        /* <DEDUP_REMOVED lines=31> */
[----:B------:R-:W-:Y:S01]  /*07a0*/  FSEL R4, R24, R17, P0 ;  /* 0x0000001118047208 */ /* 0x000fe20000000000 */
[----:B------:R-:W-:Y:S08]  /*07b0*/  BRA.U UP1, `(.L_x_45) ;  /* 0xfffffff901e87547 */ /* 0x000ff0000b83ffff */
.L_x_44:
[----:B------:R-:W-:Y:S05]  /*07c0*/  BRA.U !UP0, `(.L_x_43) ;  /* 0x0000000508347547 */ /* 0x000fea000b800000 */
[----:B------:R-:W0:Y:S01]  /*07d0*/  LDC R7, c[0x0][0x394] ;  /* 0x0000e500ff077b82 */ /* 0x000e220000000800 */
[----:B------:R-:W-:Y:S01]  /*07e0*/  UISETP.GE.U32.AND UP0, UPT, UR6, 0x8, UPT ;  /* 0x000000080600788c */ /* 0x000fe2000bf06070 */
[----:B0-----:R-:W-:-:S04]  /*07f0*/  LOP3.LUT R8, R7, 0x7, RZ, 0xc0, !PT ;  /* 0x0000000707087812 */ /* 0x001fc800078ec0ff */
[----:B------:R-:W-:-:S04]  /*0800*/  ISETP.NE.AND P0, PT, R8, RZ, PT ;  /* 0x000000ff0800720c */ /* 0x000fc80003f05270 */
[----:B------:R-:W-:Y:S09]  /*0810*/  BRA.U !UP0, `(.L_x_46) ;  /* 0x00000001088c7547 */ /* 0x000ff2000b800000 */
[----:B------:R-:W0:Y:S01]  /*0820*/  LDC.64 R10, c[0x0][0x380] ;  /* 0x0000e000ff0a7b82 */ /* 0x000e220000000a00 */
[----:B------:R-:W-:-:S04]  /*0830*/  IMAD R9, R0, UR4, R5 ;  /* 0x0000000400097c24 */ /* 0x000fc8000f8e0205 */
[----:B0-----:R-:W-:-:S05]  /*0840*/  IMAD.WIDE R10, R9, 0x4, R10 ;  /* 0x00000004090a7825 */ /* 0x001fca00078e020a */
[----:B------:R0:W2:Y:S01]  /*0850*/  LDG.E R9, desc[UR8][R10.64] ;  /* 0x000000080a097981 */ /* 0x0000a2000c1e1900 */
[----:B------:R-:W-:-:S05]  /*0860*/  IMAD.WIDE R12, R0, 0x4, R10 ;  /* 0x00000004000c7825 */ /* 0x000fca00078e020a */
[----:B------:R1:W3:Y:S01]  /*0870*/  LDG.E R6, desc[UR8][R12.64] ;  /* 0x000000080c067981 */ /* 0x0002e2000c1e1900 */
[----:B------:R-:W-:-:S05]  /*0880*/  IMAD.WIDE R14, R0, 0x4, R12 ;  /* 0x00000004000e7825 */ /* 0x000fca00078e020c */
[----:B------:R-:W4:Y:S01]  /*0890*/  LDG.E R23, desc[UR8][R14.64] ;  /* 0x000000080e177981 */ /* 0x000f22000c1e1900 */
[----:B------:R-:W-:-:S05]  /*08a0*/  IMAD.WIDE R16, R0, 0x4, R14 ;  /* 0x0000000400107825 */ /* 0x000fca00078e020e */
[----:B------:R-:W5:Y:S01]  /*08b0*/  LDG.E R25, desc[UR8][R16.64] ;  /* 0x0000000810197981 */ /* 0x000f62000c1e1900 */
[----:B------:R-:W-:-:S05]  /*08c0*/  IMAD.WIDE R18, R0, 0x4, R16 ;  /* 0x0000000400127825 */ /* 0x000fca00078e0210 */
[----:B------:R-:W5:Y:S01]  /*08d0*/  LDG.E R27, desc[UR8][R18.64] ;  /* 0x00000008121b7981 */ /* 0x000f62000c1e1900 */
[----:B------:R-:W-:-:S05]  /*08e0*/  IMAD.WIDE R20, R0, 0x4, R18 ;  /* 0x0000000400147825 */ /* 0x000fca00078e0212 */
[----:B------:R-:W5:Y:S01]  /*08f0*/  LDG.E R29, desc[UR8][R20.64] ;  /* 0x00000008141d7981 */ /* 0x000f62000c1e1900 */
[----:B0-----:R-:W-:-:S05]  /*0900*/  IMAD.WIDE R10, R0, 0x4, R20 ;  /* 0x00000004000a7825 */ /* 0x001fca00078e0214 */
[----:B------:R-:W5:Y:S01]  /*0910*/  LDG.E R22, desc[UR8][R10.64] ;  /* 0x000000080a167981 */ /* 0x000f62000c1e1900 */
[----:B-1----:R-:W-:-:S06]  /*0920*/  IMAD.WIDE R12, R0, 0x4, R10 ;  /* 0x00000004000c7825 */ /* 0x002fcc00078e020a */
[----:B------:R-:W5:Y:S01]  /*0930*/  LDG.E R13, desc[UR8][R12.64] ;  /* 0x000000080c0d7981 */ /* 0x000f62000c1e1900 */
[----:B------:R-:W-:Y:S01]  /*0940*/  UIADD3 UR4, UPT, UPT, UR4, 0x8, URZ ;  /* 0x0000000804047890 */ /* 0x000fe2000fffe0ff */
        /* <DEDUP_REMOVED lines=16> */
.L_x_46:
[----:B------:R-:W-:Y:S05]  /*0a50*/  @!P0 BRA `(.L_x_43) ;  /* 0x0000000000908947 */ /* 0x000fea0003800000 */
[----:B------:R-:W-:Y:S02]  /*0a60*/  ISETP.GE.U32.AND P1, PT, R8, 0x4, PT ;  /* 0x000000040800780c */ /* 0x000fe40003f26070 */
[----:B------:R-:W-:-:S04]  /*0a70*/  LOP3.LUT R6, R7, 0x3, RZ, 0xc0, !PT ;  /* 0x0000000307067812 */ /* 0x000fc800078ec0ff */
[----:B------:R-:W-:-:S07]  /*0a80*/  ISETP.NE.AND P0, PT, R6, RZ, PT ;  /* 0x000000ff0600720c */ /* 0x000fce0003f05270 */
[----:B------:R-:W-:Y:S06]  /*0a90*/  @!P1 BRA `(.L_x_47) ;  /* 0x00000000004c9947 */ /* 0x000fec0003800000 */
[----:B------:R-:W0:Y:S01]  /*0aa0*/  LDC.64 R8, c[0x0][0x380] ;  /* 0x0000e000ff087b82 */ /* 0x000e220000000a00 */
[----:B------:R-:W-:-:S04]  /*0ab0*/  IMAD R11, R0, UR4, R5 ;  /* 0x00000004000b7c24 */ /* 0x000fc8000f8e0205 */
[----:B0-----:R-:W-:-:S05]  /*0ac0*/  IMAD.WIDE R8, R11, 0x4, R8 ;  /* 0x000000040b087825 */ /* 0x001fca00078e0208 */
[----:B------:R-:W2:Y:S01]  /*0ad0*/  LDG.E R17, desc[UR8][R8.64] ;  /* 0x0000000808117981 */ /* 0x000ea2000c1e1900 */
[----:B------:R-:W-:-:S05]  /*0ae0*/  IMAD.WIDE R10, R0, 0x4, R8 ;  /* 0x00000004000a7825 */ /* 0x000fca00078e0208 */
[----:B------:R-:W3:Y:S01]  /*0af0*/  LDG.E R19, desc[UR8][R10.64] ;  /* 0x000000080a137981 */ /* 0x000ee2000c1e1900 */
[----:B------:R-:W-:-:S05]  /*0b00*/  IMAD.WIDE R12, R0, 0x4, R10 ;  /* 0x00000004000c7825 */ /* 0x000fca00078e020a */
[----:B------:R-:W4:Y:S01]  /*0b10*/  LDG.E R21, desc[UR8][R12.64] ;  /* 0x000000080c157981 */ /* 0x000f22000c1e1900 */
[----:B------:R-:W-:-:S06]  /*0b20*/  IMAD.WIDE R14, R0, 0x4, R12 ;  /* 0x00000004000e7825 */ /* 0x000fcc00078e020c */
        /* <DEDUP_REMOVED lines=10> */
.L_x_47:
[----:B------:R-:W-:Y:S05]  /*0bd0*/  @!P0 BRA `(.L_x_43) ;  /* 0x0000000000308947 */ /* 0x000fea0003800000 */
[----:B------:R-:W0:Y:S01]  /*0be0*/  LDC.64 R8, c[0x0][0x380] ;  /* 0x0000e000ff087b82 */ /* 0x000e220000000a00 */
[----:B------:R-:W-:Y:S01]  /*0bf0*/  IMAD R7, R2, R7, UR4 ;  /* 0x0000000402077e24 */ /* 0x000fe2000f8e0207 */
[----:B------:R-:W-:-:S03]  /*0c00*/  IADD3 R10, PT, PT, -R6, RZ, RZ ;  /* 0x000000ff060a7210 */ /* 0x000fc60007ffe1ff */
[----:B------:R-:W-:-:S07]  /*0c10*/  IMAD R11, R7, R0, R3 ;  /* 0x00000000070b7224 */ /* 0x000fce00078e0203 */
.L_x_48:
[----:B0-----:R-:W-:-:S06]  /*0c20*/  IMAD.WIDE R6, R11, 0x4, R8 ;  /* 0x000000040b067825 */ /* 0x001fcc00078e0208 */
[----:B------:R-:W2:Y:S01]  /*0c30*/  LDG.E R7, desc[UR8][R6.64] ;  /* 0x0000000806077981 */ /* 0x000ea2000c1e1900 */
[----:B------:R-:W-:Y:S02]  /*0c40*/  IADD3 R10, PT, PT, R10, 0x1, RZ ;  /* 0x000000010a0a7810 */ /* 0x000fe40007ffe0ff */
[----:B------:R-:W-:Y:S02]  /*0c50*/  IADD3 R11, PT, PT, R11, R0, RZ ;  /* 0x000000000b0b7210 */ /* 0x000fe40007ffe0ff */
[----:B------:R-:W-:Y:S02]  /*0c60*/  ISETP.NE.AND P1, PT, R10, RZ, PT ;  /* 0x000000ff0a00720c */ /* 0x000fe40003f25270 */
[----:B--2---:R-:W-:-:S04]  /*0c70*/  FSETP.GT.AND P0, PT, R7, R4, PT ;  /* 0x000000040700720b */ /* 0x004fc80003f04000 */
[----:B------:R-:W-:-:S07]  /*0c80*/  FSEL R4, R7, R4, P0 ;  /* 0x0000000407047208 */ /* 0x000fce0000000000 */
[----:B------:R-:W-:Y:S05]  /*0c90*/  @P1 BRA `(.L_x_48) ;  /* 0xfffffffc00e01947 */ /* 0x000fea000383ffff */
.L_x_43:
[----:B------:R-:W0:Y:S01]  /*0ca0*/  LDC R6, c[0x0][0x394] ;  /* 0x0000e500ff067b82 */ /* 0x000e220000000800 */
[----:B------:R-:W-:Y:S02]  /*0cb0*/  MOV R22, RZ ;  /* 0x000000ff00167202 */ /* 0x000fe40000000f00 */
[----:B0-----:R-:W-:-:S13]  /*0cc0*/  ISETP.GE.AND P3, PT, R6, 0x1, PT ;  /* 0x000000010600780c */ /* 0x001fda0003f66270 */
[----:B------:R-:W-:Y:S05]  /*0cd0*/  @!P3 BRA `(.L_x_49) ;  /* 0x000000100000b947 */ /* 0x000fea0003800000 */
[C---:B------:R-:W-:Y:S01]  /*0ce0*/  ISETP.GE.U32.AND P0, PT, R6.reuse, 0x8, PT ;  /* 0x000000080600780c */ /* 0x040fe20003f06070 */
[----:B------:R-:W-:Y:S01]  /*0cf0*/  HFMA2 R22, -RZ, RZ, 0, 0 ;  /* 0x00000000ff167431 */ /* 0x000fe200000001ff */
[----:B------:R-:W-:Y:S02]  /*0d00*/  LOP3.LUT R8, R6, 0x7, RZ, 0xc0, !PT ;  /* 0x0000000706087812 */ /* 0x000fe400078ec0ff */
[----:B------:R-:W-:Y:S02]  /*0d10*/  MOV R9, RZ ;  /* 0x000000ff00097202 */ /* 0x000fe40000000f00 */
[----:B------:R-:W-:-:S07]  /*0d20*/  ISETP.NE.AND P1, PT, R8, RZ, PT ;  /* 0x000000ff0800720c */ /* 0x000fce0003f25270 */
[----:B------:R-:W-:Y:S06]  /*0d30*/  @!P0 BRA `(.L_x_50) ;  /* 0x0000000400f08947 */ /* 0x000fec0003800000 */
[----:B------:R-:W0:Y:S01]  /*0d40*/  LDC.64 R12, c[0x0][0x380] ;  /* 0x0000e000ff0c7b82 */ /* 0x000e220000000a00 */
[----:B------:R-:W-:Y:S02]  /*0d50*/  LOP3.LUT R9, R6, 0x7ffffff8, RZ, 0xc0, !PT ;  /* 0x7ffffff806097812 */ /* 0x000fe400078ec0ff */
[----:B------:R-:W-:Y:S02]  /*0d60*/  MOV R22, RZ ;  /* 0x000000ff00167202 */ /* 0x000fe40000000f00 */
[----:B------:R-:W-:Y:S02]  /*0d70*/  MOV R7, R5 ;  /* 0x0000000500077202 */ /* 0x000fe40000000f00 */
[----:B------:R-:W-:Y:S01]  /*0d80*/  IADD3 R20, PT, PT, -R9, RZ, RZ ;  /* 0x000000ff09147210 */ /* 0x000fe20007ffe1ff */
[----:B------:R-:W1:Y:S06]  /*0d90*/  LDC.64 R14, c[0x0][0x388] ;  /* 0x0000e200ff0e7b82 */ /* 0x000e6c0000000a00 */
.L_x_51:
[----:B0-----:R-:W-:-:S05]  /*0da0*/  IMAD.WIDE R16, R7, 0x4, R12 ;  /* 0x0000000407107825 */ /* 0x001fca00078e020c */
[----:B--2---:R0:W2:Y:S01]  /*0db0*/  LDG.E R19, desc[UR8][R16.64] ;  /* 0x0000000810137981 */ /* 0x0040a2000c1e1900 */
[----:B------:R-:W-:Y:S01]  /*0dc0*/  HFMA2 R11, -RZ, RZ, 0.96630859375, -0.0022525787353515625 ;  /* 0x3bbb989dff0b7431 */ /* 0x000fe200000001ff */
[----:B------:R-:W-:Y:S01]  /*0dd0*/  MOV R23, 0x437c0000 ;  /* 0x437c000000177802 */ /* 0x000fe20000000f00 */
[----:B-1----:R-:W-:-:S04]  /*0de0*/  IMAD.WIDE R24, R7, 0x4, R14 ;  /* 0x0000000407187825 */ /* 0x002fc800078e020e */
[----:B0-----:R-:W-:-:S04]  /*0df0*/  IMAD.WIDE R16, R0, 0x4, R16 ;  /* 0x0000000400107825 */ /* 0x001fc800078e0210 */
[----:B--2---:R-:W-:-:S04]  /*0e00*/  FADD R10, R19, -R4 ;  /* 0x80000004130a7221 */ /* 0x004fc80000000000 */
[----:B------:R-:W-:-:S04]  /*0e10*/  FFMA.SAT R18, R10, R11, 0.5 ;  /* 0x3f0000000a127423 */ /* 0x000fc8000000200b */
[----:B------:R-:W-:-:S04]  /*0e20*/  FFMA.RM R18, R18, R23, 12582913 ;  /* 0x4b40000112127423 */ /* 0x000fc80000004017 */
[C---:B------:R-:W-:Y:S01]  /*0e30*/  FADD R19, R18.reuse, -12583039 ;  /* 0xcb40007f12137421 */ /* 0x040fe20000000000 */
[----:B------:R-:W-:-:S03]  /*0e40*/  SHF.L.U32 R21, R18, 0x17, RZ ;  /* 0x0000001712157819 */ /* 0x000fc600000006ff */
[----:B------:R-:W-:-:S04]  /*0e50*/  FFMA R19, R10, 1.4426950216293334961, -R19 ;  /* 0x3fb8aa3b0a137823 */ /* 0x000fc80000000813 */
[----:B------:R-:W-:-:S04]  /*0e60*/  FFMA R19, R10, 1.925963033500011079e-08, R19 ;  /* 0x32a570600a137823 */ /* 0x000fc80000000013 */
[----:B------:R-:W0:Y:S02]  /*0e70*/  MUFU.EX2 R10, R19 ;  /* 0x00000013000a7308 */ /* 0x000e240000000800 */
[----:B0-----:R-:W-:-:S05]  /*0e80*/  FMUL R21, R21, R10 ;  /* 0x0000000a15157220 */ /* 0x001fca0000400000 */
[----:B------:R0:W-:Y:S04]  /*0e90*/  STG.E desc[UR8][R24.64], R21 ;  /* 0x0000001518007986 */ /* 0x0001e8000c101908 */
[----:B------:R1:W2:Y:S02]  /*0ea0*/  LDG.E R27, desc[UR8][R16.64] ;  /* 0x00000008101b7981 */ /* 0x0002a4000c1e1900 */
[----:B-1----:R-:W-:-:S04]  /*0eb0*/  IMAD.WIDE R16, R0, 0x4, R16 ;  /* 0x0000000400107825 */ /* 0x002fc800078e0210 */
[----:B--2---:R-:W-:-:S04]  /*0ec0*/  FADD R10, R27, -R4 ;  /* 0x800000041b0a7221 */ /* 0x004fc80000000000 */
[----:B------:R-:W-:-:S04]  /*0ed0*/  FFMA.SAT R18, R10, R11, 0.5 ;  /* 0x3f0000000a127423 */ /* 0x000fc8000000200b */
[----:B------:R-:W-:-:S04]  /*0ee0*/  FFMA.RM R18, R18, R23, 12582913 ;  /* 0x4b40000112127423 */ /* 0x000fc80000004017 */
[----:B------:R-:W-:-:S04]  /*0ef0*/  FADD R27, R18, -12583039 ;  /* 0xcb40007f121b7421 */ /* 0x000fc80000000000 */
[----:B------:R-:W-:-:S04]  /*0f00*/  FFMA R27, R10, 1.4426950216293334961, -R27 ;  /* 0x3fb8aa3b0a1b7823 */ /* 0x000fc8000000081b */
[----:B------:R-:W-:Y:S01]  /*0f10*/  FFMA R27, R10, 1.925963033500011079e-08, R27 ;  /* 0x32a570600a1b7823 */ /* 0x000fe2000000001b */
[----:B------:R-:W-:Y:S01]  /*0f20*/  SHF.L.U32 R10, R18, 0x17, RZ ;  /* 0x00000017120a7819 */ /* 0x000fe200000006ff */
[----:B------:R-:W-:-:S04]  /*0f30*/  IMAD.WIDE R18, R0, 0x4, R24 ;  /* 0x0000000400127825 */ /* 0x000fc800078e0218 */
[----:B------:R-:W1:Y:S02]  /*0f40*/  MUFU.EX2 R27, R27 ;  /* 0x0000001b001b7308 */ /* 0x000e640000000800 */
[----:B-1----:R-:W-:-:S05]  /*0f50*/  FMUL R10, R10, R27 ;  /* 0x0000001b0a0a7220 */ /* 0x002fca0000400000 */
[----:B------:R1:W-:Y:S04]  /*0f60*/  STG.E desc[UR8][R18.64], R10 ;  /* 0x0000000a12007986 */ /* 0x0003e8000c101908 */
[----:B0-----:R0:W2:Y:S01]  /*0f70*/  LDG.E R25, desc[UR8][R16.64] ;  /* 0x0000000810197981 */ /* 0x0010a2000c1e1900 */
[----:B-1----:R-:W-:-:S04]  /*0f80*/  IMAD.WIDE R18, R0, 0x4, R18 ;  /* 0x0000000400127825 */ /* 0x002fc800078e0212 */
[----:B0-----:R-:W-:-:S04]  /*0f90*/  IMAD.WIDE R16, R0, 0x4, R16 ;  /* 0x0000000400107825 */ /* 0x001fc800078e0210 */
        /* <DEDUP_REMOVED lines=8> */
[----:B0-----:R-:W-:-:S05]  /*1020*/  FMUL R25, R25, R28 ;  /* 0x0000001c19197220 */ /* 0x001fca0000400000 */
[----:B------:R0:W-:Y:S04]  /*1030*/  STG.E desc[UR8][R18.64], R25 ;  /* 0x0000001912007986 */ /* 0x0001e8000c101908 */
[----:B------:R1:W2:Y:S01]  /*1040*/  LDG.E R27, desc[UR8][R16.64] ;  /* 0x00000008101b7981 */ /* 0x0002a2000c1e1900 */
[----:B0-----:R-:W-:-:S04]  /*1050*/  IMAD.WIDE R18, R0, 0x4, R18 ;  /* 0x0000000400127825 */ /* 0x001fc800078e0212 */
[----:B-1----:R-:W-:-:S04]  /*1060*/  IMAD.WIDE R16, R0, 0x4, R16 ;  /* 0x0000000400107825 */ /* 0x002fc800078e0210 */
[----:B--2---:R-:W-:Y:S01]  /*1070*/  FADD R24, R27, -R4 ;  /* 0x800000041b187221 */ /* 0x004fe20000000000 */
[----:B------:R-:W-:-:S03]  /*1080*/  FADD R27, R21, R22 ;  /* 0x00000016151b7221 */ /* 0x000fc60000000000 */
        /* <DEDUP_REMOVED lines=10> */
[----:B------:R-:W-:Y:S01]  /*1130*/  FADD R10, R27, R10 ;  /* 0x0000000a1b0a7221 */ /* 0x000fe20000000000 */
[----:B0-----:R-:W-:-:S04]  /*1140*/  IMAD.WIDE R18, R0, 0x4, R18 ;  /* 0x0000000400127825 */ /* 0x001fc800078e0212 */
[----:B-1----:R-:W-:-:S04]  /*1150*/  IMAD.WIDE R16, R0, 0x4, R16 ;  /* 0x0000000400107825 */ /* 0x002fc800078e0210 */
        /* <DEDUP_REMOVED lines=38> */
[----:B------:R-:W2:Y:S01]  /*13c0*/  LDG.E R17, desc[UR8][R16.64] ;  /* 0x0000000810117981 */ /* 0x000ea2000c1e1900 */
[----:B------:R-:W-:Y:S01]  /*13d0*/  IMAD.WIDE R28, R0, 0x4, R18 ;  /* 0x00000004001c7825 */ /* 0x000fe200078e0212 */
[----:B------:R-:W-:-:S03]  /*13e0*/  IADD3 R20, PT, PT, R20, 0x8, RZ ;  /* 0x0000000814147810 */ /* 0x000fc60007ffe0ff */
[----:B------:R-:W-:Y:S01]  /*13f0*/  FADD R10, R10, R27 ;  /* 0x0000001b0a0a7221 */ /* 0x000fe20000000000 */
[----:B------:R-:W-:Y:S02]  /*1400*/  LEA R7, R0, R7, 0x3 ;  /* 0x0000000700077211 */ /* 0x000fe400078e18ff */
[----:B------:R-:W-:Y:S01]  /*1410*/  ISETP.NE.AND P0, PT, R20, RZ, PT ;  /* 0x000000ff1400720c */ /* 0x000fe20003f05270 */
[----:B------:R-:W-:-:S04]  /*1420*/  FADD R10, R10, R25 ;  /* 0x000000190a0a7221 */ /* 0x000fc80000000000 */
[----:B------:R-:W-:Y:S01]  /*1430*/  FADD R10, R10, R21 ;  /* 0x000000150a0a7221 */ /* 0x000fe20000000000 */
[----:B--2---:R-:W-:-:S04]  /*1440*/  FADD R24, R17, -R4 ;  /* 0x8000000411187221 */ /* 0x004fc80000000000 */
[----:B------:R-:W-:-:S04]  /*1450*/  FFMA.SAT R26, R24, R11, 0.5 ;  /* 0x3f000000181a7423 */ /* 0x000fc8000000200b */
[----:B------:R-:W-:-:S04]  /*1460*/  FFMA.RM R26, R26, R23, 12582913 ;  /* 0x4b4000011a1a7423 */ /* 0x000fc80000004017 */
[C---:B------:R-:W-:Y:S01]  /*1470*/  FADD R11, R26.reuse, -12583039 ;  /* 0xcb40007f1a0b7421 */ /* 0x040fe20000000000 */
[----:B------:R-:W-:-:S03]  /*1480*/  SHF.L.U32 R26, R26, 0x17, RZ ;  /* 0x000000171a1a7819 */ /* 0x000fc600000006ff */
[----:B------:R-:W-:-:S04]  /*1490*/  FFMA R11, R24, 1.4426950216293334961, -R11 ;  /* 0x3fb8aa3b180b7823 */ /* 0x000fc8000000080b */
[----:B------:R-:W-:-:S06]  /*14a0*/  FFMA R11, R24, 1.925963033500011079e-08, R11 ;  /* 0x32a57060180b7823 */ /* 0x000fcc000000000b */
[----:B------:R-:W0:Y:S02]  /*14b0*/  MUFU.EX2 R11, R11 ;  /* 0x0000000b000b7308 */ /* 0x000e240000000800 */
[----:B0-----:R-:W-:-:S04]  /*14c0*/  FMUL R19, R26, R11 ;  /* 0x0000000b1a137220 */ /* 0x001fc80000400000 */
[----:B------:R-:W-:Y:S01]  /*14d0*/  FADD R22, R10, R19 ;  /* 0x000000130a167221 */ /* 0x000fe20000000000 */
[----:B------:R2:W-:Y:S01]  /*14e0*/  STG.E desc[UR8][R28.64], R19 ;  /* 0x000000131c007986 */ /* 0x0005e2000c101908 */
[----:B------:R-:W-:Y:S05]  /*14f0*/  @P0 BRA `(.L_x_51) ;  /* 0xfffffff800280947 */ /* 0x000fea000383ffff */
.L_x_50:
[----:B------:R-:W-:Y:S05]  /*1500*/  @!P1 BRA `(.L_x_49) ;  /* 0x0000000400f49947 */ /* 0x000fea0003800000 */
[----:B------:R-:W-:Y:S02]  /*1510*/  ISETP.GE.U32.AND P0, PT, R8, 0x4, PT ;  /* 0x000000040800780c */ /* 0x000fe40003f06070 */
[----:B------:R-:W-:-:S04]  /*1520*/  LOP3.LUT R16, R6, 0x3, RZ, 0xc0, !PT ;  /* 0x0000000306107812 */ /* 0x000fc800078ec0ff */
[----:B------:R-:W-:-:S07]  /*1530*/  ISETP.NE.AND P1, PT, R16, RZ, PT ;  /* 0x000000ff1000720c */ /* 0x000fce0003f25270 */
[----:B------:R-:W-:Y:S06]  /*1540*/  @!P0 BRA `(.L_x_52) ;  /* 0x0000000000f88947 */ /* 0x000fec0003800000 */
[----:B------:R-:W0:Y:S01]  /*1550*/  LDC.64 R10, c[0x0][0x380] ;  /* 0x0000e000ff0a7b82 */ /* 0x000e220000000a00 */
[----:B------:R-:W-:-:S04]  /*1560*/  IMAD R15, R9, R0, R5 ;  /* 0x00000000090f7224 */ /* 0x000fc800078e0205 */
[----:B0-----:R-:W-:-:S05]  /*1570*/  IMAD.WIDE R10, R15, 0x4, R10 ;  /* 0x000000040f0a7825 */ /* 0x001fca00078e020a */
[----:B------:R0:W3:Y:S01]  /*1580*/  LDG.E R13, desc[UR8][R10.64] ;  /* 0x000000080a0d7981 */ /* 0x0000e2000c1e1900 */
[----:B------:R-:W-:Y:S01]  /*1590*/  HFMA2 R7, -RZ, RZ, 0.96630859375, -0.0022525787353515625 ;  /* 0x3bbb989dff077431 */ /* 0x000fe200000001ff */
[----:B------:R-:W-:Y:S01]  /*15a0*/  MOV R8, 0x437c0000 ;  /* 0x437c000000087802 */ /* 0x000fe20000000f00 */
[----:B0-----:R-:W-:-:S04]  /*15b0*/  IMAD.WIDE R10, R0, 0x4, R10 ;  /* 0x00000004000a7825 */ /* 0x001fc800078e020a */
[----:B---3--:R-:W-:-:S04]  /*15c0*/  FADD R14, R13, -R4 ;  /* 0x800000040d0e7221 */ /* 0x008fc80000000000 */
[----:B------:R-:W-:-:S04]  /*15d0*/  FFMA.SAT R13, R14, R7, 0.5 ;  /* 0x3f0000000e0d7423 */ /* 0x000fc80000002007 */
[----:B------:R-:W-:Y:S02]  /*15e0*/  FFMA.RM R17, R13, R8, 12582913 ;  /* 0x4b4000010d117423 */ /* 0x000fe40000004008 */
[----:B------:R-:W0:Y:S02]  /*15f0*/  LDC.64 R12, c[0x0][0x388] ;  /* 0x0000e200ff0c7b82 */ /* 0x000e240000000a00 */
[C---:B--2---:R-:W-:Y:S01]  /*1600*/  FADD R19, R17.reuse, -12583039 ;  /* 0xcb40007f11137421 */ /* 0x044fe20000000000 */
[----:B------:R-:W-:-:S03]  /*1610*/  SHF.L.U32 R17, R17, 0x17, RZ ;  /* 0x0000001711117819 */ /* 0x000fc600000006ff */
[----:B------:R-:W-:-:S04]  /*1620*/  FFMA R19, R14, 1.4426950216293334961, -R19 ;  /* 0x3fb8aa3b0e137823 */ /* 0x000fc80000000813 */
[----:B------:R-:W-:-:S04]  /*1630*/  FFMA R19, R14, 1.925963033500011079e-08, R19 ;  /* 0x32a570600e137823 */ /* 0x000fc80000000013 */
[----:B------:R-:W1:Y:S01]  /*1640*/  MUFU.EX2 R14, R19 ;  /* 0x00000013000e7308 */ /* 0x000e620000000800 */
[----:B0-----:R-:W-:-:S04]  /*1650*/  IMAD.WIDE R12, R15, 0x4, R12 ;  /* 0x000000040f0c7825 */ /* 0x001fc800078e020c */
[----:B-1----:R-:W-:-:S05]  /*1660*/  FMUL R17, R17, R14 ;  /* 0x0000000e11117220 */ /* 0x002fca0000400000 */
[----:B------:R0:W-:Y:S04]  /*1670*/  STG.E desc[UR8][R12.64], R17 ;  /* 0x000000110c007986 */ /* 0x0001e8000c101908 */
[----:B------:R1:W2:Y:S02]  /*1680*/  LDG.E R15, desc[UR8][R10.64] ;  /* 0x000000080a0f7981 */ /* 0x0002a4000c1e1900 */
[----:B-1----:R-:W-:-:S04]  /*1690*/  IMAD.WIDE R10, R0, 0x4, R10 ;  /* 0x00000004000a7825 */ /* 0x002fc800078e020a */
[----:B--2---:R-:W-:-:S04]  /*16a0*/  FADD R14, R15, -R4 ;  /* 0x800000040f0e7221 */ /* 0x004fc80000000000 */
[----:B------:R-:W-:-:S04]  /*16b0*/  FFMA.SAT R15, R14, R7, 0.5 ;  /* 0x3f0000000e0f7423 */ /* 0x000fc80000002007 */
[----:B------:R-:W-:-:S04]  /*16c0*/  FFMA.RM R15, R15, R8, 12582913 ;  /* 0x4b4000010f0f7423 */ /* 0x000fc80000004008 */
[C---:B------:R-:W-:Y:S01]  /*16d0*/  FADD R21, R15.reuse, -12583039 ;  /* 0xcb40007f0f157421 */ /* 0x040fe20000000000 */
[----:B------:R-:W-:-:S03]  /*16e0*/  SHF.L.U32 R19, R15, 0x17, RZ ;  /* 0x000000170f137819 */ /* 0x000fc600000006ff */
[----:B------:R-:W-:-:S04]  /*16f0*/  FFMA R21, R14, 1.4426950216293334961, -R21 ;  /* 0x3fb8aa3b0e157823 */ /* 0x000fc80000000815 */
[----:B------:R-:W-:Y:S01]  /*1700*/  FFMA R21, R14, 1.925963033500011079e-08, R21 ;  /* 0x32a570600e157823 */ /* 0x000fe20000000015 */
[----:B------:R-:W-:-:S03]  /*1710*/  IMAD.WIDE R14, R0, 0x4, R12 ;  /* 0x00000004000e7825 */ /* 0x000fc600078e020c */
[----:B------:R-:W1:Y:S02]  /*1720*/  MUFU.EX2 R18, R21 ;  /* 0x0000001500127308 */ /* 0x000e640000000800 */
[----:B-1----:R-:W-:-:S05]  /*1730*/  FMUL R19, R19, R18 ;  /* 0x0000001213137220 */ /* 0x002fca0000400000 */
[----:B------:R1:W-:Y:S04]  /*1740*/  STG.E desc[UR8][R14.64], R19 ;  /* 0x000000130e007986 */ /* 0x0003e8000c101908 */
[----:B0-----:R0:W2:Y:S02]  /*1750*/  LDG.E R13, desc[UR8][R10.64] ;  /* 0x000000080a0d7981 */ /* 0x0010a4000c1e1900 */
[----:B0-----:R-:W-:-:S04]  /*1760*/  IMAD.WIDE R10, R0, 0x4, R10 ;  /* 0x00000004000a7825 */ /* 0x001fc800078e020a */
[----:B--2---:R-:W-:-:S04]  /*1770*/  FADD R12, R13, -R4 ;  /* 0x800000040d0c7221 */ /* 0x004fc80000000000 */
[----:B------:R-:W-:-:S04]  /*1780*/  FFMA.SAT R13, R12, R7, 0.5 ;  /* 0x3f0000000c0d7423 */ /* 0x000fc80000002007 */
[----:B------:R-:W-:-:S04]  /*1790*/  FFMA.RM R13, R13, R8, 12582913 ;  /* 0x4b4000010d0d7423 */ /* 0x000fc80000004008 */
[C---:B------:R-:W-:Y:S01]  /*17a0*/  FADD R23, R13.reuse, -12583039 ;  /* 0xcb40007f0d177421 */ /* 0x040fe20000000000 */
[----:B------:R-:W-:-:S03]  /*17b0*/  SHF.L.U32 R18, R13, 0x17, RZ ;  /* 0x000000170d127819 */ /* 0x000fc600000006ff */
[----:B------:R-:W-:-:S04]  /*17c0*/  FFMA R23, R12, 1.4426950216293334961, -R23 ;  /* 0x3fb8aa3b0c177823 */ /* 0x000fc80000000817 */
[----:B------:R-:W-:Y:S01]  /*17d0*/  FFMA R23, R12, 1.925963033500011079e-08, R23 ;  /* 0x32a570600c177823 */ /* 0x000fe20000000017 */
[----:B------:R-:W-:-:S05]  /*17e0*/  IMAD.WIDE R12, R0, 0x4, R14 ;  /* 0x00000004000c7825 */ /* 0x000fca00078e020e */
[----:B------:R-:W1:Y:S02]  /*17f0*/  MUFU.EX2 R23, R23 ;  /* 0x0000001700177308 */ /* 0x000e640000000800 */
[----:B-1----:R-:W-:-:S05]  /*1800*/  FMUL R15, R18, R23 ;  /* 0x00000017120f7220 */ /* 0x002fca0000400000 */
[----:B------:R0:W-:Y:S04]  /*1810*/  STG.E desc[UR8][R12.64], R15 ;  /* 0x0000000f0c007986 */ /* 0x0001e8000c101908 */
[----:B------:R-:W2:Y:S01]  /*1820*/  LDG.E R11, desc[UR8][R10.64] ;  /* 0x000000080a0b7981 */ /* 0x000ea2000c1e1900 */
[----:B------:R-:W-:Y:S01]  /*1830*/  FADD R22, R22, R17 ;  /* 0x0000001116167221 */ /* 0x000fe20000000000 */
[----:B------:R-:W-:-:S03]  /*1840*/  IADD3 R9, PT, PT, R9, 0x4, RZ ;  /* 0x0000000409097810 */ /* 0x000fc60007ffe0ff */
        /* <DEDUP_REMOVED lines=11> */
[----:B-1----:R-:W-:-:S04]  /*1900*/  FMUL R7, R7, R14 ;  /* 0x0000000e07077220 */ /* 0x002fc80000400000 */
[----:B------:R-:W-:Y:S01]  /*1910*/  FADD R22, R22, R7 ;  /* 0x0000000716167221 */ /* 0x000fe20000000000 */
[----:B------:R0:W-:Y:S06]  /*1920*/  STG.E desc[UR8][R20.64], R7 ;  /* 0x0000000714007986 */ /* 0x0001ec000c101908 */
.L_x_52:
[----:B------:R-:W-:Y:S05]  /*1930*/  @!P1 BRA `(.L_x_49) ;  /* 0x0000000000e89947 */ /* 0x000fea0003800000 */
[----:B------:R-:W-:Y:S02]  /*1940*/  ISETP.NE.AND P0, PT, R16, 0x1, PT ;  /* 0x000000011000780c */ /* 0x000fe40003f05270 */
[----:B------:R-:W-:-:S04]  /*1950*/  LOP3.LUT R6, R6, 0x1, RZ, 0xc0, !PT ;  /* 0x0000000106067812 */ /* 0x000fc800078ec0ff */
[----:B------:R-:W-:-:S07]  /*1960*/  ISETP.NE.U32.AND P1, PT, R6, 0x1, PT ;  /* 0x000000010600780c */ /* 0x000fce0003f25070 */
[----:B------:R-:W-:Y:S06]  /*1970*/  @!P0 BRA `(.L_x_53) ;  /* 0x0000000000888947 */ /* 0x000fec0003800000 */
[----:B0-----:R-:W0:Y:S01]  /*1980*/  LDC.64 R6, c[0x0][0x380] ;  /* 0x0000e000ff067b82 */ /* 0x001e220000000a00 */
        /* <DEDUP_REMOVED lines=10> */
[C---:B------:R-:W-:Y:S01]  /*1a30*/  FADD R16, R14.reuse, -12583039 ;  /* 0xcb40007f0e107421 */ /* 0x040fe20000000000 */
[----:B------:R-:W-:-:S03]  /*1a40*/  SHF.L.U32 R14, R14, 0x17, RZ ;  /* 0x000000170e0e7819 */ /* 0x000fc600000006ff */
[----:B------:R-:W-:-:S04]  /*1a50*/  FFMA R16, R13, 1.4426950216293334961, -R16 ;  /* 0x3fb8aa3b0d107823 */ /* 0x000fc80000000810 */
[----:B------:R-:W-:-:S04]  /*1a60*/  FFMA R16, R13, 1.925963033500011079e-08, R16 ;  /* 0x32a570600d107823 */ /* 0x000fc80000000010 */
[----:B------:R-:W1:Y:S01]  /*1a70*/  MUFU.EX2 R13, R16 ;  /* 0x00000010000d7308 */ /* 0x000e620000000800 */
[----:B0-----:R-:W-:-:S04]  /*1a80*/  IMAD.WIDE R10, R15, 0x4, R10 ;  /* 0x000000040f0a7825 */ /* 0x001fc800078e020a */
[----:B-1----:R-:W-:-:S05]  /*1a90*/  FMUL R15, R14, R13 ;  /* 0x0000000d0e0f7220 */ /* 0x002fca0000400000 */
[----:B------:R1:W-:Y:S04]  /*1aa0*/  STG.E desc[UR8][R10.64], R15 ;  /* 0x0000000f0a007986 */ /* 0x0003e8000c101908 */
[----:B------:R-:W3:Y:S01]  /*1ab0*/  LDG.E R7, desc[UR8][R6.64] ;  /* 0x0000000806077981 */ /* 0x000ee2000c1e1900 */
[----:B------:R-:W-:Y:S01]  /*1ac0*/  FADD R22, R22, R15 ;  /* 0x0000000f16167221 */ /* 0x000fe20000000000 */
[----:B------:R-:W-:Y:S01]  /*1ad0*/  IADD3 R9, PT, PT, R9, 0x2, RZ ;  /* 0x0000000209097810 */ /* 0x000fe20007ffe0ff */
[----:B---3--:R-:W-:-:S04]  /*1ae0*/  FADD R13, R7, -R4 ;  /* 0x80000004070d7221 */ /* 0x008fc80000000000 */
[----:B------:R-:W-:-:S04]  /*1af0*/  FFMA.SAT R17, R13, R8, 0.5 ;  /* 0x3f0000000d117423 */ /* 0x000fc80000002008 */
[----:B------:R-:W-:-:S04]  /*1b00*/  FFMA.RM R17, R17, R12, 12582913 ;  /* 0x4b40000111117423 */ /* 0x000fc8000000400c */
[C---:B------:R-:W-:Y:S01]  /*1b10*/  FADD R8, R17.reuse, -12583039 ;  /* 0xcb40007f11087421 */ /* 0x040fe20000000000 */
[----:B------:R-:W-:-:S03]  /*1b20*/  SHF.L.U32 R17, R17, 0x17, RZ ;  /* 0x0000001711117819 */ /* 0x000fc600000006ff */
[----:B------:R-:W-:-:S04]  /*1b30*/  FFMA R8, R13, 1.4426950216293334961, -R8 ;  /* 0x3fb8aa3b0d087823 */ /* 0x000fc80000000808 */
[----:B------:R-:W-:Y:S01]  /*1b40*/  FFMA R8, R13, 1.925963033500011079e-08, R8 ;  /* 0x32a570600d087823 */ /* 0x000fe20000000008 */
[----:B------:R-:W-:-:S05]  /*1b50*/  IMAD.WIDE R12, R0, 0x4, R10 ;  /* 0x00000004000c7825 */ /* 0x000fca00078e020a */
[----:B------:R-:W0:Y:S02]  /*1b60*/  MUFU.EX2 R8, R8 ;  /* 0x0000000800087308 */ /* 0x000e240000000800 */
[----:B0-----:R-:W-:-:S04]  /*1b70*/  FMUL R17, R17, R8 ;  /* 0x0000000811117220 */ /* 0x001fc80000400000 */
[----:B------:R-:W-:Y:S01]  /*1b80*/  FADD R22, R22, R17 ;  /* 0x0000001116167221 */ /* 0x000fe20000000000 */
[----:B------:R1:W-:Y:S06]  /*1b90*/  STG.E desc[UR8][R12.64], R17 ;  /* 0x000000110c007986 */ /* 0x0003ec000c101908 */
.L_x_53:
[----:B------:R-:W-:Y:S05]  /*1ba0*/  @P1 BRA `(.L_x_49) ;  /* 0x00000000004c1947 */ /* 0x000fea0003800000 */
[----:B0-----:R-:W0:Y:S01]  /*1bb0*/  LDC.64 R6, c[0x0][0x380] ;  /* 0x0000e000ff067b82 */ /* 0x001e220000000a00 */
[----:B-1----:R-:W-:-:S04]  /*1bc0*/  IMAD R11, R9, R0, R5 ;  /* 0x00000000090b7224 */ /* 0x002fc800078e0205 */
[----:B0-----:R-:W-:-:S06]  /*1bd0*/  IMAD.WIDE R6, R11, 0x4, R6 ;  /* 0x000000040b067825 */ /* 0x001fcc00078e0206 */
[----:B------:R-:W3:Y:S01]  /*1be0*/  LDG.E R7, desc[UR8][R6.64] ;  /* 0x0000000806077981 */ /* 0x000ee2000c1e1900 */
[----:B------:R-:W-:Y:S01]  /*1bf0*/  HFMA2 R9, -RZ, RZ, 0.96630859375, -0.0022525787353515625 ;  /* 0x3bbb989dff097431 */ /* 0x000fe200000001ff */
[----:B------:R-:W-:Y:S01]  /*1c00*/  MOV R13, 0x437c0000 ;  /* 0x437c0000000d7802 */ /* 0x000fe20000000f00 */
[----:B---3--:R-:W-:-:S04]  /*1c10*/  FADD R4, R7, -R4 ;  /* 0x8000000407047221 */ /* 0x008fc80000000000 */
[----:B------:R-:W-:Y:S02]  /*1c20*/  FFMA.SAT R0, R4, R9, 0.5 ;  /* 0x3f00000004007423 */ /* 0x000fe40000002009 */
[----:B------:R-:W0:Y:S02]  /*1c30*/  LDC.64 R8, c[0x0][0x388] ;  /* 0x0000e200ff087b82 */ /* 0x000e240000000a00 */
[----:B------:R-:W-:-:S04]  /*1c40*/  FFMA.RM R0, R0, R13, 12582913 ;  /* 0x4b40000100007423 */ /* 0x000fc8000000400d */
[C---:B------:R-:W-:Y:S01]  /*1c50*/  FADD R13, R0.reuse, -12583039 ;  /* 0xcb40007f000d7421 */ /* 0x040fe20000000000 */
[----:B------:R-:W-:-:S03]  /*1c60*/  SHF.L.U32 R0, R0, 0x17, RZ ;  /* 0x0000001700007819 */ /* 0x000fc600000006ff */
[----:B------:R-:W-:-:S04]  /*1c70*/  FFMA R13, R4, 1.4426950216293334961, -R13 ;  /* 0x3fb8aa3b040d7823 */ /* 0x000fc8000000080d */
[----:B------:R-:W-:-:S06]  /*1c80*/  FFMA R13, R4, 1.925963033500011079e-08, R13 ;  /* 0x32a57060040d7823 */ /* 0x000fcc000000000d */
[----:B------:R-:W1:Y:S01]  /*1c90*/  MUFU.EX2 R13, R13 ;  /* 0x0000000d000d7308 */ /* 0x000e620000000800 */
[----:B0-----:R-:W-:-:S04]  /*1ca0*/  IMAD.WIDE R6, R11, 0x4, R8 ;  /* 0x000000040b067825 */ /* 0x001fc800078e0208 */
[----:B-1----:R-:W-:-:S04]  /*1cb0*/  FMUL R9, R0, R13 ;  /* 0x0000000d00097220 */ /* 0x002fc80000400000 */
[----:B------:R-:W-:Y:S01]  /*1cc0*/  FADD R22, R22, R9 ;  /* 0x0000000916167221 */ /* 0x000fe20000000000 */
[----:B------:R3:W-:Y:S06]  /*1cd0*/  STG.E desc[UR8][R6.64], R9 ;  /* 0x0000000906007986 */ /* 0x0007ec000c101908 */
.L_x_49:
[----:B------:R-:W-:Y:S01]  /*1ce0*/  IADD3 R0, PT, PT, R22, 0x1800000, RZ ;  /* 0x0180000016007810 */ /* 0x000fe20007ffe0ff */
[----:B------:R-:W-:Y:S03]  /*1cf0*/  BSSY.RECONVERGENT B0, `(.L_x_54) ;  /* 0x000000b000007945 */ /* 0x000fe60003800200 */
[----:B------:R-:W-:-:S04]  /*1d00*/  LOP3.LUT R0, R0, 0x7f800000, RZ, 0xc0, !PT ;  /* 0x7f80000000007812 */ /* 0x000fc800078ec0ff */
[----:B------:R-:W-:-:S13]  /*1d10*/  ISETP.GT.U32.AND P0, PT, R0, 0x1ffffff, PT ;  /* 0x01ffffff0000780c */ /* 0x000fda0003f04070 */
[----:B------:R-:W-:Y:S05]  /*1d20*/  @P0 BRA `(.L_x_55) ;  /* 0x00000000000c0947 */ /* 0x000fea0003800000 */
[----:B------:R-:W-:-:S07]  /*1d30*/  MOV R4, 0x1d50 ;  /* 0x00001d5000047802 */ /* 0x000fce0000000f00 */
[----:B0123--:R-:W-:Y:S05]  /*1d40*/  CALL.REL.NOINC `($__internal_1_$__cuda_sm20_rcp_rn_f32_slowpath) ;  /* 0x0000000800a07944 */ /* 0x00ffea0003c00000 */
[----:B------:R-:W-:Y:S05]  /*1d50*/  BRA `(.L_x_56) ;  /* 0x0000000000107947 */ /* 0x000fea0003800000 */
.L_x_55:
[----:B0--3--:R-:W0:Y:S02]  /*1d60*/  MUFU.RCP R7, R22 ;  /* 0x0000001600077308 */ /* 0x009e240000001000 */
[----:B0-----:R-:W-:-:S04]  /*1d70*/  FFMA R0, R7, R22, -1 ;  /* 0xbf80000007007423 */ /* 0x001fc80000000016 */
[----:B------:R-:W-:-:S04]  /*1d80*/  FADD.FTZ R0, -R0, -RZ ;  /* 0x800000ff00007221 */ /* 0x000fc80000010100 */
[----:B------:R-:W-:-:S07]  /*1d90*/  FFMA R0, R7, R0, R7 ;  /* 0x0000000007007223 */ /* 0x000fce0000000007 */
.L_x_56:
[----:B------:R-:W-:Y:S05]  /*1da0*/  BSYNC.RECONVERGENT B0 ;  /* 0x0000000000007941 */ /* 0x000fea0003800200 */
.L_x_54:
[----:B------:R-:W-:Y:S05]  /*1db0*/  @!P3 EXIT ;  /* 0x000000000000b94d */ /* 0x000fea0003800000 */
[----:B------:R-:W0:Y:S01]  /*1dc0*/  LDCU UR5, c[0x0][0x394] ;  /* 0x00007280ff0577ac */ /* 0x000e220008000800 */
[----:B------:R-:W-:Y:S01]  /*1dd0*/  HFMA2 R4, -RZ, RZ, 0, 0 ;  /* 0x00000000ff047431 */ /* 0x000fe200000001ff */
[----:B0-----:R-:W-:Y:S02]  /*1de0*/  UISETP.GE.U32.AND UP0, UPT, UR5, 0x10, UPT ;  /* 0x000000100500788c */ /* 0x001fe4000bf06070 */
[----:B------:R-:W-:-:S06]  /*1df0*/  ULOP3.LUT UR6, UR5, 0xf, URZ, 0xc0, !UPT ;  /* 0x0000000f05067892 */ /* 0x000fcc000f8ec0ff */
[----:B------:R-:W-:Y:S01]  /*1e00*/  ISETP.NE.AND P0, PT, RZ, UR6, PT ;  /* 0x00000006ff007c0c */ /* 0x000fe2000bf05270 */
[----:B------:R-:W-:-:S12]  /*1e10*/  BRA.U !UP0, `(.L_x_57) ;  /* 0x0000000508287547 */ /* 0x000fd8000b800000 */
[----:B------:R-:W-:Y:S01]  /*1e20*/  ULOP3.LUT UR7, UR5, 0x7ffffff0, URZ, 0xc0, !UPT ;  /* 0x7ffffff005077892 */ /* 0x000fe2000f8ec0ff */
[----:B------:R-:W-:-:S03]  /*1e30*/  MOV R7, R5 ;  /* 0x0000000500077202 */ /* 0x000fc60000000f00 */
[----:B------:R-:W-:Y:S02]  /*1e40*/  UIADD3 UR4, UPT, UPT, -UR7, URZ, URZ ;  /* 0x000000ff07047290 */ /* 0x000fe4000fffe1ff */
[----:B------:R-:W-:-:S10]  /*1e50*/  MOV R4, UR7 ;  /* 0x0000000700047c02 */ /* 0x000fd40008000f00 */
.L_x_58:
[----:B0-----:R-:W0:Y:S08]  /*1e60*/  LDC.64 R8, c[0x0][0x388] ;  /* 0x0000e200ff087b82 */ /* 0x001e300000000a00 */
[----:B------:R-:W3:Y:S01]  /*1e70*/  LDC R6, c[0x0][0x398] ;  /* 0x0000e600ff067b82 */ /* 0x000ee20000000800 */
[----:B0-----:R-:W-:-:S05]  /*1e80*/  IMAD.WIDE R8, R7, 0x4, R8 ;  /* 0x0000000407087825 */ /* 0x001fca00078e0208 */
[----:B-1----:R-:W4:Y:S02]  /*1e90*/  LDG.E R11, desc[UR8][R8.64] ;  /* 0x00000008080b7981 */ /* 0x002f24000c1e1900 */
[----:B----4-:R-:W-:Y:S01]  /*1ea0*/  FMUL R17, R11, R0 ;  /* 0x000000000b117220 */ /* 0x010fe20000400000 */
[----:B---3--:R-:W-:-:S04]  /*1eb0*/  IMAD.WIDE R10, R6, 0x4, R8 ;  /* 0x00000004060a7825 */ /* 0x008fc800078e0208 */
[----:B------:R0:W-:Y:S04]  /*1ec0*/  STG.E desc[UR8][R8.64], R17 ;  /* 0x0000001108007986 */ /* 0x0001e8000c101908 */
[----:B------:R-:W2:Y:S02]  /*1ed0*/  LDG.E R13, desc[UR8][R10.64] ;  /* 0x000000080a0d7981 */ /* 0x000ea4000c1e1900 */
[----:B--2---:R-:W-:Y:S01]  /*1ee0*/  FMUL R19, R13, R0 ;  /* 0x000000000d137220 */ /* 0x004fe20000400000 */
[----:B------:R-:W-:-:S04]  /*1ef0*/  IMAD.WIDE R12, R6, 0x4, R10 ;  /* 0x00000004060c7825 */ /* 0x000fc800078e020a */
[----:B------:R1:W-:Y:S04]  /*1f00*/  STG.E desc[UR8][R10.64], R19 ;  /* 0x000000130a007986 */ /* 0x0003e8000c101908 */
[----:B------:R-:W2:Y:S02]  /*1f10*/  LDG.E R15, desc[UR8][R12.64] ;  /* 0x000000080c0f7981 */ /* 0x000ea4000c1e1900 */
[----:B--2---:R-:W-:Y:S01]  /*1f20*/  FMUL R21, R15, R0 ;  /* 0x000000000f157220 */ /* 0x004fe20000400000 */
[----:B------:R-:W-:-:S04]  /*1f30*/  IMAD.WIDE R14, R6, 0x4, R12 ;  /* 0x00000004060e7825 */ /* 0x000fc800078e020c */
[----:B------:R2:W-:Y:S04]  /*1f40*/  STG.E desc[UR8][R12.64], R21 ;  /* 0x000000150c007986 */ /* 0x0005e8000c101908 */
[----:B------:R-:W3:Y:S01]  /*1f50*/  LDG.E R23, desc[UR8][R14.64] ;  /* 0x000000080e177981 */ /* 0x000ee2000c1e1900 */
[----:B0-----:R-:W-:-:S04]  /*1f60*/  IMAD.WIDE R8, R6, 0x4, R14 ;  /* 0x0000000406087825 */ /* 0x001fc800078e020e */
[----:B---3--:R-:W-:-:S05]  /*1f70*/  FMUL R23, R23, R0 ;  /* 0x0000000017177220 */ /* 0x008fca0000400000 */
[----:B------:R0:W-:Y:S04]  /*1f80*/  STG.E desc[UR8][R14.64], R23 ;  /* 0x000000170e007986 */ /* 0x0001e8000c101908 */
[----:B------:R-:W3:Y:S01]  /*1f90*/  LDG.E R17, desc[UR8][R8.64] ;  /* 0x0000000808117981 */ /* 0x000ee2000c1e1900 */
[----:B-1----:R-:W-:-:S04]  /*1fa0*/  IMAD.WIDE R10, R6, 0x4, R8 ;  /* 0x00000004060a7825 */ /* 0x002fc800078e0208 */
[----:B---3--:R-:W-:-:S05]  /*1fb0*/  FMUL R17, R17, R0 ;  /* 0x0000000011117220 */ /* 0x008fca0000400000 */
[----:B------:R1:W-:Y:S04]  /*1fc0*/  STG.E desc[UR8][R8.64], R17 ;  /* 0x0000001108007986 */ /* 0x0003e8000c101908 */
[----:B------:R-:W3:Y:S01]  /*1fd0*/  LDG.E R19, desc[UR8][R10.64] ;  /* 0x000000080a137981 */ /* 0x000ee2000c1e1900 */
[----:B--2---:R-:W-:-:S04]  /*1fe0*/  IMAD.WIDE R12, R6, 0x4, R10 ;  /* 0x00000004060c7825 */ /* 0x004fc800078e020a */
[----:B---3--:R-:W-:-:S05]  /*1ff0*/  FMUL R19, R19, R0 ;  /* 0x0000000013137220 */ /* 0x008fca0000400000 */
        /* <DEDUP_REMOVED lines=37> */
[----:B------:R-:W2:Y:S01]  /*2250*/  LDG.E R23, desc[UR8][R14.64] ;  /* 0x000000080e177981 */ /* 0x000ea2000c1e1900 */
[----:B------:R-:W-:Y:S01]  /*2260*/  UIADD3 UR4, UPT, UPT, UR4, 0x10, URZ ;  /* 0x0000001004047890 */ /* 0x000fe2000fffe0ff */
[----:B------:R-:W-:-:S03]  /*2270*/  LEA R7, R6, R7, 0x4 ;  /* 0x0000000706077211 */ /* 0x000fc600078e20ff */
[----:B------:R-:W-:Y:S01]  /*2280*/  UISETP.NE.AND UP0, UPT, UR4, URZ, UPT ;  /* 0x000000ff0400728c */ /* 0x000fe2000bf05270 */
[----:B--2---:R-:W-:-:S05]  /*2290*/  FMUL R23, R23, R0 ;  /* 0x0000000017177220 */ /* 0x004fca0000400000 */
[----:B------:R0:W-:Y:S03]  /*22a0*/  STG.E desc[UR8][R14.64], R23 ;  /* 0x000000170e007986 */ /* 0x0001e6000c101908 */
[----:B------:R-:W-:Y:S05]  /*22b0*/  BRA.U UP0, `(.L_x_58) ;  /* 0xfffffff900e87547 */ /* 0x000fea000b83ffff */
.L_x_57:
[----:B------:R-:W-:Y:S05]  /*22c0*/  @!P0 EXIT ;  /* 0x000000000000894d */ /* 0x000fea0003800000 */
[----:B------:R-:W-:Y:S02]  /*22d0*/  UISETP.GE.U32.AND UP0, UPT, UR6, 0x8, UPT ;  /* 0x000000080600788c */ /* 0x000fe4000bf06070 */
[----:B------:R-:W-:-:S06]  /*22e0*/  ULOP3.LUT UR7, UR5, 0x7, URZ, 0xc0, !UPT ;  /* 0x0000000705077892 */ /* 0x000fcc000f8ec0ff */
[----:B------:R-:W-:Y:S01]  /*22f0*/  ISETP.NE.AND P0, PT, RZ, UR7, PT ;  /* 0x00000007ff007c0c */ /* 0x000fe2000bf05270 */
[----:B------:R-:W-:-:S12]  /*2300*/  BRA.U !UP0, `(.L_x_59) ;  /* 0x0000000108907547 */ /* 0x000fd8000b800000 */
[----:B------:R-:W3:Y:S08]  /*2310*/  LDC R6, c[0x0][0x398] ;  /* 0x0000e600ff067b82 */ /* 0x000ef00000000800 */
[----:B0-----:R-:W0:Y:S01]  /*2320*/  LDC.64 R8, c[0x0][0x388] ;  /* 0x0000e200ff087b82 */ /* 0x001e220000000a00 */
[----:B---3--:R-:W-:-:S04]  /*2330*/  IMAD R7, R4, R6, R5 ;  /* 0x0000000604077224 */ /* 0x008fc800078e0205 */
[----:B0-----:R-:W-:-:S05]  /*2340*/  IMAD.WIDE R8, R7, 0x4, R8 ;  /* 0x0000000407087825 */ /* 0x001fca00078e0208 */
[----:B------:R-:W3:Y:S01]  /*2350*/  LDG.E R7, desc[UR8][R8.64] ;  /* 0x0000000808077981 */ /* 0x000ee2000c1e1900 */
[----:B-1----:R-:W-:-:S04]  /*2360*/  IMAD.WIDE R10, R6, 0x4, R8 ;  /* 0x00000004060a7825 */ /* 0x002fc800078e0208 */
[----:B---3--:R-:W-:-:S05]  /*2370*/  FMUL R7, R7, R0 ;  /* 0x0000000007077220 */ /* 0x008fca0000400000 */
[----:B------:R0:W-:Y:S04]  /*2380*/  STG.E desc[UR8][R8.64], R7 ;  /* 0x0000000708007986 */ /* 0x0001e8000c101908 */
[----:B------:R-:W3:Y:S02]  /*2390*/  LDG.E R13, desc[UR8][R10.64] ;  /* 0x000000080a0d7981 */ /* 0x000ee4000c1e1900 */
[----:B---3--:R-:W-:Y:S01]  /*23a0*/  FMUL R17, R13, R0 ;  /* 0x000000000d117220 */ /* 0x008fe20000400000 */
        /* <DEDUP_REMOVED lines=14> */
[----:B------:R-:W4:Y:S01]  /*2490*/  LDG.E R7, desc[UR8][R10.64] ;  /* 0x000000080a077981 */ /* 0x000f22000c1e1900 */
[----:B--2---:R-:W-:-:S04]  /*24a0*/  IMAD.WIDE R12, R6, 0x4, R10 ;  /* 0x00000004060c7825 */ /* 0x004fc800078e020a */
[----:B----4-:R-:W-:-:S05]  /*24b0*/  FMUL R17, R7, R0 ;  /* 0x0000000007117220 */ /* 0x010fca0000400000 */
[----:B------:R3:W-:Y:S04]  /*24c0*/  STG.E desc[UR8][R10.64], R17 ;  /* 0x000000110a007986 */ /* 0x0007e8000c101908 */
[----:B------:R-:W2:Y:S02]  /*24d0*/  LDG.E R7, desc[UR8][R12.64] ;  /* 0x000000080c077981 */ /* 0x000ea4000c1e1900 */
[----:B--2---:R-:W-:Y:S01]  /*24e0*/  FMUL R19, R7, R0 ;  /* 0x0000000007137220 */ /* 0x004fe20000400000 */
[----:B------:R-:W-:-:S04]  /*24f0*/  IMAD.WIDE R6, R6, 0x4, R12 ;  /* 0x0000000406067825 */ /* 0x000fc800078e020c */
[----:B------:R3:W-:Y:S04]  /*2500*/  STG.E desc[UR8][R12.64], R19 ;  /* 0x000000130c007986 */ /* 0x0007e8000c101908 */
[----:B0-----:R-:W2:Y:S01]  /*2510*/  LDG.E R15, desc[UR8][R6.64] ;  /* 0x00000008060f7981 */ /* 0x001ea2000c1e1900 */
[----:B------:R-:W-:Y:S01]  /*2520*/  IADD3 R4, PT, PT, R4, 0x8, RZ ;  /* 0x0000000804047810 */ /* 0x000fe20007ffe0ff */
[----:B--2---:R-:W-:-:S05]  /*2530*/  FMUL R15, R15, R0 ;  /* 0x000000000f0f7220 */ /* 0x004fca0000400000 */
[----:B------:R3:W-:Y:S02]  /*2540*/  STG.E desc[UR8][R6.64], R15 ;  /* 0x0000000f06007986 */ /* 0x0007e4000c101908 */
.L_x_59:
[----:B------:R-:W-:Y:S05]  /*2550*/  @!P0 EXIT ;  /* 0x000000000000894d */ /* 0x000fea0003800000 */
[----:B------:R-:W-:Y:S02]  /*2560*/  UISETP.GE.U32.AND UP0, UPT, UR7, 0x4, UPT ;  /* 0x000000040700788c */ /* 0x000fe4000bf06070 */
[----:B------:R-:W-:-:S06]  /*2570*/  ULOP3.LUT UR4, UR5, 0x3, URZ, 0xc0, !UPT ;  /* 0x0000000305047892 */ /* 0x000fcc000f8ec0ff */
[----:B------:R-:W-:Y:S01]  /*2580*/  ISETP.NE.AND P0, PT, RZ, UR4, PT ;  /* 0x00000004ff007c0c */ /* 0x000fe2000bf05270 */
[----:B------:R-:W-:-:S12]  /*2590*/  BRA.U !UP0, `(.L_x_60) ;  /* 0x0000000108507547 */ /* 0x000fd8000b800000 */
[----:B0-23--:R-:W0:Y:S08]  /*25a0*/  LDC R19, c[0x0][0x398] ;  /* 0x0000e600ff137b82 */ /* 0x00de300000000800 */
[----:B------:R-:W2:Y:S01]  /*25b0*/  LDC.64 R6, c[0x0][0x388] ;  /* 0x0000e200ff067b82 */ /* 0x000ea20000000a00 */
[----:B0-----:R-:W-:-:S04]  /*25c0*/  IMAD R5, R4, R19, R5 ;  /* 0x0000001304057224 */ /* 0x001fc800078e0205 */
[----:B--2---:R-:W-:-:S05]  /*25d0*/  IMAD.WIDE R6, R5, 0x4, R6 ;  /* 0x0000000405067825 */ /* 0x004fca00078e0206 */
[----:B------:R-:W2:Y:S01]  /*25e0*/  LDG.E R5, desc[UR8][R6.64] ;  /* 0x0000000806057981 */ /* 0x000ea2000c1e1900 */
[----:B------:R-:W-:-:S04]  /*25f0*/  IMAD.WIDE R8, R19, 0x4, R6 ;  /* 0x0000000413087825 */ /* 0x000fc800078e0206 */
[----:B--2---:R-:W-:-:S05]  /*2600*/  FMUL R5, R5, R0 ;  /* 0x0000000005057220 */ /* 0x004fca0000400000 */
[----:B------:R4:W-:Y:S04]  /*2610*/  STG.E desc[UR8][R6.64], R5 ;  /* 0x0000000506007986 */ /* 0x0009e8000c101908 */
[----:B-1----:R-:W2:Y:S02]  /*2620*/  LDG.E R11, desc[UR8][R8.64] ;  /* 0x00000008080b7981 */ /* 0x002ea4000c1e1900 */
[----:B--2---:R-:W-:Y:S01]  /*2630*/  FMUL R15, R11, R0 ;  /* 0x000000000b0f7220 */ /* 0x004fe20000400000 */
[----:B------:R-:W-:-:S04]  /*2640*/  IMAD.WIDE R10, R19, 0x4, R8 ;  /* 0x00000004130a7825 */ /* 0x000fc800078e0208 */
[----:B------:R4:W-:Y:S04]  /*2650*/  STG.E desc[UR8][R8.64], R15 ;  /* 0x0000000f08007986 */ /* 0x0009e8000c101908 */
[----:B------:R-:W2:Y:S02]  /*2660*/  LDG.E R13, desc[UR8][R10.64] ;  /* 0x000000080a0d7981 */ /* 0x000ea4000c1e1900 */
[----:B--2---:R-:W-:Y:S01]  /*2670*/  FMUL R17, R13, R0 ;  /* 0x000000000d117220 */ /* 0x004fe20000400000 */
[----:B------:R-:W-:-:S04]  /*2680*/  IMAD.WIDE R12, R19, 0x4, R10 ;  /* 0x00000004130c7825 */ /* 0x000fc800078e020a */
[----:B------:R4:W-:Y:S04]  /*2690*/  STG.E desc[UR8][R10.64], R17 ;  /* 0x000000110a007986 */ /* 0x0009e8000c101908 */
[----:B------:R-:W2:Y:S01]  /*26a0*/  LDG.E R19, desc[UR8][R12.64] ;  /* 0x000000080c137981 */ /* 0x000ea2000c1e1900 */
[----:B------:R-:W-:Y:S01]  /*26b0*/  IADD3 R4, PT, PT, R4, 0x4, RZ ;  /* 0x0000000404047810 */ /* 0x000fe20007ffe0ff */
[----:B--2---:R-:W-:-:S05]  /*26c0*/  FMUL R19, R19, R0 ;  /* 0x0000000013137220 */ /* 0x004fca0000400000 */
[----:B------:R4:W-:Y:S02]  /*26d0*/  STG.E desc[UR8][R12.64], R19 ;  /* 0x000000130c007986 */ /* 0x0009e4000c101908 */
.L_x_60:
[----:B------:R-:W-:Y:S05]  /*26e0*/  @!P0 EXIT ;  /* 0x000000000000894d */ /* 0x000fea0003800000 */
[----:B---34-:R-:W3:Y:S01]  /*26f0*/  LDC.64 R6, c[0x0][0x388] ;  /* 0x0000e200ff067b82 */ /* 0x018ee20000000a00 */
[----:B------:R-:W4:Y:S01]  /*2700*/  LDCU UR6, c[0x0][0x398] ;  /* 0x00007300ff0677ac */ /* 0x000f220008000800 */
[----:B------:R-:W-:Y:S01]  /*2710*/  IMAD R2, R2, UR5, R4 ;  /* 0x0000000502027c24 */ /* 0x000fe2000f8e0204 */
[----:B------:R-:W-:-:S03]  /*2720*/  UIADD3 UR4, UPT, UPT, -UR4, URZ, URZ ;  /* 0x000000ff04047290 */ /* 0x000fc6000fffe1ff */
[----:B----4-:R-:W-:-:S09]  /*2730*/  IMAD R5, R2, UR6, R3 ;  /* 0x0000000602057c24 */ /* 0x010fd2000f8e0203 */
.L_x_61:
[----:B---34-:R-:W-:-:S05]  /*2740*/  IMAD.WIDE R2, R5, 0x4, R6 ;  /* 0x0000000405027825 */ /* 0x018fca00078e0206 */
[----:B0-----:R-:W3:Y:S01]  /*2750*/  LDG.E R9, desc[UR8][R2.64] ;  /* 0x0000000802097981 */ /* 0x001ee2000c1e1900 */
[----:B------:R-:W-:Y:S01]  /*2760*/  UIADD3 UR4, UPT, UPT, UR4, 0x1, URZ ;  /* 0x0000000104047890 */ /* 0x000fe2000fffe0ff */
[----:B------:R-:W-:-:S03]  /*2770*/  IADD3 R5, PT, PT, R5, UR6, RZ ;  /* 0x0000000605057c10 */ /* 0x000fc6000fffe0ff */
[----:B------:R-:W-:Y:S01]  /*2780*/  UISETP.NE.AND UP0, UPT, UR4, URZ, UPT ;  /* 0x000000ff0400728c */ /* 0x000fe2000bf05270 */
[----:B---3--:R-:W-:-:S05]  /*2790*/  FMUL R9, R9, R0 ;  /* 0x0000000009097220 */ /* 0x008fca0000400000 */
[----:B------:R4:W-:Y:S03]  /*27a0*/  STG.E desc[UR8][R2.64], R9 ;  /* 0x0000000902007986 */ /* 0x0009e6000c101908 */
[----:B------:R-:W-:Y:S05]  /*27b0*/  BRA.U UP0, `(.L_x_61) ;  /* 0xfffffffd00e07547 */ /* 0x000fea000b83ffff */
[----:B------:R-:W-:Y:S05]  /*27c0*/  EXIT ;  /* 0x000000000000794d */ /* 0x000fea0003800000 */
        .weak           $__internal_1_$__cuda_sm20_rcp_rn_f32_slowpath
        .type           $__internal_1_$__cuda_sm20_rcp_rn_f32_slowpath,@function
        .size           $__internal_1_$__cuda_sm20_rcp_rn_f32_slowpath,(.L_x_196 - $__internal_1_$__cuda_sm20_rcp_rn_f32_slowpath)
$__internal_1_$__cuda_sm20_rcp_rn_f32_slowpath:
[----:B------:R-:W-:Y:S01]  /*27d0*/  SHF.L.U32 R0, R22, 0x1, RZ ;  /* 0x0000000116007819 */ /* 0x000fe200000006ff */
[----:B------:R-:W-:Y:S03]  /*27e0*/  BSSY.RECONVERGENT B1, `(.L_x_62) ;  /* 0x0000030000017945 */ /* 0x000fe60003800200 */
[----:B------:R-:W-:-:S04]  /*27f0*/  SHF.R.U32.HI R10, RZ, 0x18, R0 ;  /* 0x00000018ff0a7819 */ /* 0x000fc80000011600 */
[----:B------:R-:W-:-:S13]  /*2800*/  ISETP.NE.U32.AND P0, PT, R10, RZ, PT ;  /* 0x000000ff0a00720c */ /* 0x000fda0003f05070 */
[----:B------:R-:W-:Y:S05]  /*2810*/  @P0 BRA `(.L_x_63) ;  /* 0x0000000000280947 */ /* 0x000fea0003800000 */
[----:B------:R-:W-:-:S04]  /*2820*/  SHF.L.U32 R0, R22, 0x1, RZ ;  /* 0x0000000116007819 */ /* 0x000fc800000006ff */
[----:B------:R-:W-:-:S13]  /*2830*/  ISETP.NE.AND P0, PT, R0, RZ, PT ;  /* 0x000000ff0000720c */ /* 0x000fda0003f05270 */
[----:B------:R-:W-:Y:S01]  /*2840*/  @P0 FFMA R7, R22, 1.84467440737095516160e+19, RZ ;  /* 0x5f80000016070823 */ /* 0x000fe200000000ff */
[----:B------:R-:W-:Y:S08]  /*2850*/  @!P0 MUFU.RCP R6, R22 ;  /* 0x0000001600068308 */ /* 0x000ff00000001000 */
[----:B------:R-:W0:Y:S02]  /*2860*/  @P0 MUFU.RCP R0, R7 ;  /* 0x0000000700000308 */ /* 0x000e240000001000 */
[----:B0-----:R-:W-:-:S04]  /*2870*/  @P0 FFMA R8, R7, R0, -1 ;  /* 0xbf80000007080423 */ /* 0x001fc80000000000 */
[----:B------:R-:W-:-:S04]  /*2880*/  @P0 FADD.FTZ R9, -R8, -RZ ;  /* 0x800000ff08090221 */ /* 0x000fc80000010100 */
[----:B------:R-:W-:-:S04]  /*2890*/  @P0 FFMA R0, R0, R9, R0 ;  /* 0x0000000900000223 */ /* 0x000fc80000000000 */
[----:B------:R-:W-:Y:S01]  /*28a0*/  @P0 FFMA R6, R0, 1.84467440737095516160e+19, RZ ;  /* 0x5f80000000060823 */ /* 0x000fe200000000ff */
[----:B------:R-:W-:Y:S06]  /*28b0*/  BRA `(.L_x_64) ;  /* 0x0000000000887947 */ /* 0x000fec0003800000 */
.L_x_63:
[----:B------:R-:W-:-:S04]  /*28c0*/  IADD3 R12, PT, PT, R10, -0xfd, RZ ;  /* 0xffffff030a0c7810 */ /* 0x000fc80007ffe0ff */
[----:B------:R-:W-:-:S13]  /*28d0*/  ISETP.GT.U32.AND P0, PT, R12, 0x1, PT ;  /* 0x000000010c00780c */ /* 0x000fda0003f04070 */
[----:B------:R-:W-:Y:S05]  /*28e0*/  @P0 BRA `(.L_x_65) ;  /* 0x0000000000780947 */ /* 0x000fea0003800000 */
[----:B------:R-:W-:Y:S02]  /*28f0*/  LOP3.LUT R0, R22, 0x7fffff, RZ, 0xc0, !PT ;  /* 0x007fffff16007812 */ /* 0x000fe400078ec0ff */
[----:B------:R-:W-:Y:S02]  /*2900*/  MOV R9, 0x3 ;  /* 0x0000000300097802 */ /* 0x000fe40000000f00 */
[----:B------:R-:W-:Y:S02]  /*2910*/  LOP3.LUT R0, R0, 0x3f800000, RZ, 0xfc, !PT ;  /* 0x3f80000000007812 */ /* 0x000fe400078efcff */
[----:B------:R-:W-:Y:S02]  /*2920*/  SHF.L.U32 R9, R9, R12, RZ ;  /* 0x0000000c09097219 */ /* 0x000fe400000006ff */
[----:B------:R-:W0:Y:S02]  /*2930*/  MUFU.RCP R7, R0 ;  /* 0x0000000000077308 */ /* 0x000e240000001000 */
[----:B0-----:R-:W-:-:S04]  /*2940*/  FFMA R6, R0, R7, -1 ;  /* 0xbf80000000067423 */ /* 0x001fc80000000007 */
[----:B------:R-:W-:-:S04]  /*2950*/  FADD.FTZ R6, -R6, -RZ ;  /* 0x800000ff06067221 */ /* 0x000fc80000010100 */
[CCC-:B------:R-:W-:Y:S01]  /*2960*/  FFMA.RM R8, R7.reuse, R6.reuse, R7.reuse ;  /* 0x0000000607087223 */ /* 0x1c0fe20000004007 */
[----:B------:R-:W-:-:S04]  /*2970*/  FFMA.RP R7, R7, R6, R7 ;  /* 0x0000000607077223 */ /* 0x000fc80000008007 */
[C---:B------:R-:W-:Y:S02]  /*2980*/  LOP3.LUT R6, R8.reuse, 0x7fffff, RZ, 0xc0, !PT ;  /* 0x007fffff08067812 */ /* 0x040fe400078ec0ff */
[----:B------:R-:W-:Y:S02]  /*2990*/  FSETP.NEU.FTZ.AND P0, PT, R8, R7, PT ;  /* 0x000000070800720b */ /* 0x000fe40003f1d000 */
[----:B------:R-:W-:Y:S02]  /*29a0*/  LOP3.LUT R6, R6, 0x800000, RZ, 0xfc, !PT ;  /* 0x0080000006067812 */ /* 0x000fe400078efcff */
[----:B------:R-:W-:Y:S02]  /*29b0*/  SEL R7, RZ, 0xffffffff, !P0 ;  /* 0xffffffffff077807 */ /* 0x000fe40004000000 */
[----:B------:R-:W-:Y:S02]  /*29c0*/  LOP3.LUT R9, R9, R6, RZ, 0xc0, !PT ;  /* 0x0000000609097212 */ /* 0x000fe400078ec0ff */
[----:B------:R-:W-:-:S02]  /*29d0*/  IADD3 R7, PT, PT, -R7, RZ, RZ ;  /* 0x000000ff07077210 */ /* 0x000fc40007ffe1ff */
[-C--:B------:R-:W-:Y:S02]  /*29e0*/  SHF.R.U32.HI R9, RZ, R12.reuse, R9 ;  /* 0x0000000cff097219 */ /* 0x080fe40000011609 */
[----:B------:R-:W-:Y:S02]  /*29f0*/  LOP3.LUT P1, RZ, R7, R12, R6, 0xf8, !PT ;  /* 0x0000000c07ff7212 */ /* 0x000fe4000782f806 */
[C---:B------:R-:W-:Y:S02]  /*2a00*/  LOP3.LUT P0, RZ, R9.reuse, 0x1, RZ, 0xc0, !PT ;  /* 0x0000000109ff7812 */ /* 0x040fe4000780c0ff */
[----:B------:R-:W-:Y:S02]  /*2a10*/  LOP3.LUT P2, RZ, R9, 0x2, RZ, 0xc0, !PT ;  /* 0x0000000209ff7812 */ /* 0x000fe4000784c0ff */
[----:B------:R-:W-:Y:S02]  /*2a20*/  IADD3 R7, PT, PT, R10, -0xfc, RZ ;  /* 0xffffff040a077810 */ /* 0x000fe40007ffe0ff */
[----:B------:R-:W-:-:S02]  /*2a30*/  PLOP3.LUT P0, PT, P0, P1, P2, 0xe0, 0x0 ;  /* 0x000000000000781c */ /* 0x000fc40000703c20 */
[----:B------:R-:W-:Y:S02]  /*2a40*/  LOP3.LUT P1, RZ, R22, 0x7fffff, RZ, 0xc0, !PT ;  /* 0x007fffff16ff7812 */ /* 0x000fe4000782c0ff */
[----:B------:R-:W-:Y:S02]  /*2a50*/  SEL R0, RZ, 0x1, !P0 ;  /* 0x00000001ff007807 */ /* 0x000fe40004000000 */
[----:B------:R-:W-:Y:S02]  /*2a60*/  SHF.R.U32.HI R7, RZ, R7, R6 ;  /* 0x00000007ff077219 */ /* 0x000fe40000011606 */
[----:B------:R-:W-:-:S04]  /*2a70*/  IADD3 R0, PT, PT, -R0, RZ, RZ ;  /* 0x000000ff00007210 */ /* 0x000fc80007ffe1ff */
[----:B------:R-:W-:-:S13]  /*2a80*/  ISETP.GE.AND P0, PT, R0, RZ, PT ;  /* 0x000000ff0000720c */ /* 0x000fda0003f06270 */
[----:B------:R-:W-:-:S04]  /*2a90*/  @!P0 IADD3 R7, PT, PT, R7, 0x1, RZ ;  /* 0x0000000107078810 */ /* 0x000fc80007ffe0ff */
[----:B------:R-:W-:-:S04]  /*2aa0*/  @!P1 SHF.L.U32 R7, R7, 0x1, RZ ;  /* 0x0000000107079819 */ /* 0x000fc800000006ff */
[----:B------:R-:W-:Y:S01]  /*2ab0*/  LOP3.LUT R6, R7, 0x80000000, R22, 0xf8, !PT ;  /* 0x8000000007067812 */ /* 0x000fe200078ef816 */
[----:B------:R-:W-:Y:S06]  /*2ac0*/  BRA `(.L_x_64) ;  /* 0x0000000000047947 */ /* 0x000fec0003800000 */
.L_x_65:
[----:B------:R0:W1:Y:S02]  /*2ad0*/  MUFU.RCP R6, R22 ;  /* 0x0000001600067308 */ /* 0x0000640000001000 */
.L_x_64:
[----:B------:R-:W-:Y:S05]  /*2ae0*/  BSYNC.RECONVERGENT B1 ;  /* 0x0000000000017941 */ /* 0x000fea0003800200 */
.L_x_62:
[----:B------:R-:W-:Y:S01]  /*2af0*/  HFMA2 R7, -RZ, RZ, 0, 0 ;  /* 0x00000000ff077431 */ /* 0x000fe200000001ff */
[----:B-1----:R-:W-:Y:S02]  /*2b00*/  MOV R0, R6 ;  /* 0x0000000600007202 */ /* 0x002fe40000000f00 */
[----:B------:R-:W-:-:S04]  /*2b10*/  MOV R6, R4 ;  /* 0x0000000400067202 */ /* 0x000fc80000000f00 */
[----:B0-----:R-:W-:Y:S05]  /*2b20*/  RET.REL.NODEC R6 `(_Z14softmax_kernelPKfPfiii) ;  /* 0xffffffd406347950 */ /* 0x001fea0003c3ffff */
.L_x_66:
        /* <DEDUP_REMOVED lines=13> */
.L_x_196:


//--------------------- .text._Z19matmul_naive_kernelPKfS0_Pfiiiii --------------------------
	.section	.text._Z19matmul_naive_kernelPKfS0_Pfiiiii,"ax",@progbits
	.align	128
        .global         _Z19matmul_naive_kernelPKfS0_Pfiiiii
        .type           _Z19matmul_naive_kernelPKfS0_Pfiiiii,@function
        .size           _Z19matmul_naive_kernelPKfS0_Pfiiiii,(.L_x_209 - _Z19matmul_naive_kernelPKfS0_Pfiiiii)
        .other          _Z19matmul_naive_kernelPKfS0_Pfiiiii,@"STO_CUDA_ENTRY STV_DEFAULT"
_Z19matmul_naive_kernelPKfS0_Pfiiiii:
.text._Z19matmul_naive_kernelPKfS0_Pfiiiii:
[----:B------:R-:W-:Y:S01]  /*0000*/  LDC R1, c[0x0][0x37c] ;  /* 0x0000df00ff017b82 */ /* 0x000fe20000000800 */
[----:B------:R-:W0:Y:S07]  /*0010*/  S2R R0, SR_TID.X ;  /* 0x0000000000007919 */ /* 0x000e2e0000002100 */
[----:B------:R-:W1:Y:S01]  /*0020*/  LDC.64 R2, c[0x0][0x3a0] ;  /* 0x0000e800ff027b82 */ /* 0x000e620000000a00 */
[----:B------:R-:W1:Y:S07]  /*0030*/  LDCU UR8, c[0x0][0x398] ;  /* 0x00007300ff0877ac */ /* 0x000e6e0008000800 */
[----:B------:R-:W0:Y:S08]  /*0040*/  S2UR UR4, SR_CTAID.X ;  /* 0x00000000000479c3 */ /* 0x000e300000002500 */
[----:B------:R-:W0:Y:S01]  /*0050*/  LDC R5, c[0x0][0x360] ;  /* 0x0000d800ff057b82 */ /* 0x000e220000000800 */
[----:B-1----:R-:W-:-:S02]  /*0060*/  IMAD R4, R2, UR8, RZ ;  /* 0x0000000802047c24 */ /* 0x002fc4000f8e02ff */
[----:B0-----:R-:W-:Y:S02]  /*0070*/  IMAD R5, R5, UR4, R0 ;  /* 0x0000000405057c24 */ /* 0x001fe4000f8e0200 */
[----:B------:R-:W-:-:S05]  /*0080*/  IMAD R0, R4, R3, RZ ;  /* 0x0000000304007224 */ /* 0x000fca00078e02ff */
[----:B------:R-:W-:-:S13]  /*0090*/  ISETP.GE.AND P0, PT, R5, R0, PT ;  /* 0x000000000500720c */ /* 0x000fda0003f06270 */
[----:B------:R-:W-:Y:S05]  /*00a0*/  @P0 EXIT ;  /* 0x000000000000094d */ /* 0x000fea0003800000 */
[-C--:B------:R-:W-:Y:S01]  /*00b0*/  IABS R10, R4.reuse ;  /* 0x00000004000a7213 */ /* 0x080fe20000000000 */
[----:B------:R-:W0:Y:S01]  /*00c0*/  LDCU UR4, c[0x0][0x3a8] ;  /* 0x00007500ff0477ac */ /* 0x000e220008000800 */
[----:B------:R-:W-:Y:S01]  /*00d0*/  IABS R8, R5 ;  /* 0x0000000500087213 */ /* 0x000fe20000000000 */
[----:B------:R-:W-:Y:S01]  /*00e0*/  IMAD.MOV.U32 R29, RZ, RZ, RZ ;  /* 0x000000ffff1d7224 */ /* 0x000fe200078e00ff */
[----:B------:R-:W1:Y:S01]  /*00f0*/  I2F.RP R0, R10 ;  /* 0x0000000a00007306 */ /* 0x000e620000209400 */
[----:B------:R-:W-:Y:S01]  /*0100*/  IABS R9, R4 ;  /* 0x0000000400097213 */ /* 0x000fe20000000000 */
[----:B------:R-:W2:Y:S01]  /*0110*/  LDCU.64 UR6, c[0x0][0x358] ;  /* 0x00006b00ff0677ac */ /* 0x000ea20008000a00 */
[----:B------:R-:W-:-:S05]  /*0120*/  IABS R12, R2 ;  /* 0x00000002000c7213 */ /* 0x000fca0000000000 */
[----:B-1----:R-:W1:Y:S02]  /*0130*/  MUFU.RCP R0, R0 ;  /* 0x0000000000007308 */ /* 0x002e640000001000 */
[----:B-1----:R-:W-:-:S06]  /*0140*/  IADD3 R6, PT, PT, R0, 0xffffffe, RZ ;  /* 0x0ffffffe00067810 */ /* 0x002fcc0007ffe0ff */
[----:B------:R1:W3:Y:S02]  /*0150*/  F2I.FTZ.U32.TRUNC.NTZ R7, R6 ;  /* 0x0000000600077305 */ /* 0x0002e4000021f000 */
[----:B-1----:R-:W-:Y:S01]  /*0160*/  HFMA2 R6, -RZ, RZ, 0, 0 ;  /* 0x00000000ff067431 */ /* 0x002fe200000001ff */
[----:B---3--:R-:W-:-:S05]  /*0170*/  IADD3 R3, PT, PT, RZ, -R7, RZ ;  /* 0x80000007ff037210 */ /* 0x008fca0007ffe0ff */
[----:B------:R-:W-:-:S04]  /*0180*/  IMAD R3, R3, R10, RZ ;  /* 0x0000000a03037224 */ /* 0x000fc800078e02ff */
[----:B------:R-:W-:Y:S01]  /*0190*/  IMAD.HI.U32 R7, R7, R3, R6 ;  /* 0x0000000307077227 */ /* 0x000fe200078e0006 */
[----:B------:R-:W-:Y:S02]  /*01a0*/  MOV R3, R8 ;  /* 0x0000000800037202 */ /* 0x000fe40000000f00 */
[----:B------:R-:W-:Y:S01]  /*01b0*/  IADD3 R6, PT, PT, RZ, -R9, RZ ;  /* 0x80000009ff067210 */ /* 0x000fe20007ffe0ff */
[----:B------:R-:W1:Y:S02]  /*01c0*/  I2F.RP R8, R12 ;  /* 0x0000000c00087306 */ /* 0x000e640000209400 */
[----:B------:R-:W-:-:S04]  /*01d0*/  IMAD.HI.U32 R0, R7, R3, RZ ;  /* 0x0000000307007227 */ /* 0x000fc800078e00ff */
[----:B------:R-:W-:-:S05]  /*01e0*/  IMAD R3, R0, R6, R3 ;  /* 0x0000000600037224 */ /* 0x000fca00078e0203 */
[----:B------:R-:W-:Y:S01]  /*01f0*/  ISETP.GT.U32.AND P2, PT, R10, R3, PT ;  /* 0x000000030a00720c */ /* 0x000fe20003f44070 */
[----:B-1----:R-:W1:-:S12]  /*0200*/  MUFU.RCP R8, R8 ;  /* 0x0000000800087308 */ /* 0x002e580000001000 */
[----:B------:R-:W-:Y:S01]  /*0210*/  @!P2 IMAD.IADD R3, R3, 0x1, -R10 ;  /* 0x000000010303a824 */ /* 0x000fe200078e0a0a */
[----:B------:R-:W-:Y:S02]  /*0220*/  @!P2 IADD3 R0, PT, PT, R0, 0x1, RZ ;  /* 0x000000010000a810 */ /* 0x000fe40007ffe0ff */
[----:B------:R-:W-:Y:S02]  /*0230*/  ISETP.NE.AND P2, PT, R4, RZ, PT ;  /* 0x000000ff0400720c */ /* 0x000fe40003f45270 */
[----:B------:R-:W-:Y:S02]  /*0240*/  ISETP.GE.U32.AND P0, PT, R3, R10, PT ;  /* 0x0000000a0300720c */ /* 0x000fe40003f06070 */
[----:B------:R-:W-:Y:S02]  /*0250*/  LOP3.LUT R3, R5, R4, RZ, 0x3c, !PT ;  /* 0x0000000405037212 */ /* 0x000fe400078e3cff */
[----:B-1----:R-:W-:Y:S02]  /*0260*/  IADD3 R6, PT, PT, R8, 0xffffffe, RZ ;  /* 0x0ffffffe08067810 */ /* 0x002fe40007ffe0ff */
[----:B------:R-:W-:-:S02]  /*0270*/  ISETP.GE.AND P1, PT, R3, RZ, PT ;  /* 0x000000ff0300720c */ /* 0x000fc40003f26270 */
[----:B------:R1:W3:Y:S05]  /*0280*/  F2I.FTZ.U32.TRUNC.NTZ R7, R6 ;  /* 0x0000000600077305 */ /* 0x0002ea000021f000 */
[----:B------:R-:W-:Y:S01]  /*0290*/  @P0 IADD3 R0, PT, PT, R0, 0x1, RZ ;  /* 0x0000000100000810 */ /* 0x000fe20007ffe0ff */
[----:B-1----:R-:W-:-:S05]  /*02a0*/  HFMA2 R6, -RZ, RZ, 0, 0 ;  /* 0x00000000ff067431 */ /* 0x002fca00000001ff */
[----:B------:R-:W-:Y:S02]  /*02b0*/  @!P1 IADD3 R0, PT, PT, -R0, RZ, RZ ;  /* 0x000000ff00009210 */ /* 0x000fe40007ffe1ff */
[----:B------:R-:W-:Y:S01]  /*02c0*/  @!P2 LOP3.LUT R0, RZ, R4, RZ, 0x33, !PT ;  /* 0x00000004ff00a212 */ /* 0x000fe200078e33ff */
[----:B---3--:R-:W-:-:S03]  /*02d0*/  IMAD.MOV R9, RZ, RZ, -R7 ;  /* 0x000000ffff097224 */ /* 0x008fc600078e0a07 */
[----:B------:R-:W-:-:S05]  /*02e0*/  IADD3 R3, PT, PT, -R0, RZ, RZ ;  /* 0x000000ff00037210 */ /* 0x000fca0007ffe1ff */
[----:B------:R-:W-:Y:S02]  /*02f0*/  IMAD R11, R4, R3, R5 ;  /* 0x00000003040b7224 */ /* 0x000fe400078e0205 */
[----:B------:R-:W-:-:S03]  /*0300*/  IMAD R3, R9, R12, RZ ;  /* 0x0000000c09037224 */ /* 0x000fc600078e02ff */
[----:B------:R-:W-:Y:S01]  /*0310*/  IABS R4, R11 ;  /* 0x0000000b00047213 */ /* 0x000fe20000000000 */
[----:B------:R-:W-:-:S03]  /*0320*/  IMAD.HI.U32 R6, R7, R3, R6 ;  /* 0x0000000307067227 */ /* 0x000fc600078e0006 */
[----:B------:R-:W-:-:S05]  /*0330*/  MOV R3, R4 ;  /* 0x0000000400037202 */ /* 0x000fca0000000f00 */
[----:B------:R-:W-:-:S05]  /*0340*/  IMAD.HI.U32 R5, R6, R3, RZ ;  /* 0x0000000306057227 */ /* 0x000fca00078e00ff */
[----:B------:R-:W-:-:S05]  /*0350*/  IADD3 R4, PT, PT, -R5, RZ, RZ ;  /* 0x000000ff05047210 */ /* 0x000fca0007ffe1ff */
[----:B------:R-:W-:Y:S01]  /*0360*/  IMAD R3, R12, R4, R3 ;  /* 0x000000040c037224 */ /* 0x000fe200078e0203 */
[----:B------:R-:W-:-:S04]  /*0370*/  LOP3.LUT R4, R11, R2, RZ, 0x3c, !PT ;  /* 0x000000020b047212 */ /* 0x000fc800078e3cff */
[----:B------:R-:W-:Y:S02]  /*0380*/  ISETP.GT.U32.AND P2, PT, R12, R3, PT ;  /* 0x000000030c00720c */ /* 0x000fe40003f44070 */
[----:B------:R-:W-:-:S11]  /*0390*/  ISETP.GE.AND P1, PT, R4, RZ, PT ;  /* 0x000000ff0400720c */ /* 0x000fd60003f26270 */
[----:B------:R-:W-:Y:S01]  /*03a0*/  @!P2 IMAD.IADD R3, R3, 0x1, -R12 ;  /* 0x000000010303a824 */ /* 0x000fe200078e0a0c */
[----:B------:R-:W-:Y:S02]  /*03b0*/  @!P2 IADD3 R5, PT, PT, R5, 0x1, RZ ;  /* 0x000000010505a810 */ /* 0x000fe40007ffe0ff */
[----:B------:R-:W-:Y:S02]  /*03c0*/  ISETP.NE.AND P2, PT, R2, RZ, PT ;  /* 0x000000ff0200720c */ /* 0x000fe40003f45270 */
[----:B------:R-:W-:Y:S02]  /*03d0*/  ISETP.GE.U32.AND P0, PT, R3, R12, PT ;  /* 0x0000000c0300720c */ /* 0x000fe40003f06070 */
[----:B------:R-:W1:Y:S11]  /*03e0*/  LDC R3, c[0x0][0x39c] ;  /* 0x0000e700ff037b82 */ /* 0x000e760000000800 */
[----:B------:R-:W-:-:S02]  /*03f0*/  @P0 IADD3 R5, PT, PT, R5, 0x1, RZ ;  /* 0x0000000105050810 */ /* 0x000fc40007ffe0ff */
[----:B0-----:R-:W-:Y:S02]  /*0400*/  ISETP.NE.AND P0, PT, RZ, UR4, PT ;  /* 0x00000004ff007c0c */ /* 0x001fe4000bf05270 */
[----:B------:R-:W-:Y:S02]  /*0410*/  @!P1 IADD3 R5, PT, PT, -R5, RZ, RZ ;  /* 0x000000ff05059210 */ /* 0x000fe40007ffe1ff */
[----:B------:R-:W-:-:S04]  /*0420*/  @!P2 LOP3.LUT R5, RZ, R2, RZ, 0x33, !PT ;  /* 0x00000002ff05a212 */ /* 0x000fc800078e33ff */
[----:B------:R-:W-:Y:S02]  /*0430*/  IADD3 R9, PT, PT, -R5, RZ, RZ ;  /* 0x000000ff05097210 */ /* 0x000fe40007ffe1ff */
[----:B-1----:R-:W-:Y:S01]  /*0440*/  ISETP.GE.AND P1, PT, R3, 0x1, PT ;  /* 0x000000010300780c */ /* 0x002fe20003f26270 */
[----:B------:R-:W-:-:S04]  /*0450*/  IMAD R7, R2, R3, RZ ;  /* 0x0000000302077224 */ /* 0x000fc800078e02ff */
[----:B------:R-:W-:Y:S02]  /*0460*/  IMAD R4, R0, R7, RZ ;  /* 0x0000000700047224 */ /* 0x000fe400078e02ff */
[----:B------:R-:W-:-:S03]  /*0470*/  IMAD R7, R2, R9, R11 ;  /* 0x0000000902077224 */ /* 0x000fc600078e020b */
[----:B------:R-:W-:-:S03]  /*0480*/  SEL R8, R4, RZ, P0 ;  /* 0x000000ff04087207 */ /* 0x000fc60000000000 */
[----:B--2---:R-:W-:Y:S05]  /*0490*/  @!P1 BRA `(.L_x_67) ;  /* 0x0000000400c09947 */ /* 0x004fea0003800000 */
[C---:B------:R-:W-:Y:S01]  /*04a0*/  ISETP.GE.U32.AND P0, PT, R3.reuse, 0x8, PT ;  /* 0x000000080300780c */ /* 0x040fe20003f06070 */
[----:B------:R-:W-:Y:S01]  /*04b0*/  IMAD R4, R0, UR8, R5 ;  /* 0x0000000800047c24 */ /* 0x000fe2000f8e0205 */
[----:B------:R-:W-:Y:S02]  /*04c0*/  LOP3.LUT R6, R3, 0x7, RZ, 0xc0, !PT ;  /* 0x0000000703067812 */ /* 0x000fe400078ec0ff */
[----:B------:R-:W-:Y:S01]  /*04d0*/  IADD3 R9, PT, PT, R7, R8, RZ ;  /* 0x0000000807097210 */ /* 0x000fe20007ffe0ff */
[----:B------:R-:W-:Y:S01]  /*04e0*/  IMAD R11, R4, R3, RZ ;  /* 0x00000003040b7224 */ /* 0x000fe200078e02ff */
[----:B------:R-:W-:Y:S02]  /*04f0*/  ISETP.NE.AND P1, PT, R6, RZ, PT ;  /* 0x000000ff0600720c */ /* 0x000fe40003f25270 */
[----:B------:R-:W-:Y:S02]  /*0500*/  MOV R29, RZ ;  /* 0x000000ff001d7202 */ /* 0x000fe40000000f00 */
[----:B------:R-:W-:-:S03]  /*0510*/  MOV R8, RZ ;  /* 0x000000ff00087202 */ /* 0x000fc60000000f00 */
[----:B------:R-:W-:Y:S06]  /*0520*/  @!P0 BRA `(.L_x_68) ;  /* 0x0000000000c48947 */ /* 0x000fec0003800000 */
[----:B------:R-:W0:Y:S01]  /*0530*/  LDCU.64 UR4, c[0x0][0x380] ;  /* 0x00007000ff0477ac */ /* 0x000e220008000a00 */
[----:B------:R-:W-:Y:S01]  /*0540*/  LOP3.LUT R8, R3, 0x7ffffff8, RZ, 0xc0, !PT ;  /* 0x7ffffff803087812 */ /* 0x000fe200078ec0ff */
[----:B------:R-:W-:Y:S01]  /*0550*/  HFMA2 R29, -RZ, RZ, 0, 0 ;  /* 0x00000000ff1d7431 */ /* 0x000fe200000001ff */
[----:B------:R-:W-:Y:S01]  /*0560*/  MOV R4, R11 ;  /* 0x0000000b00047202 */ /* 0x000fe20000000f00 */
[----:B------:R-:W-:Y:S01]  /*0570*/  IMAD.MOV.U32 R21, RZ, RZ, R9 ;  /* 0x000000ffff157224 */ /* 0x000fe200078e0009 */
[----:B------:R-:W-:Y:S01]  /*0580*/  IADD3 R10, PT, PT, -R8, RZ, RZ ;  /* 0x000000ff080a7210 */ /* 0x000fe20007ffe1ff */
[----:B0-----:R-:W-:-:S04]  /*0590*/  UIADD3 UR4, UP0, UPT, UR4, 0x10, URZ ;  /* 0x0000001004047890 */ /* 0x001fc8000ff1e0ff */
[----:B------:R-:W-:-:S12]  /*05a0*/  UIADD3.X UR5, UPT, UPT, URZ, UR5, URZ, UP0, !UPT ;  /* 0x00000005ff057290 */ /* 0x000fd800087fe4ff */
.L_x_69:
[----:B------:R-:W0:Y:S01]  /*05b0*/  LDC.64 R22, c[0x0][0x388] ;  /* 0x0000e200ff167b82 */ /* 0x000e220000000a00 */
[----:B------:R-:W-:Y:S02]  /*05c0*/  MOV R12, UR4 ;  /* 0x00000004000c7c02 */ /* 0x000fe40008000f00 */
[----:B------:R-:W-:-:S03]  /*05d0*/  MOV R13, UR5 ;  /* 0x00000005000d7c02 */ /* 0x000fc60008000f00 */
[----:B------:R-:W-:-:S05]  /*05e0*/  IMAD.WIDE R12, R4, 0x4, R12 ;  /* 0x00000004040c7825 */ /* 0x000fca00078e020c */
[----:B------:R-:W2:Y:S04]  /*05f0*/  LDG.E R24, desc[UR6][R12.64+-0x10] ;  /* 0xfffff0060c187981 */ /* 0x000ea8000c1e1900 */
[----:B------:R-:W3:Y:S04]  /*0600*/  LDG.E R20, desc[UR6][R12.64+-0xc] ;  /* 0xfffff4060c147981 */ /* 0x000ee8000c1e1900 */
[----:B------:R-:W4:Y:S01]  /*0610*/  LDG.E R28, desc[UR6][R12.64+-0x8] ;  /* 0xfffff8060c1c7981 */ /* 0x000f22000c1e1900 */
[----:B0-----:R-:W-:-:S05]  /*0620*/  IMAD.WIDE R22, R21, 0x4, R22 ;  /* 0x0000000415167825 */ /* 0x001fca00078e0216 */
[----:B------:R0:W2:Y:S02]  /*0630*/  LDG.E R25, desc[UR6][R22.64] ;  /* 0x0000000616197981 */ /* 0x0000a4000c1e1900 */
[----:B0-----:R-:W-:-:S05]  /*0640*/  IMAD.WIDE R22, R2, 0x4, R22 ;  /* 0x0000000402167825 */ /* 0x001fca00078e0216 */
[----:B------:R-:W3:Y:S01]  /*0650*/  LDG.E R27, desc[UR6][R22.64] ;  /* 0x00000006161b7981 */ /* 0x000ee2000c1e1900 */
[----:B------:R-:W-:-:S05]  /*0660*/  IMAD.WIDE R16, R2, 0x4, R22 ;  /* 0x0000000402107825 */ /* 0x000fca00078e0216 */
[----:B------:R2:W4:Y:S01]  /*0670*/  LDG.E R26, desc[UR6][R16.64] ;  /* 0x00000006101a7981 */ /* 0x000522000c1e1900 */
[----:B------:R-:W-:-:S03]  /*0680*/  IMAD.WIDE R14, R2, 0x4, R16 ;  /* 0x00000004020e7825 */ /* 0x000fc600078e0210 */
[----:B------:R-:W5:Y:S01]  /*0690*/  LDG.E R22, desc[UR6][R12.64] ;  /* 0x000000060c167981 */ /* 0x000f62000c1e1900 */
[----:B------:R-:W-:-:S03]  /*06a0*/  IMAD.WIDE R18, R2, 0x4, R14 ;  /* 0x0000000402127825 */ /* 0x000fc600078e020e */
[----:B------:R-:W5:Y:S04]  /*06b0*/  LDG.E R23, desc[UR6][R12.64+0x8] ;  /* 0x000008060c177981 */ /* 0x000f68000c1e1900 */
[----:B------:R-:W5:Y:S04]  /*06c0*/  LDG.E R14, desc[UR6][R14.64] ;  /* 0x000000060e0e7981 */ /* 0x000f68000c1e1900 */
[----:B------:R-:W5:Y:S01]  /*06d0*/  LDG.E R15, desc[UR6][R12.64+-0x4] ;  /* 0xfffffc060c0f7981 */ /* 0x000f62000c1e1900 */
[----:B--2---:R-:W-:Y:S01]  /*06e0*/  FFMA R17, R24, R25, R29 ;  /* 0x0000001918117223 */ /* 0x004fe2000000001d */
[----:B------:R-:W-:-:S02]  /*06f0*/  IMAD.WIDE R24, R2, 0x4, R18 ;  /* 0x0000000402187825 */ /* 0x000fc400078e0212 */
[----:B------:R0:W2:Y:S02]  /*0700*/  LDG.E R29, desc[UR6][R18.64] ;  /* 0x00000006121d7981 */ /* 0x0000a4000c1e1900 */
[----:B---3--:R-:W-:Y:S01]  /*0710*/  FFMA R27, R20, R27, R17 ;  /* 0x0000001b141b7223 */ /* 0x008fe20000000011 */
[C---:B------:R-:W-:Y:S01]  /*0720*/  IMAD.WIDE R16, R2.reuse, 0x4, R24 ;  /* 0x0000000402107825 */ /* 0x040fe200078e0218 */
[----:B------:R-:W3:Y:S03]  /*0730*/  LDG.E R20, desc[UR6][R24.64] ;  /* 0x0000000618147981 */ /* 0x000ee6000c1e1900 */
[----:B0-----:R-:W-:Y:S01]  /*0740*/  IMAD.WIDE R18, R2, 0x4, R16 ;  /* 0x0000000402127825 */ /* 0x001fe200078e0210 */
[----:B------:R-:W3:Y:S04]  /*0750*/  LDG.E R25, desc[UR6][R12.64+0x4] ;  /* 0x000004060c197981 */ /* 0x000ee8000c1e1900 */
[----:B------:R-:W3:Y:S04]  /*0760*/  LDG.E R24, desc[UR6][R12.64+0xc] ;  /* 0x00000c060c187981 */ /* 0x000ee8000c1e1900 */
[----:B------:R-:W3:Y:S04]  /*0770*/  LDG.E R19, desc[UR6][R18.64] ;  /* 0x0000000612137981 */ /* 0x000ee8000c1e1900 */
[----:B------:R-:W3:Y:S01]  /*0780*/  LDG.E R12, desc[UR6][R16.64] ;  /* 0x00000006100c7981 */ /* 0x000ee2000c1e1900 */
[----:B----4-:R-:W-:Y:S01]  /*0790*/  FFMA R26, R28, R26, R27 ;  /* 0x0000001a1c1a7223 */ /* 0x010fe2000000001b */
[----:B------:R-:W-:-:S03]  /*07a0*/  IADD3 R10, PT, PT, R10, 0x8, RZ ;  /* 0x000000080a0a7810 */ /* 0x000fc60007ffe0ff */
[----:B-----5:R-:W-:Y:S01]  /*07b0*/  FFMA R15, R15, R14, R26 ;  /* 0x0000000e0f0f7223 */ /* 0x020fe2000000001a */
[----:B------:R-:W-:Y:S01]  /*07c0*/  ISETP.NE.AND P0, PT, R10, RZ, PT ;  /* 0x000000ff0a00720c */ /* 0x000fe20003f05270 */
[----:B------:R-:W-:Y:S01]  /*07d0*/  VIADD R4, R4, 0x8 ;  /* 0x0000000804047836 */ /* 0x000fe20000000000 */
[----:B------:R-:W-:Y:S01]  /*07e0*/  LEA R21, R2, R21, 0x3 ;  /* 0x0000001502157211 */ /* 0x000fe200078e18ff */
[----:B--2---:R-:W-:-:S04]  /*07f0*/  FFMA R22, R22, R29, R15 ;  /* 0x0000001d16167223 */ /* 0x004fc8000000000f */
[----:B---3--:R-:W-:-:S04]  /*0800*/  FFMA R20, R25, R20, R22 ;  /* 0x0000001419147223 */ /* 0x008fc80000000016 */
[----:B------:R-:W-:-:S04]  /*0810*/  FFMA R23, R23, R12, R20 ;  /* 0x0000000c17177223 */ /* 0x000fc80000000014 */
[----:B------:R-:W-:Y:S01]  /*0820*/  FFMA R29, R24, R19, R23 ;  /* 0x00000013181d7223 */ /* 0x000fe20000000017 */
[----:B------:R-:W-:Y:S06]  /*0830*/  @P0 BRA `(.L_x_69) ;  /* 0xfffffffc005c0947 */ /* 0x000fec000383ffff */
.L_x_68:
[----:B------:R-:W-:Y:S05]  /*0840*/  @!P1 BRA `(.L_x_67) ;  /* 0x0000000000d49947 */ /* 0x000fea0003800000 */
[----:B------:R-:W-:Y:S02]  /*0850*/  ISETP.GE.U32.AND P0, PT, R6, 0x4, PT ;  /* 0x000000040600780c */ /* 0x000fe40003f06070 */
[----:B------:R-:W-:-:S04]  /*0860*/  LOP3.LUT R4, R3, 0x3, RZ, 0xc0, !PT ;  /* 0x0000000303047812 */ /* 0x000fc800078ec0ff */
[----:B------:R-:W-:-:S07]  /*0870*/  ISETP.NE.AND P1, PT, R4, RZ, PT ;  /* 0x000000ff0400720c */ /* 0x000fce0003f25270 */
[----:B------:R-:W-:Y:S06]  /*0880*/  @!P0 BRA `(.L_x_70) ;  /* 0x0000000000588947 */ /* 0x000fec0003800000 */
[----:B------:R-:W0:Y:S01]  /*0890*/  LDC.64 R14, c[0x0][0x388] ;  /* 0x0000e200ff0e7b82 */ /* 0x000e220000000a00 */
[----:B------:R-:W-:Y:S01]  /*08a0*/  IMAD R19, R8, R2, R9 ;  /* 0x0000000208137224 */ /* 0x000fe200078e0209 */
[----:B------:R-:W-:-:S06]  /*08b0*/  IADD3 R17, PT, PT, R11, R8, RZ ;  /* 0x000000080b117210 */ /* 0x000fcc0007ffe0ff */
[----:B------:R-:W1:Y:S01]  /*08c0*/  LDC.64 R12, c[0x0][0x380] ;  /* 0x0000e000ff0c7b82 */ /* 0x000e620000000a00 */
[----:B0-----:R-:W-:-:S04]  /*08d0*/  IMAD.WIDE R14, R19, 0x4, R14 ;  /* 0x00000004130e7825 */ /* 0x001fc800078e020e */
[----:B-1----:R-:W-:-:S04]  /*08e0*/  IMAD.WIDE R12, R17, 0x4, R12 ;  /* 0x00000004110c7825 */ /* 0x002fc800078e020c */
[C---:B------:R-:W-:Y:S01]  /*08f0*/  IMAD.WIDE R16, R2.reuse, 0x4, R14 ;  /* 0x0000000402107825 */ /* 0x040fe200078e020e */
[----:B------:R-:W2:Y:S04]  /*0900*/  LDG.E R6, desc[UR6][R12.64] ;  /* 0x000000060c067981 */ /* 0x000ea8000c1e1900 */
[----:B------:R-:W2:Y:S01]  /*0910*/  LDG.E R14, desc[UR6][R14.64] ;  /* 0x000000060e0e7981 */ /* 0x000ea2000c1e1900 */
[----:B------:R-:W-:-:S03]  /*0920*/  IMAD.WIDE R18, R2, 0x4, R16 ;  /* 0x0000000402127825 */ /* 0x000fc600078e0210 */
[----:B------:R-:W3:Y:S04]  /*0930*/  LDG.E R16, desc[UR6][R16.64] ;  /* 0x0000000610107981 */ /* 0x000ee8000c1e1900 */
[----:B------:R-:W3:Y:S01]  /*0940*/  LDG.E R23, desc[UR6][R12.64+0x4] ;  /* 0x000004060c177981 */ /* 0x000ee2000c1e1900 */
[----:B------:R-:W-:-:S03]  /*0950*/  IMAD.WIDE R20, R2, 0x4, R18 ;  /* 0x0000000402147825 */ /* 0x000fc600078e0212 */
[----:B------:R-:W4:Y:S04]  /*0960*/  LDG.E R10, desc[UR6][R18.64] ;  /* 0x00000006120a7981 */ /* 0x000f28000c1e1900 */
[----:B------:R-:W4:Y:S04]  /*0970*/  LDG.E R25, desc[UR6][R12.64+0x8] ;  /* 0x000008060c197981 */ /* 0x000f28000c1e1900 */
[----:B------:R-:W5:Y:S04]  /*0980*/  LDG.E R27, desc[UR6][R12.64+0xc] ;  /* 0x00000c060c1b7981 */ /* 0x000f68000c1e1900 */
[----:B------:R-:W5:Y:S01]  /*0990*/  LDG.E R20, desc[UR6][R20.64] ;  /* 0x0000000614147981 */ /* 0x000f62000c1e1900 */
[----:B------:R-:W-:Y:S01]  /*09a0*/  IADD3 R8, PT, PT, R8, 0x4, RZ ;  /* 0x0000000408087810 */ /* 0x000fe20007ffe0ff */
[----:B--2---:R-:W-:-:S04]  /*09b0*/  FFMA R6, R6, R14, R29 ;  /* 0x0000000e06067223 */ /* 0x004fc8000000001d */
[----:B---3--:R-:W-:-:S04]  /*09c0*/  FFMA R6, R23, R16, R6 ;  /* 0x0000001017067223 */ /* 0x008fc80000000006 */
[----:B----4-:R-:W-:-:S04]  /*09d0*/  FFMA R6, R25, R10, R6 ;  /* 0x0000000a19067223 */ /* 0x010fc80000000006 */
[----:B-----5:R-:W-:-:S07]  /*09e0*/  FFMA R29, R27, R20, R6 ;  /* 0x000000141b1d7223 */ /* 0x020fce0000000006 */
.L_x_70:
[----:B------:R-:W-:Y:S05]  /*09f0*/  @!P1 BRA `(.L_x_67) ;  /* 0x0000000000689947 */ /* 0x000fea0003800000 */
[----:B------:R-:W0:Y:S01]  /*0a00*/  LDC.64 R18, c[0x0][0x388] ;  /* 0x0000e200ff127b82 */ /* 0x000e220000000a00 */
[----:B------:R-:W-:Y:S02]  /*0a10*/  ISETP.NE.AND P0, PT, R4, 0x1, PT ;  /* 0x000000010400780c */ /* 0x000fe40003f05270 */
[----:B------:R-:W-:-:S04]  /*0a20*/  LOP3.LUT R3, R3, 0x1, RZ, 0xc0, !PT ;  /* 0x0000000103037812 */ /* 0x000fc800078ec0ff */
[----:B------:R-:W-:Y:S01]  /*0a30*/  ISETP.NE.U32.AND P1, PT, R3, 0x1, PT ;  /* 0x000000010300780c */ /* 0x000fe20003f25070 */
[----:B------:R-:W1:Y:S06]  /*0a40*/  LDC.64 R16, c[0x0][0x380] ;  /* 0x0000e000ff107b82 */ /* 0x000e6c0000000a00 */
[C---:B------:R-:W-:Y:S01]  /*0a50*/  @P0 IMAD R21, R8.reuse, R2, R9 ;  /* 0x0000000208150224 */ /* 0x040fe200078e0209 */
[----:B------:R-:W-:Y:S01]  /*0a60*/  @P0 IADD3 R3, PT, PT, R11, R8, RZ ;  /* 0x000000080b030210 */ /* 0x000fe20007ffe0ff */
[----:B------:R-:W2:Y:S01]  /*0a70*/  LDC.64 R12, c[0x0][0x380] ;  /* 0x0000e000ff0c7b82 */ /* 0x000ea20000000a00 */
[----:B------:R-:W-:-:S04]  /*0a80*/  @P0 IADD3 R8, PT, PT, R8, 0x2, RZ ;  /* 0x0000000208080810 */ /* 0x000fc80007ffe0ff */
[----:B------:R-:W-:-:S03]  /*0a90*/  @!P1 IADD3 R11, PT, PT, R11, R8, RZ ;  /* 0x000000080b0b9210 */ /* 0x000fc60007ffe0ff */
[----:B------:R-:W3:Y:S01]  /*0aa0*/  LDC.64 R14, c[0x0][0x388] ;  /* 0x0000e200ff0e7b82 */ /* 0x000ee20000000a00 */
[----:B0-----:R-:W-:-:S05]  /*0ab0*/  @P0 IMAD.WIDE R18, R21, 0x4, R18 ;  /* 0x0000000415120825 */ /* 0x001fca00078e0212 */
[----:B------:R-:W4:Y:S01]  /*0ac0*/  @P0 LDG.E R6, desc[UR6][R18.64] ;  /* 0x0000000612060981 */ /* 0x000f22000c1e1900 */
[----:B-1----:R-:W-:-:S04]  /*0ad0*/  @P0 IMAD.WIDE R16, R3, 0x4, R16 ;  /* 0x0000000403100825 */ /* 0x002fc800078e0210 */
[----:B------:R-:W-:Y:S01]  /*0ae0*/  @!P1 IMAD R3, R8, R2, R9 ;  /* 0x0000000208039224 */ /* 0x000fe200078e0209 */
[----:B------:R-:W4:Y:S01]  /*0af0*/  @P0 LDG.E R4, desc[UR6][R16.64] ;  /* 0x0000000610040981 */ /* 0x000f22000c1e1900 */
[----:B------:R-:W-:-:S03]  /*0b00*/  @P0 IMAD.WIDE R8, R2, 0x4, R18 ;  /* 0x0000000402080825 */ /* 0x000fc600078e0212 */
[----:B------:R-:W5:Y:S01]  /*0b10*/  @P0 LDG.E R21, desc[UR6][R16.64+0x4] ;  /* 0x0000040610150981 */ /* 0x000f62000c1e1900 */
[----:B--2---:R-:W-:-:S03]  /*0b20*/  @!P1 IMAD.WIDE R12, R11, 0x4, R12 ;  /* 0x000000040b0c9825 */ /* 0x004fc600078e020c */
[----:B------:R-:W5:Y:S01]  /*0b30*/  @P0 LDG.E R8, desc[UR6][R8.64] ;  /* 0x0000000608080981 */ /* 0x000f62000c1e1900 */
[----:B---3--:R-:W-:-:S03]  /*0b40*/  @!P1 IMAD.WIDE R14, R3, 0x4, R14 ;  /* 0x00000004030e9825 */ /* 0x008fc600078e020e */
[----:B------:R-:W2:Y:S04]  /*0b50*/  @!P1 LDG.E R12, desc[UR6][R12.64] ;  /* 0x000000060c0c9981 */ /* 0x000ea8000c1e1900 */
[----:B------:R-:W2:Y:S01]  /*0b60*/  @!P1 LDG.E R14, desc[UR6][R14.64] ;  /* 0x000000060e0e9981 */ /* 0x000ea2000c1e1900 */
[----:B----4-:R-:W-:-:S04]  /*0b70*/  @P0 FFMA R4, R4, R6, R29 ;  /* 0x0000000604040223 */ /* 0x010fc8000000001d */
[----:B-----5:R-:W-:-:S04]  /*0b80*/  @P0 FFMA R29, R21, R8, R4 ;  /* 0x00000008151d0223 */ /* 0x020fc80000000004 */
[----:B--2---:R-:W-:-:S07]  /*0b90*/  @!P1 FFMA R29, R12, R14, R29 ;  /* 0x0000000e0c1d9223 */ /* 0x004fce000000001d */
.L_x_67:
[----:B------:R-:W0:Y:S01]  /*0ba0*/  LDC.64 R8, c[0x0][0x390] ;  /* 0x0000e400ff087b82 */ /* 0x000e220000000a00 */
[----:B------:R-:W-:-:S04]  /*0bb0*/  IMAD R3, R0, UR8, R5 ;  /* 0x0000000800037c24 */ /* 0x000fc8000f8e0205 */
[----:B------:R-:W-:-:S04]  /*0bc0*/  IMAD R3, R3, R2, R7 ;  /* 0x0000000203037224 */ /* 0x000fc800078e0207 */
[----:B0-----:R-:W-:-:S05]  /*0bd0*/  IMAD.WIDE R2, R3, 0x4, R8 ;  /* 0x0000000403027825 */ /* 0x001fca00078e0208 */
[----:B------:R-:W-:Y:S01]  /*0be0*/  STG.E desc[UR6][R2.64], R29 ;  /* 0x0000001d02007986 */ /* 0x000fe2000c101906 */
[----:B------:R-:W-:Y:S05]  /*0bf0*/  EXIT ;  /* 0x000000000000794d */ /* 0x000fea0003800000 */
.L_x_71:
        /* <DEDUP_REMOVED lines=16> */
.L_x_209:


//--------------------- .text._Z14sum_all_kernelPKfPfi --------------------------
	.section	.text._Z14sum_all_kernelPKfPfi,"ax",@progbits
	.align	128
        .global         _Z14sum_all_kernelPKfPfi
        .type           _Z14sum_all_kernelPKfPfi,@function
        .size           _Z14sum_all_kernelPKfPfi,(.L_x_210 - _Z14sum_all_kernelPKfPfi)
        .other          _Z14sum_all_kernelPKfPfi,@"STO_CUDA_ENTRY STV_DEFAULT"
_Z14sum_all_kernelPKfPfi:
.text._Z14sum_all_kernelPKfPfi:
[----:B------:R-:W-:Y:S01]  /*0000*/  LDC R1, c[0x0][0x37c] ;  /* 0x0000df00ff017b82 */ /* 0x000fe20000000800 */
[----:B------:R-:W0:Y:S07]  /*0010*/  S2R R7, SR_TID.X ;  /* 0x0000000000077919 */ /* 0x000e2e0000002100 */
[----:B------:R-:W0:Y:S01]  /*0020*/  S2UR UR4, SR_CTAID.X ;  /* 0x00000000000479c3 */ /* 0x000e220000002500 */
[----:B------:R-:W1:Y:S01]  /*0030*/  LDCU UR5, c[0x0][0x390] ;  /* 0x00007200ff0577ac */ /* 0x000e620008000800 */
[----:B------:R-:W-:Y:S01]  /*0040*/  IMAD.MOV.U32 R4, RZ, RZ, RZ ;  /* 0x000000ffff047224 */ /* 0x000fe200078e00ff */
[----:B------:R-:W2:Y:S05]  /*0050*/  LDCU.64 UR6, c[0x0][0x358] ;  /* 0x00006b00ff0677ac */ /* 0x000eaa0008000a00 */
[----:B------:R-:W0:Y:S02]  /*0060*/  LDC R0, c[0x0][0x360] ;  /* 0x0000d800ff007b82 */ /* 0x000e240000000800 */
[----:B0-----:R-:W-:-:S05]  /*0070*/  IMAD R5, R0, UR4, R7 ;  /* 0x0000000400057c24 */ /* 0x001fca000f8e0207 */
[----:B-1----:R-:W-:-:S13]  /*0080*/  ISETP.GE.AND P0, PT, R5, UR5, PT ;  /* 0x0000000505007c0c */ /* 0x002fda000bf06270 */
[----:B------:R-:W0:Y:S02]  /*0090*/  @!P0 LDC.64 R2, c[0x0][0x380] ;  /* 0x0000e000ff028b82 */ /* 0x000e240000000a00 */
[----:B0-----:R-:W-:-:S05]  /*00a0*/  @!P0 IMAD.WIDE R2, R5, 0x4, R2 ;  /* 0x0000000405028825 */ /* 0x001fca00078e0202 */
[----:B--2---:R-:W2:Y:S01]  /*00b0*/  @!P0 LDG.E R4, desc[UR6][R2.64] ;  /* 0x0000000602048981 */ /* 0x004ea2000c1e1900 */
[----:B------:R-:W0:Y:S01]  /*00c0*/  S2UR UR5, SR_CgaCtaId ;  /* 0x00000000000579c3 */ /* 0x000e220000008800 */
[----:B------:R-:W-:Y:S01]  /*00d0*/  UMOV UR4, 0x400 ;  /* 0x0000040000047882 */ /* 0x000fe20000000000 */
[----:B------:R-:W-:Y:S02]  /*00e0*/  ISETP.GE.U32.AND P1, PT, R0, 0x2, PT ;  /* 0x000000020000780c */ /* 0x000fe40003f26070 */
[----:B------:R-:W-:Y:S01]  /*00f0*/  ISETP.NE.AND P0, PT, R7, RZ, PT ;  /* 0x000000ff0700720c */ /* 0x000fe20003f05270 */
[----:B0-----:R-:W-:-:S06]  /*0100*/  ULEA UR4, UR5, UR4, 0x18 ;  /* 0x0000000405047291 */ /* 0x001fcc000f8ec0ff */
[----:B------:R-:W-:-:S05]  /*0110*/  LEA R5, R7, UR4, 0x2 ;  /* 0x0000000407057c11 */ /* 0x000fca000f8e10ff */
[----:B--2---:R0:W-:Y:S01]  /*0120*/  STS [R5], R4 ;  /* 0x0000000405007388 */ /* 0x0041e20000000800 */
[----:B------:R-:W-:Y:S06]  /*0130*/  BAR.SYNC.DEFER_BLOCKING 0x0 ;  /* 0x0000000000007b1d */ /* 0x000fec0000010000 */
[----:B------:R-:W-:Y:S05]  /*0140*/  @!P1 BRA `(.L_x_72) ;  /* 0x00000000002c9947 */ /* 0x000fea0003800000 */
.L_x_73:
[----:B------:R-:W-:-:S04]  /*0150*/  SHF.R.U32.HI R6, RZ, 0x1, R0 ;  /* 0x00000001ff067819 */ /* 0x000fc80000011600 */
[----:B------:R-:W-:-:S13]  /*0160*/  ISETP.GE.U32.AND P1, PT, R7, R6, PT ;  /* 0x000000060700720c */ /* 0x000fda0003f26070 */
[----:B------:R-:W-:Y:S01]  /*0170*/  @!P1 IMAD R2, R6, 0x4, R5 ;  /* 0x0000000406029824 */ /* 0x000fe200078e0205 */
[----:B------:R-:W-:Y:S05]  /*0180*/  @!P1 LDS R3, [R5] ;  /* 0x0000000005039984 */ /* 0x000fea0000000800 */
[----:B------:R-:W0:Y:S02]  /*0190*/  @!P1 LDS R2, [R2] ;  /* 0x0000000002029984 */ /* 0x000e240000000800 */
[----:B0-----:R-:W-:-:S05]  /*01a0*/  @!P1 FADD R4, R2, R3 ;  /* 0x0000000302049221 */ /* 0x001fca0000000000 */
[----:B------:R1:W-:Y:S01]  /*01b0*/  @!P1 STS [R5], R4 ;  /* 0x0000000405009388 */ /* 0x0003e20000000800 */
[----:B------:R-:W-:Y:S01]  /*01c0*/  BAR.SYNC.DEFER_BLOCKING 0x0 ;  /* 0x0000000000007b1d */ /* 0x000fe20000010000 */
[----:B------:R-:W-:Y:S01]  /*01d0*/  ISETP.GT.U32.AND P1, PT, R0, 0x3, PT ;  /* 0x000000030000780c */ /* 0x000fe20003f24070 */
[----:B------:R-:W-:-:S12]  /*01e0*/  IMAD.MOV.U32 R0, RZ, RZ, R6 ;  /* 0x000000ffff007224 */ /* 0x000fd800078e0006 */
[----:B-1----:R-:W-:Y:S05]  /*01f0*/  @P1 BRA `(.L_x_73) ;  /* 0xfffffffc00d41947 */ /* 0x002fea000383ffff */
.L_x_72:
[----:B------:R-:W-:Y:S05]  /*0200*/  @P0 EXIT ;  /* 0x000000000000094d */ /* 0x000fea0003800000 */
[----:B------:R-:W1:Y:S01]  /*0210*/  S2UR UR5, SR_CgaCtaId ;  /* 0x00000000000579c3 */ /* 0x000e620000008800 */
[----:B------:R-:W-:-:S07]  /*0220*/  UMOV UR4, 0x400 ;  /* 0x0000040000047882 */ /* 0x000fce0000000000 */
[----:B------:R-:W2:Y:S01]  /*0230*/  LDC.64 R2, c[0x0][0x388] ;  /* 0x0000e200ff027b82 */ /* 0x000ea20000000a00 */
[----:B-1----:R-:W-:-:S09]  /*0240*/  ULEA UR4, UR5, UR4, 0x18 ;  /* 0x0000000405047291 */ /* 0x002fd2000f8ec0ff */
[----:B0-----:R-:W2:Y:S04]  /*0250*/  LDS R5, [UR4] ;  /* 0x00000004ff057984 */ /* 0x001ea80008000800 */
[----:B--2---:R-:W-:Y:S01]  /*0260*/  REDG.E.ADD.F32.FTZ.RN.STRONG.GPU desc[UR6][R2.64], R5 ;  /* 0x00000005020079a6 */ /* 0x004fe2000c12f306 */
[----:B------:R-:W-:Y:S05]  /*0270*/  EXIT ;  /* 0x000000000000794d */ /* 0x000fea0003800000 */
.L_x_74:
        /* <DEDUP_REMOVED lines=16> */
.L_x_210:


//--------------------- .text._Z14min_all_kernelPKfPfi --------------------------
	.section	.text._Z14min_all_kernelPKfPfi,"ax",@progbits
	.align	128
        .global         _Z14min_all_kernelPKfPfi
        .type           _Z14min_all_kernelPKfPfi,@function
        .size           _Z14min_all_kernelPKfPfi,(.L_x_211 - _Z14min_all_kernelPKfPfi)
        .other          _Z14min_all_kernelPKfPfi,@"STO_CUDA_ENTRY STV_DEFAULT"
_Z14min_all_kernelPKfPfi:
.text._Z14min_all_kernelPKfPfi:
[----:B------:R-:W-:Y:S01]  /*0000*/  LDC R1, c[0x0][0x37c] ;  /* 0x0000df00ff017b82 */ /* 0x000fe20000000800 */
[----:B------:R-:W0:Y:S07]  /*0010*/  S2R R7, SR_TID.X ;  /* 0x0000000000077919 */ /* 0x000e2e0000002100 */
[----:B------:R-:W0:Y:S01]  /*0020*/  S2UR UR4, SR_CTAID.X ;  /* 0x00000000000479c3 */ /* 0x000e220000002500 */
[----:B------:R-:W1:Y:S01]  /*0030*/  LDCU UR5, c[0x0][0x390] ;  /* 0x00007200ff0577ac */ /* 0x000e620008000800 */
[----:B------:R-:W-:Y:S01]  /*0040*/  IMAD.MOV.U32 R4, RZ, RZ, 0x7f7fffff ;  /* 0x7f7fffffff047424 */ /* 0x000fe200078e00ff */
        /* <DEDUP_REMOVED lines=16> */
.L_x_76:
[----:B0-----:R-:W-:-:S04]  /*0150*/  SHF.R.U32.HI R4, RZ, 0x1, R0 ;  /* 0x00000001ff047819 */ /* 0x001fc80000011600 */
[----:B------:R-:W-:-:S13]  /*0160*/  ISETP.GE.U32.AND P1, PT, R7, R4, PT ;  /* 0x000000040700720c */ /* 0x000fda0003f26070 */
[----:B------:R-:W-:Y:S01]  /*0170*/  @!P1 IMAD R3, R4, 0x4, R5 ;  /* 0x0000000404039824 */ /* 0x000fe200078e0205 */
[----:B------:R-:W-:Y:S05]  /*0180*/  @!P1 LDS R2, [R5] ;  /* 0x0000000005029984 */ /* 0x000fea0000000800 */
[----:B------:R-:W0:Y:S02]  /*0190*/  @!P1 LDS R3, [R3] ;  /* 0x0000000003039984 */ /* 0x000e240000000800 */
[----:B0-----:R-:W-:-:S05]  /*01a0*/  @!P1 FMNMX R2, R2, R3, PT ;  /* 0x0000000302029209 */ /* 0x001fca0003800000 */
[----:B------:R1:W-:Y:S01]  /*01b0*/  @!P1 STS [R5], R2 ;  /* 0x0000000205009388 */ /* 0x0003e20000000800 */
[----:B------:R-:W-:Y:S01]  /*01c0*/  BAR.SYNC.DEFER_BLOCKING 0x0 ;  /* 0x0000000000007b1d */ /* 0x000fe20000010000 */
[----:B------:R-:W-:Y:S01]  /*01d0*/  ISETP.GT.U32.AND P1, PT, R0, 0x3, PT ;  /* 0x000000030000780c */ /* 0x000fe20003f24070 */
[----:B------:R-:W-:-:S12]  /*01e0*/  IMAD.MOV.U32 R0, RZ, RZ, R4 ;  /* 0x000000ffff007224 */ /* 0x000fd800078e0004 */
[----:B-1----:R-:W-:Y:S05]  /*01f0*/  @P1 BRA `(.L_x_76) ;  /* 0xfffffffc00d41947 */ /* 0x002fea000383ffff */
.L_x_75:
[----:B------:R-:W-:Y:S05]  /*0200*/  @P0 EXIT ;  /* 0x000000000000094d */ /* 0x000fea0003800000 */
[----:B------:R-:W1:Y:S02]  /*0210*/  LDC.64 R2, c[0x0][0x388] ;  /* 0x0000e200ff027b82 */ /* 0x000e640000000a00 */
[----:B-1----:R1:W5:Y:S06]  /*0220*/  LDG.E R6, desc[UR6][R2.64] ;  /* 0x0000000602067981 */ /* 0x00236c000c1e1900 */
[----:B------:R-:W2:Y:S01]  /*0230*/  S2UR UR5, SR_CgaCtaId ;  /* 0x00000000000579c3 */ /* 0x000ea20000008800 */
[----:B------:R-:W-:Y:S02]  /*0240*/  UMOV UR4, 0x400 ;  /* 0x0000040000047882 */ /* 0x000fe40000000000 */
[----:B--2---:R-:W-:-:S09]  /*0250*/  ULEA UR4, UR5, UR4, 0x18 ;  /* 0x0000000405047291 */ /* 0x004fd2000f8ec0ff */
[----:B01----:R-:W0:Y:S03]  /*0260*/  LDS R5, [UR4] ;  /* 0x00000004ff057984 */ /* 0x003e260008000800 */
.L_x_77:
[----:B0----5:R-:W-:Y:S01]  /*0270*/  FMNMX R7, R5, R6, PT ;  /* 0x0000000605077209 */ /* 0x021fe20003800000 */
[----:B------:R-:W-:Y:S05]  /*0280*/  YIELD ;  /* 0x0000000000007946 */ /* 0x000fea0003800000 */
[----:B------:R-:W2:Y:S02]  /*0290*/  ATOMG.E.CAS.STRONG.GPU PT, R7, [R2], R6, R7 ;  /* 0x00000006020773a9 */ /* 0x000ea400001ee107 */
[----:B--2---:R-:W-:Y:S01]  /*02a0*/  ISETP.NE.AND P0, PT, R6, R7, PT ;  /* 0x000000070600720c */ /* 0x004fe20003f05270 */
[----:B------:R-:W-:-:S12]  /*02b0*/  IMAD.MOV.U32 R6, RZ, RZ, R7 ;  /* 0x000000ffff067224 */ /* 0x000fd800078e0007 */
[----:B------:R-:W-:Y:S05]  /*02c0*/  @P0 BRA `(.L_x_77) ;  /* 0xfffffffc00e80947 */ /* 0x000fea000383ffff */
[----:B------:R-:W-:Y:S05]  /*02d0*/  EXIT ;  /* 0x000000000000794d */ /* 0x000fea0003800000 */
.L_x_78:
        /* <DEDUP_REMOVED lines=10> */
.L_x_211:


//--------------------- .text._Z14max_all_kernelPKfPfi --------------------------
	.section	.text._Z14max_all_kernelPKfPfi,"ax",@progbits
	.align	128
        .global         _Z14max_all_kernelPKfPfi
        .type           _Z14max_all_kernelPKfPfi,@function
        .size           _Z14max_all_kernelPKfPfi,(.L_x_212 - _Z14max_all_kernelPKfPfi)
        .other          _Z14max_all_kernelPKfPfi,@"STO_CUDA_ENTRY STV_DEFAULT"
_Z14max_all_kernelPKfPfi:
.text._Z14max_all_kernelPKfPfi:
[----:B------:R-:W-:Y:S01]  /*0000*/  LDC R1, c[0x0][0x37c] ;  /* 0x0000df00ff017b82 */ /* 0x000fe20000000800 */
[----:B------:R-:W0:Y:S07]  /*0010*/  S2R R7, SR_TID.X ;  /* 0x0000000000077919 */ /* 0x000e2e0000002100 */
[----:B------:R-:W0:Y:S01]  /*0020*/  S2UR UR4, SR_CTAID.X ;  /* 0x00000000000479c3 */ /* 0x000e220000002500 */
[----:B------:R-:W1:Y:S01]  /*0030*/  LDCU UR5, c[0x0][0x390] ;  /* 0x00007200ff0577ac */ /* 0x000e620008000800 */
[----:B------:R-:W-:Y:S01]  /*0040*/  IMAD.MOV.U32 R4, RZ, RZ, -0x800001 ;  /* 0xff7fffffff047424 */ /* 0x000fe200078e00ff */
        /* <DEDUP_REMOVED lines=16> */
.L_x_80:
[----:B0-----:R-:W-:-:S04]  /*0150*/  SHF.R.U32.HI R4, RZ, 0x1, R0 ;  /* 0x00000001ff047819 */ /* 0x001fc80000011600 */
[----:B------:R-:W-:-:S13]  /*0160*/  ISETP.GE.U32.AND P1, PT, R7, R4, PT ;  /* 0x000000040700720c */ /* 0x000fda0003f26070 */
[----:B------:R-:W-:Y:S01]  /*0170*/  @!P1 IMAD R3, R4, 0x4, R5 ;  /* 0x0000000404039824 */ /* 0x000fe200078e0205 */
[----:B------:R-:W-:Y:S05]  /*0180*/  @!P1 LDS R2, [R5] ;  /* 0x0000000005029984 */ /* 0x000fea0000000800 */
[----:B------:R-:W0:Y:S02]  /*0190*/  @!P1 LDS R3, [R3] ;  /* 0x0000000003039984 */ /* 0x000e240000000800 */
[----:B0-----:R-:W-:-:S05]  /*01a0*/  @!P1 FMNMX R2, R2, R3, !PT ;  /* 0x0000000302029209 */ /* 0x001fca0007800000 */
[----:B------:R1:W-:Y:S01]  /*01b0*/  @!P1 STS [R5], R2 ;  /* 0x0000000205009388 */ /* 0x0003e20000000800 */
[----:B------:R-:W-:Y:S01]  /*01c0*/  BAR.SYNC.DEFER_BLOCKING 0x0 ;  /* 0x0000000000007b1d */ /* 0x000fe20000010000 */
[----:B------:R-:W-:Y:S01]  /*01d0*/  ISETP.GT.U32.AND P1, PT, R0, 0x3, PT ;  /* 0x000000030000780c */ /* 0x000fe20003f24070 */
[----:B------:R-:W-:-:S12]  /*01e0*/  IMAD.MOV.U32 R0, RZ, RZ, R4 ;  /* 0x000000ffff007224 */ /* 0x000fd800078e0004 */
[----:B-1----:R-:W-:Y:S05]  /*01f0*/  @P1 BRA `(.L_x_80) ;  /* 0xfffffffc00d41947 */ /* 0x002fea000383ffff */
.L_x_79:
[----:B------:R-:W-:Y:S05]  /*0200*/  @P0 EXIT ;  /* 0x000000000000094d */ /* 0x000fea0003800000 */
[----:B------:R-:W1:Y:S02]  /*0210*/  LDC.64 R2, c[0x0][0x388] ;  /* 0x0000e200ff027b82 */ /* 0x000e640000000a00 */
[----:B-1----:R1:W5:Y:S06]  /*0220*/  LDG.E R6, desc[UR6][R2.64] ;  /* 0x0000000602067981 */ /* 0x00236c000c1e1900 */
[----:B------:R-:W2:Y:S01]  /*0230*/  S2UR UR5, SR_CgaCtaId ;  /* 0x00000000000579c3 */ /* 0x000ea20000008800 */
[----:B------:R-:W-:Y:S02]  /*0240*/  UMOV UR4, 0x400 ;  /* 0x0000040000047882 */ /* 0x000fe40000000000 */
[----:B--2---:R-:W-:-:S09]  /*0250*/  ULEA UR4, UR5, UR4, 0x18 ;  /* 0x0000000405047291 */ /* 0x004fd2000f8ec0ff */
[----:B01----:R-:W0:Y:S03]  /*0260*/  LDS R5, [UR4] ;  /* 0x00000004ff057984 */ /* 0x003e260008000800 */
.L_x_81:
[----:B0----5:R-:W-:Y:S01]  /*0270*/  FMNMX R7, R5, R6, !PT ;  /* 0x0000000605077209 */ /* 0x021fe20007800000 */
[----:B------:R-:W-:Y:S05]  /*0280*/  YIELD ;  /* 0x0000000000007946 */ /* 0x000fea0003800000 */
[----:B------:R-:W2:Y:S02]  /*0290*/  ATOMG.E.CAS.STRONG.GPU PT, R7, [R2], R6, R7 ;  /* 0x00000006020773a9 */ /* 0x000ea400001ee107 */
[----:B--2---:R-:W-:Y:S01]  /*02a0*/  ISETP.NE.AND P0, PT, R6, R7, PT ;  /* 0x000000070600720c */ /* 0x004fe20003f05270 */
[----:B------:R-:W-:-:S12]  /*02b0*/  IMAD.MOV.U32 R6, RZ, RZ, R7 ;  /* 0x000000ffff067224 */ /* 0x000fd800078e0007 */
[----:B------:R-:W-:Y:S05]  /*02c0*/  @P0 BRA `(.L_x_81) ;  /* 0xfffffffc00e80947 */ /* 0x000fea000383ffff */
[----:B------:R-:W-:Y:S05]  /*02d0*/  EXIT ;  /* 0x000000000000794d */ /* 0x000fea0003800000 */
.L_x_82:
        /* <DEDUP_REMOVED lines=10> */
.L_x_212:


//--------------------- .text._Z12round_kernelPKfPfi --------------------------
	.section	.text._Z12round_kernelPKfPfi,"ax",@progbits
	.align	128
        .global         _Z12round_kernelPKfPfi
        .type           _Z12round_kernelPKfPfi,@function
        .size           _Z12round_kernelPKfPfi,(.L_x_213 - _Z12round_kernelPKfPfi)
        .other          _Z12round_kernelPKfPfi,@"STO_CUDA_ENTRY STV_DEFAULT"
_Z12round_kernelPKfPfi:
.text._Z12round_kernelPKfPfi:
        /* <DEDUP_REMOVED lines=12> */
[----:B-1----:R-:W3:Y:S01]  /*00c0*/  LDG.E R2, desc[UR4][R2.64] ;  /* 0x0000000402027981 */ /* 0x002ee2000c1e1900 */
[----:B------:R-:W-:Y:S02]  /*00d0*/  HFMA2 R9, -RZ, RZ, 1.75, 0 ;  /* 0x3f000000ff097431 */ /* 0x000fe400000001ff */
[----:B--2---:R-:W-:-:S03]  /*00e0*/  IMAD.WIDE R4, R7, 0x4, R4 ;  /* 0x0000000407047825 */ /* 0x004fc600078e0204 */
[----:B---3--:R-:W-:-:S05]  /*00f0*/  LOP3.LUT R9, R9, 0x80000000, R2, 0xb8, !PT ;  /* 0x8000000009097812 */ /* 0x008fca00078eb802 */
[----:B------:R-:W-:-:S06]  /*0100*/  FADD.RZ R9, R2, R9 ;  /* 0x0000000902097221 */ /* 0x000fcc000000c000 */
[----:B------:R-:W0:Y:S02]  /*0110*/  FRND.TRUNC R9, R9 ;  /* 0x0000000900097307 */ /* 0x000e24000020d000 */
[----:B0-----:R-:W-:Y:S01]  /*0120*/  STG.E desc[UR4][R4.64], R9 ;  /* 0x0000000904007986 */ /* 0x001fe2000c101904 */
[----:B------:R-:W-:Y:S05]  /*0130*/  EXIT ;  /* 0x000000000000794d */ /* 0x000fea0003800000 */
.L_x_83:
        /* <DEDUP_REMOVED lines=12> */
.L_x_213:


//--------------------- .text._Z11ceil_kernelPKfPfi --------------------------
	.section	.text._Z11ceil_kernelPKfPfi,"ax",@progbits
	.align	128
        .global         _Z11ceil_kernelPKfPfi
        .type           _Z11ceil_kernelPKfPfi,@function
        .size           _Z11ceil_kernelPKfPfi,(.L_x_214 - _Z11ceil_kernelPKfPfi)
        .other          _Z11ceil_kernelPKfPfi,@"STO_CUDA_ENTRY STV_DEFAULT"
_Z11ceil_kernelPKfPfi:
.text._Z11ceil_kernelPKfPfi:
        /* <DEDUP_REMOVED lines=13> */
[----:B--2---:R-:W-:Y:S01]  /*00d0*/  IMAD.WIDE R4, R7, 0x4, R4 ;  /* 0x0000000407047825 */ /* 0x004fe200078e0204 */
[----:B---3--:R-:W0:Y:S04]  /*00e0*/  FRND.CEIL R9, R2 ;  /* 0x0000000200097307 */ /* 0x008e280000209000 */
[----:B0-----:R-:W-:Y:S01]  /*00f0*/  STG.E desc[UR4][R4.64], R9 ;  /* 0x0000000904007986 */ /* 0x001fe2000c101904 */
[----:B------:R-:W-:Y:S05]  /*0100*/  EXIT ;  /* 0x000000000000794d */ /* 0x000fea0003800000 */
.L_x_84:
        /* <DEDUP_REMOVED lines=15> */
.L_x_214:


//--------------------- .text._Z12floor_kernelPKfPfi --------------------------
	.section	.text._Z12floor_kernelPKfPfi,"ax",@progbits
	.align	128
        .global         _Z12floor_kernelPKfPfi
        .type           _Z12floor_kernelPKfPfi,@function
        .size           _Z12floor_kernelPKfPfi,(.L_x_215 - _Z12floor_kernelPKfPfi)
        .other          _Z12floor_kernelPKfPfi,@"STO_CUDA_ENTRY STV_DEFAULT"
_Z12floor_kernelPKfPfi:
.text._Z12floor_kernelPKfPfi:
        /* <DEDUP_REMOVED lines=14> */
[----:B---3--:R-:W0:Y:S04]  /*00e0*/  FRND.FLOOR R9, R2 ;  /* 0x0000000200097307 */ /* 0x008e280000205000 */
[----:B0-----:R-:W-:Y:S01]  /*00f0*/  STG.E desc[UR4][R4.64], R9 ;  /* 0x0000000904007986 */ /* 0x001fe2000c101904 */
[----:B------:R-:W-:Y:S05]  /*0100*/  EXIT ;  /* 0x000000000000794d */ /* 0x000fea0003800000 */
.L_x_85:
        /* <DEDUP_REMOVED lines=15> */
.L_x_215:


//--------------------- .text._Z10tan_kernelPKfPfi --------------------------
	.section	.text._Z10tan_kernelPKfPfi,"ax",@progbits
	.align	128
        .global         _Z10tan_kernelPKfPfi
        .type           _Z10tan_kernelPKfPfi,@function
        .size           _Z10tan_kernelPKfPfi,(.L_x_216 - _Z10tan_kernelPKfPfi)
        .other          _Z10tan_kernelPKfPfi,@"STO_CUDA_ENTRY STV_DEFAULT"
_Z10tan_kernelPKfPfi:
.text._Z10tan_kernelPKfPfi:
        /* <DEDUP_REMOVED lines=9> */
[----:B------:R-:W1:Y:S01]  /*0090*/  LDCU.64 UR6, c[0x0][0x358] ;  /* 0x00006b00ff0677ac */ /* 0x000e620008000a00 */
[----:B0-----:R-:W-:-:S06]  /*00a0*/  IMAD.WIDE R2, R0, 0x4, R2 ;  /* 0x0000000400027825 */ /* 0x001fcc00078e0202 */
[----:B-1----:R-:W2:Y:S01]  /*00b0*/  LDG.E R2, desc[UR6][R2.64] ;  /* 0x0000000602027981 */ /* 0x002ea2000c1e1900 */
[----:B------:R-:W-:Y:S01]  /*00c0*/  BSSY.RECONVERGENT B0, `(.L_x_86) ;  /* 0x0000069000007945 */ /* 0x000fe20003800200 */
[C---:B--2---:R-:W-:Y:S01]  /*00d0*/  FMUL R4, R2.reuse, 0.63661974668502807617 ;  /* 0x3f22f98302047820 */ /* 0x044fe20000400000 */
[----:B------:R-:W-:-:S03]  /*00e0*/  FSETP.GE.AND P0, PT, |R2|, 105615, PT ;  /* 0x47ce47800200780b */ /* 0x000fc60003f06200 */
[----:B------:R-:W0:Y:S02]  /*00f0*/  F2I.NTZ R8, R4 ;  /* 0x0000000400087305 */ /* 0x000e240000203100 */
[----:B0-----:R-:W-:-:S05]  /*0100*/  I2FP.F32.S32 R5, R8 ;  /* 0x0000000800057245 */ /* 0x001fca0000201400 */
[----:B------:R-:W-:-:S04]  /*0110*/  FFMA R6, R5, -1.5707962512969970703, R2 ;  /* 0xbfc90fda05067823 */ /* 0x000fc80000000002 */
[----:B------:R-:W-:-:S04]  /*0120*/  FFMA R6, R5, -7.5497894158615963534e-08, R6 ;  /* 0xb3a2216805067823 */ /* 0x000fc80000000006 */
[----:B------:R-:W-:Y:S01]  /*0130*/  FFMA R6, R5, -5.3903029534742383927e-15, R6 ;  /* 0xa7c234c505067823 */ /* 0x000fe20000000006 */
[----:B------:R-:W-:Y:S06]  /*0140*/  @!P0 BRA `(.L_x_87) ;  /* 0x0000000400808947 */ /* 0x000fec0003800000 */
[----:B------:R-:W-:-:S13]  /*0150*/  FSETP.NEU.AND P0, PT, |R2|, +INF , PT ;  /* 0x7f8000000200780b */ /* 0x000fda0003f0d200 */
[----:B------:R-:W-:Y:S01]  /*0160*/  @!P0 FMUL R6, RZ, R2 ;  /* 0x00000002ff068220 */ /* 0x000fe20000400000 */
[----:B------:R-:W-:Y:S01]  /*0170*/  @!P0 IMAD.MOV.U32 R8, RZ, RZ, RZ ;  /* 0x000000ffff088224 */ /* 0x000fe200078e00ff */
[----:B------:R-:W-:Y:S06]  /*0180*/  @!P0 BRA `(.L_x_87) ;  /* 0x0000000400708947 */ /* 0x000fec0003800000 */
[----:B------:R-:W-:Y:S01]  /*0190*/  IMAD.SHL.U32 R3, R2, 0x100, RZ ;  /* 0x0000010002037824 */ /* 0x000fe200078e00ff */
[----:B------:R-:W0:Y:S01]  /*01a0*/  LDCU.64 UR8, c[0x4][URZ] ;  /* 0x01000000ff0877ac */ /* 0x000e220008000a00 */
[----:B------:R-:W-:Y:S02]  /*01b0*/  IMAD.MOV.U32 R11, RZ, RZ, RZ ;  /* 0x000000ffff0b7224 */ /* 0x000fe400078e00ff */
[----:B------:R-:W-:Y:S01]  /*01c0*/  IMAD.MOV.U32 R8, RZ, RZ, RZ ;  /* 0x000000ffff087224 */ /* 0x000fe200078e00ff */
[----:B------:R-:W-:Y:S01]  /*01d0*/  LOP3.LUT R3, R3, 0x80000000, RZ, 0xfc, !PT ;  /* 0x8000000003037812 */ /* 0x000fe200078efcff */
[----:B------:R-:W-:Y:S01]  /*01e0*/  UMOV UR5, URZ ;  /* 0x000000ff00057c82 */ /* 0x000fe20008000000 */
[----:B------:R-:W-:-:S05]  /*01f0*/  UMOV UR4, URZ ;  /* 0x000000ff00047c82 */ /* 0x000fca0008000000 */
.L_x_88:
[----:B0-----:R-:W-:Y:S01]  /*0200*/  MOV R6, UR8 ;  /* 0x0000000800067c02 */ /* 0x001fe20008000f00 */
[----:B------:R-:W-:-:S05]  /*0210*/  IMAD.U32 R7, RZ, RZ, UR9 ;  /* 0x00000009ff077e24 */ /* 0x000fca000f8e00ff */
[----:B------:R-:W2:Y:S01]  /*0220*/  LDG.E.CONSTANT R4, desc[UR6][R6.64] ;  /* 0x0000000606047981 */ /* 0x000ea2000c1e9900 */
[----:B------:R-:W-:Y:S01]  /*0230*/  UIADD3 UR4, UPT, UPT, UR4, 0x1, URZ ;  /* 0x0000000104047890 */ /* 0x000fe2000fffe0ff */
[C---:B------:R-:W-:Y:S01]  /*0240*/  ISETP.EQ.AND P0, PT, R8.reuse, RZ, PT ;  /* 0x000000ff0800720c */ /* 0x040fe20003f02270 */
[----:B------:R-:W-:Y:S01]  /*0250*/  UIADD3 UR8, UP1, UPT, UR8, 0x4, URZ ;  /* 0x0000000408087890 */ /* 0x000fe2000ff3e0ff */
[C---:B------:R-:W-:Y:S01]  /*0260*/  ISETP.EQ.AND P1, PT, R8.reuse, 0x4, PT ;  /* 0x000000040800780c */ /* 0x040fe20003f22270 */
[----:B------:R-:W-:Y:S01]  /*0270*/  UISETP.NE.AND UP0, UPT, UR4, 0x6, UPT ;  /* 0x000000060400788c */ /* 0x000fe2000bf05270 */
[C---:B------:R-:W-:Y:S01]  /*0280*/  ISETP.EQ.AND P2, PT, R8.reuse, 0x8, PT ;  /* 0x000000080800780c */ /* 0x040fe20003f42270 */
[----:B------:R-:W-:Y:S01]  /*0290*/  UIADD3.X UR9, UPT, UPT, URZ, UR9, URZ, UP1, !UPT ;  /* 0x00000009ff097290 */ /* 0x000fe20008ffe4ff */
[C---:B------:R-:W-:Y:S02]  /*02a0*/  ISETP.EQ.AND P3, PT, R8.reuse, 0xc, PT ;  /* 0x0000000c0800780c */ /* 0x040fe40003f62270 */
[----:B------:R-:W-:-:S02]  /*02b0*/  ISETP.EQ.AND P4, PT, R8, 0x10, PT ;  /* 0x000000100800780c */ /* 0x000fc40003f82270 */
[C---:B------:R-:W-:Y:S01]  /*02c0*/  ISETP.EQ.AND P5, PT, R8.reuse, 0x14, PT ;  /* 0x000000140800780c */ /* 0x040fe20003fa2270 */
[----:B------:R-:W-:Y:S02]  /*02d0*/  VIADD R8, R8, 0x4 ;  /* 0x0000000408087836 */ /* 0x000fe40000000000 */
[----:B--2---:R-:W-:-:S03]  /*02e0*/  IMAD.WIDE.U32 R4, R4, R3, RZ ;  /* 0x0000000304047225 */ /* 0x004fc600078e00ff */
[----:B------:R-:W-:-:S04]  /*02f0*/  IADD3 R4, P6, PT, R4, R11, RZ ;  /* 0x0000000b04047210 */ /* 0x000fc80007fde0ff */
[----:B------:R-:W-:Y:S01]  /*0300*/  IADD3.X R11, PT, PT, R5, UR5, RZ, P6, !PT ;  /* 0x00000005050b7c10 */ /* 0x000fe2000b7fe4ff */
[--C-:B------:R-:W-:Y:S01]  /*0310*/  @P0 IMAD.MOV.U32 R9, RZ, RZ, R4.reuse ;  /* 0x000000ffff090224 */ /* 0x100fe200078e0004 */
[----:B------:R-:W-:Y:S01]  /*0320*/  @P3 MOV R13, R4 ;  /* 0x00000004000d3202 */ /* 0x000fe20000000f00 */
[--C-:B------:R-:W-:Y:S02]  /*0330*/  @P1 IMAD.MOV.U32 R10, RZ, RZ, R4.reuse ;  /* 0x000000ffff0a1224 */ /* 0x100fe400078e0004 */
[--C-:B------:R-:W-:Y:S02]  /*0340*/  @P2 IMAD.MOV.U32 R12, RZ, RZ, R4.reuse ;  /* 0x000000ffff0c2224 */ /* 0x100fe400078e0004 */
[--C-:B------:R-:W-:Y:S02]  /*0350*/  @P4 IMAD.MOV.U32 R14, RZ, RZ, R4.reuse ;  /* 0x000000ffff0e4224 */ /* 0x100fe400078e0004 */
[----:B------:R-:W-:Y:S01]  /*0360*/  @P5 IMAD.MOV.U32 R15, RZ, RZ, R4 ;  /* 0x000000ffff0f5224 */ /* 0x000fe200078e0004 */
[----:B------:R-:W-:Y:S06]  /*0370*/  BRA.U UP0, `(.L_x_88) ;  /* 0xfffffffd00a07547 */ /* 0x000fec000b83ffff */
[----:B------:R-:W-:Y:S01]  /*0380*/  SHF.R.U32.HI R3, RZ, 0x17, R2 ;  /* 0x00000017ff037819 */ /* 0x000fe20000011602 */
[----:B------:R-:W-:Y:S03]  /*0390*/  BSSY.RECONVERGENT B1, `(.L_x_89) ;  /* 0x0000029000017945 */ /* 0x000fe60003800200 */
[C---:B------:R-:W-:Y:S02]  /*03a0*/  LOP3.LUT R4, R3.reuse, 0xe0, RZ, 0xc0, !PT ;  /* 0x000000e003047812 */ /* 0x040fe400078ec0ff */
[----:B------:R-:W-:-:S03]  /*03b0*/  LOP3.LUT P6, RZ, R3, 0x1f, RZ, 0xc0, !PT ;  /* 0x0000001f03ff7812 */ /* 0x000fc600078cc0ff */
[----:B------:R-:W-:-:S05]  /*03c0*/  VIADD R4, R4, 0xffffff80 ;  /* 0xffffff8004047836 */ /* 0x000fca0000000000 */
[----:B------:R-:W-:-:S04]  /*03d0*/  SHF.R.U32.HI R4, RZ, 0x5, R4 ;  /* 0x00000005ff047819 */ /* 0x000fc80000011604 */
[----:B------:R-:W-:-:S04]  /*03e0*/  LEA R6, -R4, RZ, 0x2 ;  /* 0x000000ff04067211 */ /* 0x000fc800078e11ff */
[C---:B------:R-:W-:Y:S02]  /*03f0*/  ISETP.EQ.AND P3, PT, R6.reuse, -0x18, PT ;  /* 0xffffffe80600780c */ /* 0x040fe40003f62270 */
[C---:B------:R-:W-:Y:S02]  /*0400*/  ISETP.EQ.AND P4, PT, R6.reuse, -0x14, PT ;  /* 0xffffffec0600780c */ /* 0x040fe40003f82270 */
[C---:B------:R-:W-:Y:S02]  /*0410*/  ISETP.EQ.AND P2, PT, R6.reuse, -0x10, PT ;  /* 0xfffffff00600780c */ /* 0x040fe40003f42270 */
[C---:B------:R-:W-:Y:S02]  /*0420*/  ISETP.EQ.AND P1, PT, R6.reuse, -0xc, PT ;  /* 0xfffffff40600780c */ /* 0x040fe40003f22270 */
[C---:B------:R-:W-:Y:S02]  /*0430*/  ISETP.EQ.AND P0, PT, R6.reuse, -0x8, PT ;  /* 0xfffffff80600780c */ /* 0x040fe40003f02270 */
[----:B------:R-:W-:-:S03]  /*0440*/  ISETP.EQ.AND P5, PT, R6, RZ, PT ;  /* 0x000000ff0600720c */ /* 0x000fc60003fa2270 */
[--C-:B------:R-:W-:Y:S01]  /*0450*/  @P3 IMAD.MOV.U32 R4, RZ, RZ, R9.reuse ;  /* 0x000000ffff043224 */ /* 0x100fe200078e0009 */
[C---:B------:R-:W-:Y:S01]  /*0460*/  ISETP.EQ.AND P3, PT, R6.reuse, -0x4, PT ;  /* 0xfffffffc0600780c */ /* 0x040fe20003f62270 */
[----:B------:R-:W-:Y:S02]  /*0470*/  @P4 IMAD.MOV.U32 R5, RZ, RZ, R9 ;  /* 0x000000ffff054224 */ /* 0x000fe400078e0009 */
[----:B------:R-:W-:Y:S01]  /*0480*/  @P4 IMAD.MOV.U32 R4, RZ, RZ, R10 ;  /* 0x000000ffff044224 */ /* 0x000fe200078e000a */
[----:B------:R-:W-:Y:S01]  /*0490*/  ISETP.EQ.AND P4, PT, R6, 0x4, PT ;  /* 0x000000040600780c */ /* 0x000fe20003f82270 */
[----:B------:R-:W-:Y:S01]  /*04a0*/  @P2 IMAD.MOV.U32 R4, RZ, RZ, R12 ;  /* 0x000000ffff042224 */ /* 0x000fe200078e000c */
[----:B------:R-:W-:Y:S01]  /*04b0*/  @P2 MOV R5, R10 ;  /* 0x0000000a00052202 */ /* 0x000fe20000000f00 */
[----:B------:R-:W-:Y:S02]  /*04c0*/  @P1 IMAD.MOV.U32 R4, RZ, RZ, R13 ;  /* 0x000000ffff041224 */ /* 0x000fe400078e000d */
[----:B------:R-:W-:-:S02]  /*04d0*/  @P0 IMAD.MOV.U32 R4, RZ, RZ, R14 ;  /* 0x000000ffff040224 */ /* 0x000fc400078e000e */
[----:B------:R-:W-:Y:S01]  /*04e0*/  @P1 IMAD.MOV.U32 R5, RZ, RZ, R12 ;  /* 0x000000ffff051224 */ /* 0x000fe200078e000c */
[----:B------:R-:W-:Y:S01]  /*04f0*/  @P0 MOV R5, R13 ;  /* 0x0000000d00050202 */ /* 0x000fe20000000f00 */
[----:B------:R-:W-:Y:S02]  /*0500*/  @P3 IMAD.MOV.U32 R4, RZ, RZ, R15 ;  /* 0x000000ffff043224 */ /* 0x000fe400078e000f */
[--C-:B------:R-:W-:Y:S02]  /*0510*/  @P5 IMAD.MOV.U32 R4, RZ, RZ, R11.reuse ;  /* 0x000000ffff045224 */ /* 0x100fe400078e000b */
[----:B------:R-:W-:Y:S01]  /*0520*/  @P3 IMAD.MOV.U32 R5, RZ, RZ, R14 ;  /* 0x000000ffff053224 */ /* 0x000fe200078e000e */
[----:B------:R-:W-:Y:S01]  /*0530*/  @P5 MOV R5, R15 ;  /* 0x0000000f00055202 */ /* 0x000fe20000000f00 */
[----:B------:R-:W-:Y:S02]  /*0540*/  @P4 IMAD.MOV.U32 R5, RZ, RZ, R11 ;  /* 0x000000ffff054224 */ /* 0x000fe400078e000b */
[----:B------:R-:W-:Y:S01]  /*0550*/  IMAD.MOV.U32 R8, RZ, RZ, R4 ;  /* 0x000000ffff087224 */ /* 0x000fe200078e0004 */
[----:B------:R-:W-:Y:S06]  /*0560*/  @!P6 BRA `(.L_x_90) ;  /* 0x00000000002ce947 */ /* 0x000fec0003800000 */
[----:B------:R-:W-:Y:S01]  /*0570*/  @P2 MOV R4, R9 ;  /* 0x0000000900042202 */ /* 0x000fe20000000f00 */
[----:B------:R-:W-:Y:S01]  /*0580*/  @P1 IMAD.MOV.U32 R4, RZ, RZ, R10 ;  /* 0x000000ffff041224 */ /* 0x000fe200078e000a */
[----:B------:R-:W-:Y:S01]  /*0590*/  LOP3.LUT R3, R3, 0x1f, RZ, 0xc0, !PT ;  /* 0x0000001f03037812 */ /* 0x000fe200078ec0ff */
[----:B------:R-:W-:Y:S01]  /*05a0*/  @P0 IMAD.MOV.U32 R4, RZ, RZ, R12 ;  /* 0x000000ffff040224 */ /* 0x000fe200078e000c */
[----:B------:R-:W-:Y:S01]  /*05b0*/  ISETP.EQ.AND P0, PT, R6, 0x8, PT ;  /* 0x000000080600780c */ /* 0x000fe20003f02270 */
[----:B------:R-:W-:Y:S01]  /*05c0*/  @P3 IMAD.MOV.U32 R4, RZ, RZ, R13 ;  /* 0x000000ffff043224 */ /* 0x000fe200078e000d */
[----:B------:R-:W-:Y:S01]  /*05d0*/  @P5 MOV R4, R14 ;  /* 0x0000000e00045202 */ /* 0x000fe20000000f00 */
[----:B------:R-:W-:Y:S01]  /*05e0*/  @P4 IMAD.MOV.U32 R4, RZ, RZ, R15 ;  /* 0x000000ffff044224 */ /* 0x000fe200078e000f */
[----:B------:R-:W-:-:S09]  /*05f0*/  SHF.L.W.U32.HI R8, R5, R3, R8 ;  /* 0x0000000305087219 */ /* 0x000fd20000010e08 */
[----:B------:R-:W-:-:S05]  /*0600*/  @P0 IMAD.MOV.U32 R4, RZ, RZ, R11 ;  /* 0x000000ffff040224 */ /* 0x000fca00078e000b */
[----:B------:R-:W-:-:S07]  /*0610*/  SHF.L.W.U32.HI R5, R4, R3, R5 ;  /* 0x0000000304057219 */ /* 0x000fce0000010e05 */
.L_x_90:
[----:B------:R-:W-:Y:S05]  /*0620*/  BSYNC.RECONVERGENT B1 ;  /* 0x0000000000017941 */ /* 0x000fea0003800200 */
.L_x_89:
[C---:B------:R-:W-:Y:S01]  /*0630*/  SHF.L.W.U32.HI R3, R5.reuse, 0x2, R8 ;  /* 0x0000000205037819 */ /* 0x040fe20000010e08 */
[----:B------:R-:W-:Y:S01]  /*0640*/  IMAD.SHL.U32 R5, R5, 0x4, RZ ;  /* 0x0000000405057824 */ /* 0x000fe200078e00ff */
[----:B------:R-:W-:Y:S01]  /*0650*/  UMOV UR4, 0x54442d19 ;  /* 0x54442d1900047882 */ /* 0x000fe20000000000 */
[----:B------:R-:W-:Y:S01]  /*0660*/  UMOV UR5, 0x3bf921fb ;  /* 0x3bf921fb00057882 */ /* 0x000fe20000000000 */
[----:B------:R-:W-:Y:S02]  /*0670*/  SHF.R.S32.HI R4, RZ, 0x1f, R3 ;  /* 0x0000001fff047819 */ /* 0x000fe40000011403 */
[----:B------:R-:W-:Y:S02]  /*0680*/  ISETP.GE.AND P0, PT, R2, RZ, PT ;  /* 0x000000ff0200720c */ /* 0x000fe40003f06270 */
[C---:B------:R-:W-:Y:S02]  /*0690*/  LOP3.LUT R6, R4.reuse, R5, RZ, 0x3c, !PT ;  /* 0x0000000504067212 */ /* 0x040fe400078e3cff */
[----:B------:R-:W-:-:S02]  /*06a0*/  LOP3.LUT R7, R4, R3, RZ, 0x3c, !PT ;  /* 0x0000000304077212 */ /* 0x000fc400078e3cff */
[----:B------:R-:W-:Y:S02]  /*06b0*/  SHF.R.U32.HI R8, RZ, 0x1e, R8 ;  /* 0x0000001eff087819 */ /* 0x000fe40000011608 */
[----:B------:R-:W0:Y:S01]  /*06c0*/  I2F.F64.S64 R4, R6 ;  /* 0x0000000600047312 */ /* 0x000e220000301c00 */
[C---:B------:R-:W-:Y:S02]  /*06d0*/  LOP3.LUT R2, R3.reuse, R2, RZ, 0x3c, !PT ;  /* 0x0000000203027212 */ /* 0x040fe400078e3cff */
[----:B------:R-:W-:Y:S02]  /*06e0*/  LEA.HI R8, R3, R8, RZ, 0x1 ;  /* 0x0000000803087211 */ /* 0x000fe400078f08ff */
[----:B------:R-:W-:Y:S02]  /*06f0*/  ISETP.GE.AND P1, PT, R2, RZ, PT ;  /* 0x000000ff0200720c */ /* 0x000fe40003f26270 */
[----:B------:R-:W-:-:S05]  /*0700*/  IADD3 R2, PT, PT, -R8, RZ, RZ ;  /* 0x000000ff08027210 */ /* 0x000fca0007ffe1ff */
[----:B------:R-:W-:Y:S01]  /*0710*/  @!P0 IMAD.MOV.U32 R8, RZ, RZ, R2 ;  /* 0x000000ffff088224 */ /* 0x000fe200078e0002 */
[----:B0-----:R-:W-:-:S10]  /*0720*/  DMUL R4, R4, UR4 ;  /* 0x0000000404047c28 */ /* 0x001fd40008000000 */
[----:B------:R-:W0:Y:S02]  /*0730*/  F2F.F32.F64 R4, R4 ;  /* 0x0000000400047310 */ /* 0x000e240000301000 */
[----:B0-----:R-:W-:-:S07]  /*0740*/  FSEL R6, -R4, R4, !P1 ;  /* 0x0000000404067208 */ /* 0x001fce0004800100 */
.L_x_87:
[----:B------:R-:W-:Y:S05]  /*0750*/  BSYNC.RECONVERGENT B0 ;  /* 0x0000000000007941 */ /* 0x000fea0003800200 */
.L_x_86:
[----:B------:R-:W-:Y:S02]  /*0760*/  IMAD.MOV.U32 R3, RZ, RZ, 0x3c190000 ;  /* 0x3c190000ff037424 */ /* 0x000fe400078e00ff */
[C---:B------:R-:W-:Y:S01]  /*0770*/  FMUL R4, R6.reuse, R6 ;  /* 0x0000000606047220 */ /* 0x040fe20000400000 */
[----:B------:R-:W-:Y:S02]  /*0780*/  FSETP.NEU.AND P0, PT, |R6|, 0.00049096695147454738617, PT ;  /* 0x3a00b43c0600780b */ /* 0x000fe40003f0d200 */
[----:B------:R-:W-:Y:S01]  /*0790*/  LOP3.LUT R8, R8, 0x1, RZ, 0xc0, !PT ;  /* 0x0000000108087812 */ /* 0x000fe200078ec0ff */
[----:B------:R-:W-:-:S03]  /*07a0*/  FFMA R3, R4, R3, 0.003265380859375 ;  /* 0x3b56000004037423 */ /* 0x000fc60000000003 */
[----:B------:R-:W-:Y:S01]  /*07b0*/  ISETP.NE.U32.AND P1, PT, R8, 0x1, PT ;  /* 0x000000010800780c */ /* 0x000fe20003f25070 */
[----:B------:R-:W-:-:S04]  /*07c0*/  FFMA R3, R4, R3, 0.0242919921875 ;  /* 0x3cc7000004037423 */ /* 0x000fc80000000003 */
[----:B------:R-:W-:-:S04]  /*07d0*/  FFMA R3, R4, R3, 0.053466796875 ;  /* 0x3d5b000004037423 */ /* 0x000fc80000000003 */
[C---:B------:R-:W-:Y:S02]  /*07e0*/  FFMA R5, R4.reuse, R3, 0.13337790966033935547 ;  /* 0x3e08943804057423 */ /* 0x040fe40000000003 */
[----:B------:R-:W0:Y:S02]  /*07f0*/  LDC.64 R2, c[0x0][0x388] ;  /* 0x0000e200ff027b82 */ /* 0x000e240000000a00 */
[C---:B------:R-:W-:Y:S01]  /*0800*/  FFMA R5, R4.reuse, R5, 0.33333230018615722656 ;  /* 0x3eaaaa8804057423 */ /* 0x040fe20000000005 */
[----:B------:R-:W-:-:S04]  /*0810*/  FMUL R4, R4, R6 ;  /* 0x0000000604047220 */ /* 0x000fc80000400000 */
[----:B------:R-:W-:-:S06]  /*0820*/  @P0 FFMA R6, R5, R4, R6 ;  /* 0x0000000405060223 */ /* 0x000fcc0000000006 */
[----:B------:R-:W1:Y:S01]  /*0830*/  @!P1 MUFU.RCP R6, -R6 ;  /* 0x8000000600069308 */ /* 0x000e620000001000 */
[----:B0-----:R-:W-:-:S05]  /*0840*/  IMAD.WIDE R2, R0, 0x4, R2 ;  /* 0x0000000400027825 */ /* 0x001fca00078e0202 */
[----:B-1----:R-:W-:Y:S01]  /*0850*/  STG.E desc[UR6][R2.64], R6 ;  /* 0x0000000602007986 */ /* 0x002fe2000c101906 */
[----:B------:R-:W-:Y:S05]  /*0860*/  EXIT ;  /* 0x000000000000794d */ /* 0x000fea0003800000 */
.L_x_91:
        /* <DEDUP_REMOVED lines=9> */
.L_x_216:


//--------------------- .text._Z10cos_kernelPKfPfi --------------------------
	.section	.text._Z10cos_kernelPKfPfi,"ax",@progbits
	.align	128
        .global         _Z10cos_kernelPKfPfi
        .type           _Z10cos_kernelPKfPfi,@function
        .size           _Z10cos_kernelPKfPfi,(.L_x_217 - _Z10cos_kernelPKfPfi)
        .other          _Z10cos_kernelPKfPfi,@"STO_CUDA_ENTRY STV_DEFAULT"
_Z10cos_kernelPKfPfi:
.text._Z10cos_kernelPKfPfi:
        /* <DEDUP_REMOVED lines=10> */
[----:B0-----:R-:W-:-:S05]  /*00a0*/  IMAD.WIDE R4, R2, 0x4, R4 ;  /* 0x0000000402047825 */ /* 0x001fca00078e0204 */
[----:B-1----:R-:W2:Y:S01]  /*00b0*/  LDG.E R0, desc[UR6][R4.64] ;  /* 0x0000000604007981 */ /* 0x002ea2000c1e1900 */
[----:B------:R-:W-:Y:S01]  /*00c0*/  BSSY.RECONVERGENT B0, `(.L_x_92) ;  /* 0x0000069000007945 */ /* 0x000fe20003800200 */
[C---:B--2---:R-:W-:Y:S01]  /*00d0*/  FMUL R3, R0.reuse, 0.63661974668502807617 ;  /* 0x3f22f98300037820 */ /* 0x044fe20000400000 */
[----:B------:R-:W-:-:S05]  /*00e0*/  FSETP.GE.AND P0, PT, |R0|, 105615, PT ;  /* 0x47ce47800000780b */ /* 0x000fca0003f06200 */
        /* <DEDUP_REMOVED lines=17> */
.L_x_94:
[----:B0-----:R-:W-:Y:S01]  /*0200*/  IMAD.U32 R6, RZ, RZ, UR8 ;  /* 0x00000008ff067e24 */ /* 0x001fe2000f8e00ff */
[----:B------:R-:W-:-:S05]  /*0210*/  MOV R7, UR9 ;  /* 0x0000000900077c02 */ /* 0x000fca0008000f00 */
        /* <DEDUP_REMOVED lines=27> */
[----:B------:R-:W-:-:S05]  /*03d0*/  SHF.R.U32.HI R4, RZ, 0x5, R4 ;  /* 0x00000005ff047819 */ /* 0x000fca0000011604 */
[----:B------:R-:W-:-:S05]  /*03e0*/  IMAD.U32 R6, R4, -0x4, RZ ;  /* 0xfffffffc04067824 */ /* 0x000fca00078e00ff */
[C---:B------:R-:W-:Y:S02]  /*03f0*/  ISETP.EQ.AND P3, PT, R6.reuse, -0x18, PT ;  /* 0xffffffe80600780c */ /* 0x040fe40003f62270 */
[C---:B------:R-:W-:Y:S02]  /*0400*/  ISETP.EQ.AND P4, PT, R6.reuse, -0x14, PT ;  /* 0xffffffec0600780c */ /* 0x040fe40003f82270 */
[C---:B------:R-:W-:Y:S02]  /*0410*/  ISETP.EQ.AND P2, PT, R6.reuse, -0x10, PT ;  /* 0xfffffff00600780c */ /* 0x040fe40003f42270 */
[C---:B------:R-:W-:Y:S02]  /*0420*/  ISETP.EQ.AND P1, PT, R6.reuse, -0xc, PT ;  /* 0xfffffff40600780c */ /* 0x040fe40003f22270 */
[C---:B------:R-:W-:Y:S02]  /*0430*/  ISETP.EQ.AND P0, PT, R6.reuse, -0x8, PT ;  /* 0xfffffff80600780c */ /* 0x040fe40003f02270 */
[----:B------:R-:W-:-:S03]  /*0440*/  ISETP.EQ.AND P5, PT, R6, RZ, PT ;  /* 0x000000ff0600720c */ /* 0x000fc60003fa2270 */
[----:B------:R-:W-:Y:S02]  /*0450*/  @P3 MOV R4, R9 ;  /* 0x0000000900043202 */ /* 0x000fe40000000f00 */
[C---:B------:R-:W-:Y:S01]  /*0460*/  ISETP.EQ.AND P3, PT, R6.reuse, -0x4, PT ;  /* 0xfffffffc0600780c */ /* 0x040fe20003f62270 */
[----:B------:R-:W-:Y:S02]  /*0470*/  @P4 IMAD.MOV.U32 R5, RZ, RZ, R9 ;  /* 0x000000ffff054224 */ /* 0x000fe400078e0009 */
[----:B------:R-:W-:Y:S01]  /*0480*/  @P4 IMAD.MOV.U32 R4, RZ, RZ, R10 ;  /* 0x000000ffff044224 */ /* 0x000fe200078e000a */
[----:B------:R-:W-:Y:S01]  /*0490*/  ISETP.EQ.AND P4, PT, R6, 0x4, PT ;  /* 0x000000040600780c */ /* 0x000fe20003f82270 */
[----:B------:R-:W-:Y:S02]  /*04a0*/  @P2 IMAD.MOV.U32 R4, RZ, RZ, R12 ;  /* 0x000000ffff042224 */ /* 0x000fe400078e000c */
[----:B------:R-:W-:Y:S02]  /*04b0*/  @P1 IMAD.MOV.U32 R4, RZ, RZ, R13 ;  /* 0x000000ffff041224 */ /* 0x000fe400078e000d */
[----:B------:R-:W-:-:S02]  /*04c0*/  @P0 IMAD.MOV.U32 R4, RZ, RZ, R14 ;  /* 0x000000ffff040224 */ /* 0x000fc400078e000e */
[----:B------:R-:W-:Y:S01]  /*04d0*/  @P2 IMAD.MOV.U32 R5, RZ, RZ, R10 ;  /* 0x000000ffff052224 */ /* 0x000fe200078e000a */
[----:B------:R-:W-:Y:S01]  /*04e0*/  @P1 MOV R5, R12 ;  /* 0x0000000c00051202 */ /* 0x000fe20000000f00 */
[----:B------:R-:W-:Y:S01]  /*04f0*/  @P0 IMAD.MOV.U32 R5, RZ, RZ, R13 ;  /* 0x000000ffff050224 */ /* 0x000fe200078e000d */
[----:B------:R-:W-:Y:S01]  /*0500*/  @P3 MOV R4, R15 ;  /* 0x0000000f00043202 */ /* 0x000fe20000000f00 */
[----:B------:R-:W-:Y:S02]  /*0510*/  @P5 IMAD.MOV.U32 R4, RZ, RZ, R11 ;  /* 0x000000ffff045224 */ /* 0x000fe400078e000b */
[----:B------:R-:W-:Y:S02]  /*0520*/  @P3 IMAD.MOV.U32 R5, RZ, RZ, R14 ;  /* 0x000000ffff053224 */ /* 0x000fe400078e000e */
[----:B------:R-:W-:Y:S02]  /*0530*/  @P5 IMAD.MOV.U32 R5, RZ, RZ, R15 ;  /* 0x000000ffff055224 */ /* 0x000fe400078e000f */
[----:B------:R-:W-:-:S02]  /*0540*/  @P4 IMAD.MOV.U32 R5, RZ, RZ, R11 ;  /* 0x000000ffff054224 */ /* 0x000fc400078e000b */
        /* <DEDUP_REMOVED lines=8> */
[----:B------:R-:W-:Y:S01]  /*05d0*/  SHF.L.W.U32.HI R8, R5, R3, R8 ;  /* 0x0000000305087219 */ /* 0x000fe20000010e08 */
[----:B------:R-:W-:Y:S01]  /*05e0*/  @P5 IMAD.MOV.U32 R4, RZ, RZ, R14 ;  /* 0x000000ffff045224 */ /* 0x000fe200078e000e */
[----:B------:R-:W-:-:S09]  /*05f0*/  @P4 MOV R4, R15 ;  /* 0x0000000f00044202 */ /* 0x000fd20000000f00 */
[----:B------:R-:W-:-:S05]  /*0600*/  @P0 IMAD.MOV.U32 R4, RZ, RZ, R11 ;  /* 0x000000ffff040224 */ /* 0x000fca00078e000b */
[----:B------:R-:W-:-:S07]  /*0610*/  SHF.L.W.U32.HI R5, R4, R3, R5 ;  /* 0x0000000304057219 */ /* 0x000fce0000010e05 */
.L_x_96:
[----:B------:R-:W-:Y:S05]  /*0620*/  BSYNC.RECONVERGENT B1 ;  /* 0x0000000000017941 */ /* 0x000fea0003800200 */
.L_x_95:
        /* <DEDUP_REMOVED lines=12> */
[----:B------:R-:W-:-:S03]  /*06f0*/  ISETP.GE.AND P1, PT, R0, RZ, PT ;  /* 0x000000ff0000720c */ /* 0x000fc60003f26270 */
[----:B------:R-:W-:-:S04]  /*0700*/  IMAD.MOV R0, RZ, RZ, -R3 ;  /* 0x000000ffff007224 */ /* 0x000fc800078e0a03 */
[----:B------:R-:W-:Y:S01]  /*0710*/  @!P0 IMAD.MOV.U32 R3, RZ, RZ, R0 ;  /* 0x000000ffff038224 */ /* 0x000fe200078e0000 */
[----:B0-----:R-:W-:-:S10]  /*0720*/  DMUL R4, R4, UR4 ;  /* 0x0000000404047c28 */ /* 0x001fd40008000000 */
[----:B------:R-:W0:Y:S02]  /*0730*/  F2F.F32.F64 R4, R4 ;  /* 0x0000000400047310 */ /* 0x000e240000301000 */
[----:B0-----:R-:W-:-:S07]  /*0740*/  FSEL R6, -R4, R4, !P1 ;  /* 0x0000000404067208 */ /* 0x001fce0004800100 */
.L_x_93:
[----:B------:R-:W-:Y:S05]  /*0750*/  BSYNC.RECONVERGENT B0 ;  /* 0x0000000000007941 */ /* 0x000fea0003800200 */
.L_x_92:
[----:B------:R-:W-:Y:S01]  /*0760*/  MOV R0, 0x37cbac00 ;  /* 0x37cbac0000007802 */ /* 0x000fe20000000f00 */
[----:B------:R-:W-:Y:S01]  /*0770*/  FMUL R7, R6, R6 ;  /* 0x0000000606077220 */ /* 0x000fe20000400000 */
[C---:B------:R-:W-:Y:S01]  /*0780*/  LOP3.LUT R8, R3.reuse, 0x1, RZ, 0xc0, !PT ;  /* 0x0000000103087812 */ /* 0x040fe200078ec0ff */
[----:B------:R-:W0:Y:S01]  /*0790*/  LDC.64 R4, c[0x0][0x388] ;  /* 0x0000e200ff047b82 */ /* 0x000e220000000a00 */
[----:B------:R-:W-:Y:S02]  /*07a0*/  VIADD R3, R3, 0x1 ;  /* 0x0000000103037836 */ /* 0x000fe40000000000 */
[----:B------:R-:W-:Y:S01]  /*07b0*/  FFMA R0, R7, R0, -0.0013887860113754868507 ;  /* 0xbab607ed07007423 */ /* 0x000fe20000000000 */
[----:B------:R-:W-:Y:S01]  /*07c0*/  ISETP.NE.U32.AND P0, PT, R8, 0x1, PT ;  /* 0x000000010800780c */ /* 0x000fe20003f05070 */
[----:B------:R-:W-:Y:S02]  /*07d0*/  IMAD.MOV.U32 R8, RZ, RZ, 0x3c0885e4 ;  /* 0x3c0885e4ff087424 */ /* 0x000fe400078e00ff */
[----:B------:R-:W-:Y:S01]  /*07e0*/  IMAD.MOV.U32 R9, RZ, RZ, 0x3e2aaaa8 ;  /* 0x3e2aaaa8ff097424 */ /* 0x000fe200078e00ff */
[----:B------:R-:W-:-:S02]  /*07f0*/  FSEL R0, R0, -0.00019574658654164522886, P0 ;  /* 0xb94d415300007808 */ /* 0x000fc40000000000 */
[----:B------:R-:W-:Y:S02]  /*0800*/  FSEL R8, R8, 0.041666727513074874878, !P0 ;  /* 0x3d2aaabb08087808 */ /* 0x000fe40004000000 */
[----:B------:R-:W-:Y:S02]  /*0810*/  LOP3.LUT P1, RZ, R3, 0x2, RZ, 0xc0, !PT ;  /* 0x0000000203ff7812 */ /* 0x000fe4000782c0ff */
[----:B------:R-:W-:Y:S01]  /*0820*/  FSEL R3, -R9, -0.4999999701976776123, !P0 ;  /* 0xbeffffff09037808 */ /* 0x000fe20004000100 */
[----:B------:R-:W-:Y:S01]  /*0830*/  FFMA R8, R7, R0, R8 ;  /* 0x0000000007087223 */ /* 0x000fe20000000008 */
[----:B------:R-:W-:-:S03]  /*0840*/  FSEL R0, R6, 1, !P0 ;  /* 0x3f80000006007808 */ /* 0x000fc60004000000 */
[C---:B------:R-:W-:Y:S02]  /*0850*/  FFMA R3, R7.reuse, R8, R3 ;  /* 0x0000000807037223 */ /* 0x040fe40000000003 */
[----:B------:R-:W-:-:S04]  /*0860*/  FFMA R7, R7, R0, RZ ;  /* 0x0000000007077223 */ /* 0x000fc800000000ff */
[----:B------:R-:W-:Y:S01]  /*0870*/  FFMA R3, R7, R3, R0 ;  /* 0x0000000307037223 */ /* 0x000fe20000000000 */
[----:B0-----:R-:W-:-:S04]  /*0880*/  IMAD.WIDE R4, R2, 0x4, R4 ;  /* 0x0000000402047825 */ /* 0x001fc800078e0204 */
[----:B------:R-:W-:-:S05]  /*0890*/  @P1 FADD R3, RZ, -R3 ;  /* 0x80000003ff031221 */ /* 0x000fca0000000000 */
[----:B------:R-:W-:Y:S01]  /*08a0*/  STG.E desc[UR6][R4.64], R3 ;  /* 0x0000000304007986 */ /* 0x000fe2000c101906 */
[----:B------:R-:W-:Y:S05]  /*08b0*/  EXIT ;  /* 0x000000000000794d */ /* 0x000fea0003800000 */
.L_x_97:
        /* <DEDUP_REMOVED lines=12> */
.L_x_217:


//--------------------- .text._Z10sin_kernelPKfPfi --------------------------
	.section	.text._Z10sin_kernelPKfPfi,"ax",@progbits
	.align	128
        .global         _Z10sin_kernelPKfPfi
        .type           _Z10sin_kernelPKfPfi,@function
        .size           _Z10sin_kernelPKfPfi,(.L_x_218 - _Z10sin_kernelPKfPfi)
        .other          _Z10sin_kernelPKfPfi,@"STO_CUDA_ENTRY STV_DEFAULT"
_Z10sin_kernelPKfPfi:
.text._Z10sin_kernelPKfPfi:
        /* <DEDUP_REMOVED lines=32> */
.L_x_100:
        /* <DEDUP_REMOVED lines=66> */
.L_x_102:
[----:B------:R-:W-:Y:S05]  /*0620*/  BSYNC.RECONVERGENT B1 ;  /* 0x0000000000017941 */ /* 0x000fea0003800200 */
.L_x_101:
        /* <DEDUP_REMOVED lines=18> */
.L_x_99:
[----:B------:R-:W-:Y:S05]  /*0750*/  BSYNC.RECONVERGENT B0 ;  /* 0x0000000000007941 */ /* 0x000fea0003800200 */
.L_x_98:
[----:B------:R-:W-:Y:S01]  /*0760*/  MOV R0, 0x37cbac00 ;  /* 0x37cbac0000007802 */ /* 0x000fe20000000f00 */
[----:B------:R-:W-:Y:S01]  /*0770*/  FMUL R7, R6, R6 ;  /* 0x0000000606077220 */ /* 0x000fe20000400000 */
[----:B------:R-:W-:Y:S01]  /*0780*/  LOP3.LUT R8, R3, 0x1, RZ, 0xc0, !PT ;  /* 0x0000000103087812 */ /* 0x000fe200078ec0ff */
[----:B------:R-:W0:Y:S01]  /*0790*/  LDC.64 R4, c[0x0][0x388] ;  /* 0x0000e200ff047b82 */ /* 0x000e220000000a00 */
[----:B------:R-:W-:Y:S02]  /*07a0*/  IMAD.MOV.U32 R9, RZ, RZ, 0x3effffff ;  /* 0x3effffffff097424 */ /* 0x000fe400078e00ff */
[----:B------:R-:W-:Y:S01]  /*07b0*/  FFMA R0, R7, R0, -0.0013887860113754868507 ;  /* 0xbab607ed07007423 */ /* 0x000fe20000000000 */
[----:B------:R-:W-:Y:S01]  /*07c0*/  ISETP.NE.U32.AND P0, PT, R8, 0x1, PT ;  /* 0x000000010800780c */ /* 0x000fe20003f05070 */
[----:B------:R-:W-:Y:S01]  /*07d0*/  IMAD.MOV.U32 R8, RZ, RZ, 0x3d2aaabb ;  /* 0x3d2aaabbff087424 */ /* 0x000fe200078e00ff */
[----:B------:R-:W-:Y:S02]  /*07e0*/  LOP3.LUT P1, RZ, R3, 0x2, RZ, 0xc0, !PT ;  /* 0x0000000203ff7812 */ /* 0x000fe4000782c0ff */
[----:B------:R-:W-:-:S02]  /*07f0*/  FSEL R0, R0, -0.00019574658654164522886, !P0 ;  /* 0xb94d415300007808 */ /* 0x000fc40004000000 */
[----:B------:R-:W-:Y:S02]  /*0800*/  FSEL R8, R8, 0.0083327032625675201416, !P0 ;  /* 0x3c0885e408087808 */ /* 0x000fe40004000000 */
[----:B------:R-:W-:-:S03]  /*0810*/  FSEL R3, -R9, -0.16666662693023681641, !P0 ;  /* 0xbe2aaaa809037808 */ /* 0x000fc60004000100 */
[----:B------:R-:W-:Y:S01]  /*0820*/  FFMA R8, R7, R0, R8 ;  /* 0x0000000007087223 */ /* 0x000fe20000000008 */
[----:B------:R-:W-:-:S03]  /*0830*/  FSEL R0, R6, 1, P0 ;  /* 0x3f80000006007808 */ /* 0x000fc60000000000 */
[C---:B------:R-:W-:Y:S02]  /*0840*/  FFMA R3, R7.reuse, R8, R3 ;  /* 0x0000000807037223 */ /* 0x040fe40000000003 */
[----:B------:R-:W-:-:S04]  /*0850*/  FFMA R7, R7, R0, RZ ;  /* 0x0000000007077223 */ /* 0x000fc800000000ff */
[----:B------:R-:W-:Y:S01]  /*0860*/  FFMA R3, R7, R3, R0 ;  /* 0x0000000307037223 */ /* 0x000fe20000000000 */
[----:B0-----:R-:W-:-:S04]  /*0870*/  IMAD.WIDE R4, R2, 0x4, R4 ;  /* 0x0000000402047825 */ /* 0x001fc800078e0204 */
[----:B------:R-:W-:-:S05]  /*0880*/  @P1 FADD R3, RZ, -R3 ;  /* 0x80000003ff031221 */ /* 0x000fca0000000000 */
[----:B------:R-:W-:Y:S01]  /*0890*/  STG.E desc[UR6][R4.64], R3 ;  /* 0x0000000304007986 */ /* 0x000fe2000c101906 */
[----:B------:R-:W-:Y:S05]  /*08a0*/  EXIT ;  /* 0x000000000000794d */ /* 0x000fea0003800000 */
.L_x_103:
        /* <DEDUP_REMOVED lines=13> */
.L_x_218:


//--------------------- .text._Z11silu_kernelPKfPfi --------------------------
	.section	.text._Z11silu_kernelPKfPfi,"ax",@progbits
	.align	128
        .global         _Z11silu_kernelPKfPfi
        .type           _Z11silu_kernelPKfPfi,@function
        .size           _Z11silu_kernelPKfPfi,(.L_x_197 - _Z11silu_kernelPKfPfi)
        .other          _Z11silu_kernelPKfPfi,@"STO_CUDA_ENTRY STV_DEFAULT"
_Z11silu_kernelPKfPfi:
.text._Z11silu_kernelPKfPfi:
        /* <DEDUP_REMOVED lines=12> */
[----:B------:R-:W-:Y:S01]  /*00c0*/  IMAD.MOV.U32 R3, RZ, RZ, 0x3bbb989d ;  /* 0x3bbb989dff037424 */ /* 0x000fe200078e00ff */
[----:B------:R-:W-:Y:S01]  /*00d0*/  BSSY.RECONVERGENT B0, `(.L_x_104) ;  /* 0x0000015000007945 */ /* 0x000fe20003800200 */
[----:B------:R-:W-:Y:S02]  /*00e0*/  IMAD.MOV.U32 R6, RZ, RZ, 0x437c0000 ;  /* 0x437c0000ff067424 */ /* 0x000fe400078e00ff */
[----:B--2---:R-:W-:-:S04]  /*00f0*/  FFMA.SAT R3, R0, -R3, 0.5 ;  /* 0x3f00000000037423 */ /* 0x004fc80000002803 */
[----:B------:R-:W-:-:S04]  /*0100*/  FFMA.RM R3, R3, R6, 12582913 ;  /* 0x4b40000103037423 */ /* 0x000fc80000004006 */
[C---:B------:R-:W-:Y:S01]  /*0110*/  FADD R7, R3.reuse, -12583039 ;  /* 0xcb40007f03077421 */ /* 0x040fe20000000000 */
[----:B------:R-:W-:-:S03]  /*0120*/  IMAD.SHL.U32 R3, R3, 0x800000, RZ ;  /* 0x0080000003037824 */ /* 0x000fc600078e00ff */
[----:B------:R-:W-:-:S04]  /*0130*/  FFMA R7, R0, -1.4426950216293334961, -R7 ;  /* 0xbfb8aa3b00077823 */ /* 0x000fc80000000807 */
[----:B------:R-:W-:-:S04]  /*0140*/  FFMA R7, R0, -1.925963033500011079e-08, R7 ;  /* 0xb2a5706000077823 */ /* 0x000fc80000000007 */
[----:B------:R-:W0:Y:S02]  /*0150*/  MUFU.EX2 R6, R7 ;  /* 0x0000000700067308 */ /* 0x000e240000000800 */
[----:B0-----:R-:W-:-:S06]  /*0160*/  FFMA R3, R3, R6, 1 ;  /* 0x3f80000003037423 */ /* 0x001fcc0000000006 */
        /* <DEDUP_REMOVED lines=8> */
[----:B------:R-:W-:-:S07]  /*01f0*/  MOV R4, 0x210 ;  /* 0x0000021000047802 */ /* 0x000fce0000000f00 */
[----:B------:R-:W-:Y:S05]  /*0200*/  CALL.REL.NOINC `($__internal_2_$__cuda_sm3x_div_rn_noftz_f32_slowpath) ;  /* 0x0000000000187944 */ /* 0x000fea0003c00000 */
[----:B------:R-:W-:-:S07]  /*0210*/  IMAD.MOV.U32 R9, RZ, RZ, R0 ;  /* 0x000000ffff097224 */ /* 0x000fce00078e0000 */
.L_x_105:
[----:B------:R-:W-:Y:S05]  /*0220*/  BSYNC.RECONVERGENT B0 ;  /* 0x0000000000007941 */ /* 0x000fea0003800200 */
.L_x_104:
[----:B------:R-:W0:Y:S02]  /*0230*/  LDC.64 R4, c[0x0][0x388] ;  /* 0x0000e200ff047b82 */ /* 0x000e240000000a00 */
[----:B0-----:R-:W-:-:S05]  /*0240*/  IMAD.WIDE R2, R2, 0x4, R4 ;  /* 0x0000000402027825 */ /* 0x001fca00078e0204 */
[----:B------:R-:W-:Y:S01]  /*0250*/  STG.E desc[UR4][R2.64], R9 ;  /* 0x0000000902007986 */ /* 0x000fe2000c101904 */
[----:B------:R-:W-:Y:S05]  /*0260*/  EXIT ;  /* 0x000000000000794d */ /* 0x000fea0003800000 */
        .weak           $__internal_2_$__cuda_sm3x_div_rn_noftz_f32_slowpath
        .type           $__internal_2_$__cuda_sm3x_div_rn_noftz_f32_slowpath,@function
        .size           $__internal_2_$__cuda_sm3x_div_rn_noftz_f32_slowpath,(.L_x_197 - $__internal_2_$__cuda_sm3x_div_rn_noftz_f32_slowpath)
$__internal_2_$__cuda_sm3x_div_rn_noftz_f32_slowpath:
[--C-:B------:R-:W-:Y:S01]  /*0270*/  SHF.R.U32.HI R6, RZ, 0x17, R3.reuse ;  /* 0x00000017ff067819 */ /* 0x100fe20000011603 */
[----:B------:R-:W-:Y:S01]  /*0280*/  BSSY.RECONVERGENT B1, `(.L_x_106) ;  /* 0x0000064000017945 */ /* 0x000fe20003800200 */
[--C-:B------:R-:W-:Y:S01]  /*0290*/  SHF.R.U32.HI R5, RZ, 0x17, R0.reuse ;  /* 0x00000017ff057819 */ /* 0x100fe20000011600 */
[----:B------:R-:W-:Y:S01]  /*02a0*/  IMAD.MOV.U32 R7, RZ, RZ, R0 ;  /* 0x000000ffff077224 */ /* 0x000fe200078e0000 */
[----:B------:R-:W-:Y:S01]  /*02b0*/  LOP3.LUT R6, R6, 0xff, RZ, 0xc0, !PT ;  /* 0x000000ff06067812 */ /* 0x000fe200078ec0ff */
[----:B------:R-:W-:Y:S01]  /*02c0*/  IMAD.MOV.U32 R8, RZ, RZ, R3 ;  /* 0x000000ffff087224 */ /* 0x000fe200078e0003 */
[----:B------:R-:W-:-:S03]  /*02d0*/  LOP3.LUT R5, R5, 0xff, RZ, 0xc0, !PT ;  /* 0x000000ff05057812 */ /* 0x000fc600078ec0ff */
[----:B------:R-:W-:Y:S02]  /*02e0*/  VIADD R11, R6, 0xffffffff ;  /* 0xffffffff060b7836 */ /* 0x000fe40000000000 */
[----:B------:R-:W-:-:S03]  /*02f0*/  VIADD R10, R5, 0xffffffff ;  /* 0xffffffff050a7836 */ /* 0x000fc60000000000 */
[----:B------:R-:W-:-:S04]  /*0300*/  ISETP.GT.U32.AND P0, PT, R11, 0xfd, PT ;  /* 0x000000fd0b00780c */ /* 0x000fc80003f04070 */
[----:B------:R-:W-:-:S13]  /*0310*/  ISETP.GT.U32.OR P0, PT, R10, 0xfd, P0 ;  /* 0x000000fd0a00780c */ /* 0x000fda0000704470 */
[----:B------:R-:W-:Y:S01]  /*0320*/  @!P0 IMAD.MOV.U32 R9, RZ, RZ, RZ ;  /* 0x000000ffff098224 */ /* 0x000fe200078e00ff */
[----:B------:R-:W-:Y:S06]  /*0330*/  @!P0 BRA `(.L_x_107) ;  /* 0x00000000005c8947 */ /* 0x000fec0003800000 */
[----:B------:R-:W-:Y:S02]  /*0340*/  FSETP.GTU.FTZ.AND P0, PT, |R0|, +INF , PT ;  /* 0x7f8000000000780b */ /* 0x000fe40003f1c200 */
[----:B------:R-:W-:-:S04]  /*0350*/  FSETP.GTU.FTZ.AND P1, PT, |R3|, +INF , PT ;  /* 0x7f8000000300780b */ /* 0x000fc80003f3c200 */
        /* <DEDUP_REMOVED lines=16> */
[----:B------:R-:W-:Y:S02]  /*0460*/  @P0 IMAD.MOV.U32 R9, RZ, RZ, RZ ;  /* 0x000000ffff090224 */ /* 0x000fe400078e00ff */
[----:B------:R-:W-:Y:S01]  /*0470*/  @!P0 FFMA R7, R0, 1.84467440737095516160e+19, RZ ;  /* 0x5f80000000078823 */ /* 0x000fe200000000ff */
[----:B------:R-:W-:Y:S02]  /*0480*/  @!P0 IMAD.MOV.U32 R9, RZ, RZ, -0x40 ;  /* 0xffffffc0ff098424 */ /* 0x000fe400078e00ff */
[----:B------:R-:W-:-:S03]  /*0490*/  @!P1 FFMA R8, R3, 1.84467440737095516160e+19, RZ ;  /* 0x5f80000003089823 */ /* 0x000fc600000000ff */
[----:B------:R-:W-:-:S07]  /*04a0*/  @!P1 IADD3 R9, PT, PT, R9, 0x40, RZ ;  /* 0x0000004009099810 */ /* 0x000fce0007ffe0ff */
.L_x_107:
[----:B------:R-:W-:Y:S01]  /*04b0*/  LEA R3, R6, 0xc0800000, 0x17 ;  /* 0xc080000006037811 */ /* 0x000fe200078eb8ff */
[----:B------:R-:W-:Y:S01]  /*04c0*/  VIADD R5, R5, 0xffffff81 ;  /* 0xffffff8105057836 */ /* 0x000fe20000000000 */
[----:B------:R-:W-:Y:S03]  /*04d0*/  BSSY.RECONVERGENT B2, `(.L_x_112) ;  /* 0x0000035000027945 */ /* 0x000fe60003800200 */
[----:B------:R-:W-:Y:S01]  /*04e0*/  IMAD.IADD R3, R8, 0x1, -R3 ;  /* 0x0000000108037824 */ /* 0x000fe200078e0a03 */
[C---:B------:R-:W-:Y:S01]  /*04f0*/  IADD3 R6, PT, PT, R5.reuse, 0x7f, -R6 ;  /* 0x0000007f05067810 */ /* 0x040fe20007ffe806 */
[----:B------:R-:W-:Y:S02]  /*0500*/  IMAD R0, R5, -0x800000, R7 ;  /* 0xff80000005007824 */ /* 0x000fe400078e0207 */
[----:B------:R-:W0:Y:S01]  /*0510*/  MUFU.RCP R8, R3 ;  /* 0x0000000300087308 */ /* 0x000e220000001000 */
[----:B------:R-:W-:Y:S01]  /*0520*/  FADD.FTZ R11, -R3, -RZ ;  /* 0x800000ff030b7221 */ /* 0x000fe20000010100 */
[----:B------:R-:W-:-:S03]  /*0530*/  IMAD.IADD R6, R6, 0x1, R9 ;  /* 0x0000000106067824 */ /* 0x000fc600078e0209 */
        /* <DEDUP_REMOVED lines=8> */
[----:B------:R-:W-:-:S05]  /*05c0*/  LOP3.LUT R3, R3, 0xff, RZ, 0xc0, !PT ;  /* 0x000000ff03037812 */ /* 0x000fca00078ec0ff */
[----:B------:R-:W-:-:S04]  /*05d0*/  IMAD.IADD R9, R3, 0x1, R6 ;  /* 0x0000000103097824 */ /* 0x000fc800078e0206 */
[----:B------:R-:W-:-:S05]  /*05e0*/  VIADD R3, R9, 0xffffffff ;  /* 0xffffffff09037836 */ /* 0x000fca0000000000 */
        /* <DEDUP_REMOVED lines=15> */
[----:B------:R-:W-:Y:S01]  /*06e0*/  IADD3 R8, PT, PT, R9, 0x20, RZ ;  /* 0x0000002009087810 */ /* 0x000fe20007ffe0ff */
[----:B------:R-:W-:Y:S01]  /*06f0*/  IMAD.MOV R7, RZ, RZ, -R9 ;  /* 0x000000ffff077224 */ /* 0x000fe200078e0a09 */
        /* <DEDUP_REMOVED lines=10> */
[----:B------:R-:W-:-:S05]  /*07a0*/  LOP3.LUT R3, R3, R6, RZ, 0xc0, !PT ;  /* 0x0000000603037212 */ /* 0x000fca00078ec0ff */
[----:B------:R-:W-:-:S05]  /*07b0*/  IMAD.IADD R3, R8, 0x1, R3 ;  /* 0x0000000108037824 */ /* 0x000fca00078e0203 */
[----:B------:R-:W-:Y:S01]  /*07c0*/  LOP3.LUT R0, R3, R0, RZ, 0xfc, !PT ;  /* 0x0000000003007212 */ /* 0x000fe200078efcff */
[----:B------:R-:W-:Y:S06]  /*07d0*/  BRA `(.L_x_115) ;  /* 0x0000000000107947 */ /* 0x000fec0003800000 */
.L_x_114:
[----:B------:R-:W-:-:S04]  /*07e0*/  LOP3.LUT R0, R0, 0x80000000, RZ, 0xc0, !PT ;  /* 0x8000000000007812 */ /* 0x000fc800078ec0ff */
[----:B------:R-:W-:Y:S01]  /*07f0*/  LOP3.LUT R0, R0, 0x7f800000, RZ, 0xfc, !PT ;  /* 0x7f80000000007812 */ /* 0x000fe200078efcff */
[----:B------:R-:W-:Y:S06]  /*0800*/  BRA `(.L_x_115) ;  /* 0x0000000000047947 */ /* 0x000fec0003800000 */
.L_x_113:
[----:B------:R-:W-:-:S07]  /*0810*/  IMAD R0, R6, 0x800000, R0 ;  /* 0x0080000006007824 */ /* 0x000fce00078e0200 */
.L_x_115:
[----:B------:R-:W-:Y:S05]  /*0820*/  BSYNC.RECONVERGENT B2 ;  /* 0x0000000000027941 */ /* 0x000fea0003800200 */
.L_x_112:
[----:B------:R-:W-:Y:S05]  /*0830*/  BRA `(.L_x_116) ;  /* 0x0000000000207947 */ /* 0x000fea0003800000 */
.L_x_111:
[----:B------:R-:W-:-:S04]  /*0840*/  LOP3.LUT R0, R8, 0x80000000, R7, 0x48, !PT ;  /* 0x8000000008007812 */ /* 0x000fc800078e4807 */
[----:B------:R-:W-:Y:S01]  /*0850*/  LOP3.LUT R0, R0, 0x7f800000, RZ, 0xfc, !PT ;  /* 0x7f80000000007812 */ /* 0x000fe200078efcff */
[----:B------:R-:W-:Y:S06]  /*0860*/  BRA `(.L_x_116) ;  /* 0x0000000000147947 */ /* 0x000fec0003800000 */
.L_x_110:
[----:B------:R-:W-:Y:S01]  /*0870*/  LOP3.LUT R0, R8, 0x80000000, R7, 0x48, !PT ;  /* 0x8000000008007812 */ /* 0x000fe200078e4807 */
[----:B------:R-:W-:Y:S06]  /*0880*/  BRA `(.L_x_116) ;  /* 0x00000000000c7947 */ /* 0x000fec0003800000 */
.L_x_109:
[----:B------:R-:W0:Y:S01]  /*0890*/  MUFU.RSQ R0, -QNAN ;  /* 0xffc0000000007908 */ /* 0x000e220000001400 */
[----:B------:R-:W-:Y:S05]  /*08a0*/  BRA `(.L_x_116) ;  /* 0x0000000000047947 */ /* 0x000fea0003800000 */
.L_x_108:
[----:B------:R-:W-:-:S07]  /*08b0*/  FADD.FTZ R0, R0, R3 ;  /* 0x0000000300007221 */ /* 0x000fce0000010000 */
.L_x_116:
[----:B------:R-:W-:Y:S05]  /*08c0*/  BSYNC.RECONVERGENT B1 ;  /* 0x0000000000017941 */ /* 0x000fea0003800200 */
.L_x_106:
[----:B------:R-:W-:-:S04]  /*08d0*/  IMAD.MOV.U32 R5, RZ, RZ, 0x0 ;  /* 0x00000000ff057424 */ /* 0x000fc800078e00ff */
[----:B0-----:R-:W-:Y:S05]  /*08e0*/  RET.REL.NODEC R4 `(_Z11silu_kernelPKfPfi) ;  /* 0xfffffff404c47950 */ /* 0x001fea0003c3ffff */
.L_x_117:
        /* <DEDUP_REMOVED lines=9> */
.L_x_197:


//--------------------- .text._Z11gelu_kernelPKfPfi --------------------------
	.section	.text._Z11gelu_kernelPKfPfi,"ax",@progbits
	.align	128
        .global         _Z11gelu_kernelPKfPfi
        .type           _Z11gelu_kernelPKfPfi,@function
        .size           _Z11gelu_kernelPKfPfi,(.L_x_220 - _Z11gelu_kernelPKfPfi)
        .other          _Z11gelu_kernelPKfPfi,@"STO_CUDA_ENTRY STV_DEFAULT"
_Z11gelu_kernelPKfPfi:
.text._Z11gelu_kernelPKfPfi:
        /* <DEDUP_REMOVED lines=11> */
[----:B-1----:R0:W2:Y:S01]  /*00b0*/  LDG.E R4, desc[UR4][R2.64] ;  /* 0x0000000402047981 */ /* 0x0020a2000c1e1900 */
[----:B------:R-:W-:Y:S01]  /*00c0*/  MOV R10, 0x3c80f082 ;  /* 0x3c80f082000a7802 */ /* 0x000fe20000000f00 */
[----:B------:R-:W-:Y:S01]  /*00d0*/  HFMA2 R11, -RZ, RZ, 1.875, 0 ;  /* 0x3f800000ff0b7431 */ /* 0x000fe200000001ff */
[----:B0-----:R-:W0:Y:S02]  /*00e0*/  LDC.64 R2, c[0x0][0x388] ;  /* 0x0000e200ff027b82 */ /* 0x001e240000000a00 */
[----:B0-----:R-:W-:-:S04]  /*00f0*/  IMAD.WIDE R2, R5, 0x4, R2 ;  /* 0x0000000405027825 */ /* 0x001fc800078e0202 */
[----:B--2---:R-:W-:-:S04]  /*0100*/  FMUL R7, R4, 0.044714998453855514526 ;  /* 0x3d37271304077820 */ /* 0x004fc80000400000 */
[----:B------:R-:W-:-:S04]  /*0110*/  FMUL R7, R4, R7 ;  /* 0x0000000704077220 */ /* 0x000fc80000400000 */
[C---:B------:R-:W-:Y:S01]  /*0120*/  FFMA R7, R4.reuse, R7, R4 ;  /* 0x0000000704077223 */ /* 0x040fe20000000004 */
[----:B------:R-:W-:-:S03]  /*0130*/  FMUL R4, R4, 0.5 ;  /* 0x3f00000004047820 */ /* 0x000fc60000400000 */
[----:B------:R-:W-:-:S04]  /*0140*/  FMUL R7, R7, 0.79788458347320556641 ;  /* 0x3f4c422a07077820 */ /* 0x000fc80000400000 */
[C---:B------:R-:W-:Y:S01]  /*0150*/  FMUL R0, |R7|.reuse, 2.8853900432586669922 ;  /* 0x4038aa3b07007820 */ /* 0x040fe20000400200 */
[C---:B------:R-:W-:Y:S01]  /*0160*/  FMUL R9, R7.reuse, R7 ;  /* 0x0000000707097220 */ /* 0x040fe20000400000 */
[C---:B------:R-:W-:Y:S02]  /*0170*/  FSETP.GE.AND P1, PT, |R7|.reuse, 0.60000002384185791016, PT ;  /* 0x3f19999a0700780b */ /* 0x040fe40003f26200 */
[----:B------:R-:W-:Y:S01]  /*0180*/  FSETP.GE.AND P0, PT, |R7|, 9.010913848876953125, PT ;  /* 0x41102cb40700780b */ /* 0x000fe20003f06200 */
[C---:B------:R-:W-:Y:S01]  /*0190*/  FFMA R10, R9.reuse, R10, -0.052303962409496307373 ;  /* 0xbd563cae090a7423 */ /* 0x040fe2000000000a */
[----:B------:R-:W0:Y:S02]  /*01a0*/  MUFU.EX2 R0, R0 ;  /* 0x0000000000007308 */ /* 0x000e240000000800 */
[----:B0-----:R-:W-:Y:S01]  /*01b0*/  FADD R6, R0, 1 ;  /* 0x3f80000000067421 */ /* 0x001fe20000000000 */
[----:B------:R-:W-:-:S04]  /*01c0*/  FFMA R0, R9, R10, 0.1331529766321182251 ;  /* 0x3e08594109007423 */ /* 0x000fc8000000000a */
[C---:B------:R-:W-:Y:S01]  /*01d0*/  FFMA R0, R9.reuse, R0, -0.33332768082618713379 ;  /* 0xbeaaa9ed09007423 */ /* 0x040fe20000000000 */
[----:B------:R-:W0:Y:S03]  /*01e0*/  MUFU.RCP R6, R6 ;  /* 0x0000000600067308 */ /* 0x000e260000001000 */
[----:B------:R-:W-:Y:S01]  /*01f0*/  FFMA R0, R9, R0, RZ ;  /* 0x0000000009007223 */ /* 0x000fe200000000ff */
[----:B0-----:R-:W-:-:S05]  /*0200*/  FFMA R8, R6, -2, R11 ;  /* 0xc000000006087823 */ /* 0x001fca000000000b */
[----:B------:R-:W-:-:S04]  /*0210*/  FSEL R8, R8, 1, !P0 ;  /* 0x3f80000008087808 */ /* 0x000fc80004000000 */
[--C-:B------:R-:W-:Y:S01]  /*0220*/  LOP3.LUT R8, R8, 0x80000000, R7.reuse, 0xb8, !PT ;  /* 0x8000000008087812 */ /* 0x100fe200078eb807 */
[----:B------:R-:W-:-:S04]  /*0230*/  @!P1 FFMA R8, R7, R0, R7 ;  /* 0x0000000007089223 */ /* 0x000fc80000000007 */
[----:B------:R-:W-:-:S04]  /*0240*/  FADD R7, R8, 1 ;  /* 0x3f80000008077421 */ /* 0x000fc80000000000 */
[----:B------:R-:W-:-:S05]  /*0250*/  FMUL R7, R4, R7 ;  /* 0x0000000704077220 */ /* 0x000fca0000400000 */
[----:B------:R-:W-:Y:S01]  /*0260*/  STG.E desc[UR4][R2.64], R7 ;  /* 0x0000000702007986 */ /* 0x000fe2000c101904 */
[----:B------:R-:W-:Y:S05]  /*0270*/  EXIT ;  /* 0x000000000000794d */ /* 0x000fea0003800000 */
.L_x_118:
        /* <DEDUP_REMOVED lines=16> */
.L_x_220:


//--------------------- .text._Z11tanh_kernelPKfPfi --------------------------
	.section	.text._Z11tanh_kernelPKfPfi,"ax",@progbits
	.align	128
        .global         _Z11tanh_kernelPKfPfi
        .type           _Z11tanh_kernelPKfPfi,@function
        .size           _Z11tanh_kernelPKfPfi,(.L_x_221 - _Z11tanh_kernelPKfPfi)
        .other          _Z11tanh_kernelPKfPfi,@"STO_CUDA_ENTRY STV_DEFAULT"
_Z11tanh_kernelPKfPfi:
.text._Z11tanh_kernelPKfPfi:
        /* <DEDUP_REMOVED lines=11> */
[----:B0-----:R-:W-:-:S05]  /*00b0*/  IMAD.WIDE R2, R7, 0x4, R2 ;  /* 0x0000000407027825 */ /* 0x001fca00078e0202 */
[----:B-1----:R2:W3:Y:S01]  /*00c0*/  LDG.E R6, desc[UR4][R2.64] ;  /* 0x0000000402067981 */ /* 0x0024e2000c1e1900 */
[----:B------:R-:W-:Y:S01]  /*00d0*/  MOV R10, 0x3c80f082 ;  /* 0x3c80f082000a7802 */ /* 0x000fe20000000f00 */
[----:B------:R-:W-:Y:S02]  /*00e0*/  HFMA2 R9, -RZ, RZ, 1.875, 0 ;  /* 0x3f800000ff097431 */ /* 0x000fe400000001ff */
[----:B--2---:R-:W-:-:S04]  /*00f0*/  IMAD.WIDE R2, R7, 0x4, R4 ;  /* 0x0000000407027825 */ /* 0x004fc800078e0204 */
[C---:B---3--:R-:W-:Y:S01]  /*0100*/  FMUL R0, |R6|.reuse, 2.8853900432586669922 ;  /* 0x4038aa3b06007820 */ /* 0x048fe20000400200 */
        /* <DEDUP_REMOVED lines=13> */
[----:B------:R-:W-:-:S05]  /*01e0*/  @!P1 FFMA R9, R6, R11, R6 ;  /* 0x0000000b06099223 */ /* 0x000fca0000000006 */
[----:B------:R-:W-:Y:S01]  /*01f0*/  STG.E desc[UR4][R2.64], R9 ;  /* 0x0000000902007986 */ /* 0x000fe2000c101904 */
[----:B------:R-:W-:Y:S05]  /*0200*/  EXIT ;  /* 0x000000000000794d */ /* 0x000fea0003800000 */
.L_x_119:
        /* <DEDUP_REMOVED lines=15> */
.L_x_221:


//--------------------- .text._Z15sigmoid_kernel2PKfPfi --------------------------
	.section	.text._Z15sigmoid_kernel2PKfPfi,"ax",@progbits
	.align	128
        .global         _Z15sigmoid_kernel2PKfPfi
        .type           _Z15sigmoid_kernel2PKfPfi,@function
        .size           _Z15sigmoid_kernel2PKfPfi,(.L_x_198 - _Z15sigmoid_kernel2PKfPfi)
        .other          _Z15sigmoid_kernel2PKfPfi,@"STO_CUDA_ENTRY STV_DEFAULT"
_Z15sigmoid_kernel2PKfPfi:
.text._Z15sigmoid_kernel2PKfPfi:
        /* <DEDUP_REMOVED lines=12> */
[----:B------:R-:W-:Y:S01]  /*00c0*/  IMAD.MOV.U32 R7, RZ, RZ, 0x3bbb989d ;  /* 0x3bbb989dff077424 */ /* 0x000fe200078e00ff */
[----:B------:R-:W-:Y:S01]  /*00d0*/  BSSY.RECONVERGENT B0, `(.L_x_120) ;  /* 0x0000015000007945 */ /* 0x000fe20003800200 */
[----:B------:R-:W-:Y:S02]  /*00e0*/  IMAD.MOV.U32 R9, RZ, RZ, 0x437c0000 ;  /* 0x437c0000ff097424 */ /* 0x000fe400078e00ff */
[----:B--2---:R-:W-:-:S04]  /*00f0*/  FFMA.SAT R0, R4, -R7, 0.5 ;  /* 0x3f00000004007423 */ /* 0x004fc80000002807 */
[----:B------:R-:W-:-:S04]  /*0100*/  FFMA.RM R0, R0, R9, 12582913 ;  /* 0x4b40000100007423 */ /* 0x000fc80000004009 */
[C---:B------:R-:W-:Y:S01]  /*0110*/  FADD R7, R0.reuse, -12583039 ;  /* 0xcb40007f00077421 */ /* 0x040fe20000000000 */
[----:B------:R-:W-:-:S03]  /*0120*/  SHF.L.U32 R0, R0, 0x17, RZ ;  /* 0x0000001700007819 */ /* 0x000fc600000006ff */
[----:B------:R-:W-:-:S04]  /*0130*/  FFMA R7, R4, -1.4426950216293334961, -R7 ;  /* 0xbfb8aa3b04077823 */ /* 0x000fc80000000807 */
[----:B------:R-:W-:-:S06]  /*0140*/  FFMA R7, R4, -1.925963033500011079e-08, R7 ;  /* 0xb2a5706004077823 */ /* 0x000fcc0000000007 */
[----:B------:R-:W0:Y:S02]  /*0150*/  MUFU.EX2 R7, R7 ;  /* 0x0000000700077308 */ /* 0x000e240000000800 */
[----:B0-----:R-:W-:-:S04]  /*0160*/  FFMA R0, R0, R7, 1 ;  /* 0x3f80000000007423 */ /* 0x001fc80000000007 */
[----:B------:R-:W-:-:S05]  /*0170*/  VIADD R2, R0, 0x1800000 ;  /* 0x0180000000027836 */ /* 0x000fca0000000000 */
[----:B------:R-:W-:-:S04]  /*0180*/  LOP3.LUT R2, R2, 0x7f800000, RZ, 0xc0, !PT ;  /* 0x7f80000002027812 */ /* 0x000fc800078ec0ff */
[----:B------:R-:W-:-:S13]  /*0190*/  ISETP.GT.U32.AND P0, PT, R2, 0x1ffffff, PT ;  /* 0x01ffffff0200780c */ /* 0x000fda0003f04070 */
[----:B------:R-:W-:Y:S05]  /*01a0*/  @P0 BRA `(.L_x_121) ;  /* 0x00000000000c0947 */ /* 0x000fea0003800000 */
[----:B------:R-:W-:-:S07]  /*01b0*/  MOV R4, 0x1d0 ;  /* 0x000001d000047802 */ /* 0x000fce0000000f00 */
[----:B------:R-:W-:Y:S05]  /*01c0*/  CALL.REL.NOINC `($__internal_3_$__cuda_sm20_rcp_rn_f32_slowpath) ;  /* 0x0000000000287944 */ /* 0x000fea0003c00000 */
[----:B------:R-:W-:Y:S05]  /*01d0*/  BRA `(.L_x_122) ;  /* 0x0000000000107947 */ /* 0x000fea0003800000 */
.L_x_121:
[----:B------:R-:W0:Y:S02]  /*01e0*/  MUFU.RCP R7, R0 ;  /* 0x0000000000077308 */ /* 0x000e240000001000 */
[----:B0-----:R-:W-:-:S04]  /*01f0*/  FFMA R2, R0, R7, -1 ;  /* 0xbf80000000027423 */ /* 0x001fc80000000007 */
[----:B------:R-:W-:-:S04]  /*0200*/  FADD.FTZ R2, -R2, -RZ ;  /* 0x800000ff02027221 */ /* 0x000fc80000010100 */
[----:B------:R-:W-:-:S07]  /*0210*/  FFMA R7, R7, R2, R7 ;  /* 0x0000000207077223 */ /* 0x000fce0000000007 */
.L_x_122:
[----:B------:R-:W-:Y:S05]  /*0220*/  BSYNC.RECONVERGENT B0 ;  /* 0x0000000000007941 */ /* 0x000fea0003800200 */
.L_x_120:
[----:B------:R-:W0:Y:S02]  /*0230*/  LDC.64 R4, c[0x0][0x388] ;  /* 0x0000e200ff047b82 */ /* 0x000e240000000a00 */
[----:B0-----:R-:W-:-:S05]  /*0240*/  IMAD.WIDE R2, R3, 0x4, R4 ;  /* 0x0000000403027825 */ /* 0x001fca00078e0204 */
[----:B------:R-:W-:Y:S01]  /*0250*/  STG.E desc[UR4][R2.64], R7 ;  /* 0x0000000702007986 */ /* 0x000fe2000c101904 */
[----:B------:R-:W-:Y:S05]  /*0260*/  EXIT ;  /* 0x000000000000794d */ /* 0x000fea0003800000 */
        .weak           $__internal_3_$__cuda_sm20_rcp_rn_f32_slowpath
        .type           $__internal_3_$__cuda_sm20_rcp_rn_f32_slowpath,@function
        .size           $__internal_3_$__cuda_sm20_rcp_rn_f32_slowpath,(.L_x_198 - $__internal_3_$__cuda_sm20_rcp_rn_f32_slowpath)
$__internal_3_$__cuda_sm20_rcp_rn_f32_slowpath:
[----:B------:R-:W-:Y:S01]  /*0270*/  IMAD.SHL.U32 R2, R0, 0x2, RZ ;  /* 0x0000000200027824 */ /* 0x000fe200078e00ff */
[----:B------:R-:W-:Y:S04]  /*0280*/  BSSY.RECONVERGENT B1, `(.L_x_123) ;  /* 0x0000030000017945 */ /* 0x000fe80003800200 */
        /* <DEDUP_REMOVED lines=13> */
.L_x_124:
[----:B------:R-:W-:-:S05]  /*0360*/  VIADD R5, R2, 0xffffff03 ;  /* 0xffffff0302057836 */ /* 0x000fca0000000000 */
[----:B------:R-:W-:-:S13]  /*0370*/  ISETP.GT.U32.AND P0, PT, R5, 0x1, PT ;  /* 0x000000010500780c */ /* 0x000fda0003f04070 */
[----:B------:R-:W-:Y:S05]  /*0380*/  @P0 BRA `(.L_x_126) ;  /* 0x0000000000780947 */ /* 0x000fea0003800000 */
[----:B------:R-:W-:Y:S01]  /*0390*/  LOP3.LUT R6, R0, 0x7fffff, RZ, 0xc0, !PT ;  /* 0x007fffff00067812 */ /* 0x000fe200078ec0ff */
[----:B------:R-:W-:-:S03]  /*03a0*/  IMAD.MOV.U32 R10, RZ, RZ, 0x3 ;  /* 0x00000003ff0a7424 */ /* 0x000fc600078e00ff */
        /* <DEDUP_REMOVED lines=16> */
[----:B------:R-:W-:-:S04]  /*04b0*/  LOP3.LUT P2, RZ, R6, 0x2, RZ, 0xc0, !PT ;  /* 0x0000000206ff7812 */ /* 0x000fc8000784c0ff */
[----:B------:R-:W-:Y:S02]  /*04c0*/  PLOP3.LUT P0, PT, P0, P1, P2, 0xe0, 0x0 ;  /* 0x000000000000781c */ /* 0x000fe40000703c20 */
[----:B------:R-:W-:Y:S02]  /*04d0*/  LOP3.LUT P1, RZ, R0, 0x7fffff, RZ, 0xc0, !PT ;  /* 0x007fffff00ff7812 */ /* 0x000fe4000782c0ff */
[----:B------:R-:W-:-:S05]  /*04e0*/  SEL R5, RZ, 0x1, !P0 ;  /* 0x00000001ff057807 */ /* 0x000fca0004000000 */
[----:B------:R-:W-:-:S05]  /*04f0*/  IMAD.MOV R5, RZ, RZ, -R5 ;  /* 0x000000ffff057224 */ /* 0x000fca00078e0a05 */
[----:B------:R-:W-:Y:S02]  /*0500*/  ISETP.GE.AND P0, PT, R5, RZ, PT ;  /* 0x000000ff0500720c */ /* 0x000fe40003f06270 */
[----:B------:R-:W-:-:S04]  /*0510*/  IADD3 R5, PT, PT, R2, -0xfc, RZ ;  /* 0xffffff0402057810 */ /* 0x000fc80007ffe0ff */
[----:B------:R-:W-:-:S07]  /*0520*/  SHF.R.U32.HI R5, RZ, R5, R8 ;  /* 0x00000005ff057219 */ /* 0x000fce0000011608 */
[----:B------:R-:W-:-:S05]  /*0530*/  @!P0 VIADD R5, R5, 0x1 ;  /* 0x0000000105058836 */ /* 0x000fca0000000000 */
[----:B------:R-:W-:-:S04]  /*0540*/  @!P1 SHF.L.U32 R5, R5, 0x1, RZ ;  /* 0x0000000105059819 */ /* 0x000fc800000006ff */
[----:B------:R-:W-:Y:S01]  /*0550*/  LOP3.LUT R5, R5, 0x80000000, R0, 0xf8, !PT ;  /* 0x8000000005057812 */ /* 0x000fe200078ef800 */
[----:B------:R-:W-:Y:S06]  /*0560*/  BRA `(.L_x_125) ;  /* 0x0000000000047947 */ /* 0x000fec0003800000 */
.L_x_126:
[----:B------:R0:W1:Y:S02]  /*0570*/  MUFU.RCP R5, R0 ;  /* 0x0000000000057308 */ /* 0x0000640000001000 */
.L_x_125:
[----:B------:R-:W-:Y:S05]  /*0580*/  BSYNC.RECONVERGENT B1 ;  /* 0x0000000000017941 */ /* 0x000fea0003800200 */
.L_x_123:
[----:B-1----:R-:W-:Y:S02]  /*0590*/  IMAD.MOV.U32 R7, RZ, RZ, R5 ;  /* 0x000000ffff077224 */ /* 0x002fe400078e0005 */
[----:B------:R-:W-:-:S04]  /*05a0*/  HFMA2 R5, -RZ, RZ, 0, 0 ;  /* 0x00000000ff057431 */ /* 0x000fc800000001ff */
[----:B0-----:R-:W-:Y:S05]  /*05b0*/  RET.REL.NODEC R4 `(_Z15sigmoid_kernel2PKfPfi) ;  /* 0xfffffff804907950 */ /* 0x001fea0003c3ffff */
.L_x_127:
        /* <DEDUP_REMOVED lines=12> */
.L_x_198:


//--------------------- .text._Z11relu_kernelPKfPfi --------------------------
	.section	.text._Z11relu_kernelPKfPfi,"ax",@progbits
	.align	128
        .global         _Z11relu_kernelPKfPfi
        .type           _Z11relu_kernelPKfPfi,@function
        .size           _Z11relu_kernelPKfPfi,(.L_x_223 - _Z11relu_kernelPKfPfi)
        .other          _Z11relu_kernelPKfPfi,@"STO_CUDA_ENTRY STV_DEFAULT"
_Z11relu_kernelPKfPfi:
.text._Z11relu_kernelPKfPfi:
        /* <DEDUP_REMOVED lines=14> */
[----:B---3--:R-:W-:-:S05]  /*00e0*/  FMNMX R7, RZ, R2, !PT ;  /* 0x00000002ff077209 */ /* 0x008fca0007800000 */
[----:B------:R-:W-:Y:S01]  /*00f0*/  STG.E desc[UR4][R4.64], R7 ;  /* 0x0000000704007986 */ /* 0x000fe2000c101904 */
[----:B------:R-:W-:Y:S05]  /*0100*/  EXIT ;  /* 0x000000000000794d */ /* 0x000fea0003800000 */
.L_x_128:
        /* <DEDUP_REMOVED lines=15> */
.L_x_223:


//--------------------- .text._Z11sqrt_kernelPKfPfi --------------------------
	.section	.text._Z11sqrt_kernelPKfPfi,"ax",@progbits
	.align	128
        .global         _Z11sqrt_kernelPKfPfi
        .type           _Z11sqrt_kernelPKfPfi,@function
        .size           _Z11sqrt_kernelPKfPfi,(.L_x_199 - _Z11sqrt_kernelPKfPfi)
        .other          _Z11sqrt_kernelPKfPfi,@"STO_CUDA_ENTRY STV_DEFAULT"
_Z11sqrt_kernelPKfPfi:
.text._Z11sqrt_kernelPKfPfi:
        /* <DEDUP_REMOVED lines=13> */
[----:B--2---:R-:W-:Y:S01]  /*00d0*/  IADD3 R4, PT, PT, R0, -0xd000000, RZ ;  /* 0xf300000000047810 */ /* 0x004fe20007ffe0ff */
[----:B------:R0:W1:Y:S03]  /*00e0*/  MUFU.RSQ R7, R0 ;  /* 0x0000000000077308 */ /* 0x0000660000001400 */
[----:B------:R-:W-:-:S13]  /*00f0*/  ISETP.GT.U32.AND P0, PT, R4, 0x727fffff, PT ;  /* 0x727fffff0400780c */ /* 0x000fda0003f04070 */
[----:B0-----:R-:W-:Y:S05]  /*0100*/  @!P0 BRA `(.L_x_130) ;  /* 0x00000000000c8947 */ /* 0x001fea0003800000 */
[----:B------:R-:W-:-:S07]  /*0110*/  MOV R9, 0x130 ;  /* 0x0000013000097802 */ /* 0x000fce0000000f00 */
[----:B-1----:R-:W-:Y:S05]  /*0120*/  CALL.REL.NOINC `($__internal_4_$__cuda_sm20_sqrt_rn_f32_slowpath) ;  /* 0x0000000000287944 */ /* 0x002fea0003c00000 */
[----:B------:R-:W-:Y:S05]  /*0130*/  BRA `(.L_x_131) ;  /* 0x0000000000107947 */ /* 0x000fea0003800000 */
.L_x_130:
[----:B-1----:R-:W-:Y:S01]  /*0140*/  FMUL.FTZ R3, R0, R7 ;  /* 0x0000000700037220 */ /* 0x002fe20000410000 */
[----:B------:R-:W-:-:S03]  /*0150*/  FMUL.FTZ R7, R7, 0.5 ;  /* 0x3f00000007077820 */ /* 0x000fc60000410000 */
[----:B------:R-:W-:-:S04]  /*0160*/  FFMA R0, -R3, R3, R0 ;  /* 0x0000000303007223 */ /* 0x000fc80000000100 */
[----:B------:R-:W-:-:S07]  /*0170*/  FFMA R7, R0, R7, R3 ;  /* 0x0000000700077223 */ /* 0x000fce0000000003 */
.L_x_131:
[----:B------:R-:W-:Y:S05]  /*0180*/  BSYNC.RECONVERGENT B0 ;  /* 0x0000000000007941 */ /* 0x000fea0003800200 */
.L_x_129:
[----:B------:R-:W0:Y:S02]  /*0190*/  LDC.64 R2, c[0x0][0x388] ;  /* 0x0000e200ff027b82 */ /* 0x000e240000000a00 */
[----:B0-----:R-:W-:-:S05]  /*01a0*/  IMAD.WIDE R2, R5, 0x4, R2 ;  /* 0x0000000405027825 */ /* 0x001fca00078e0202 */
[----:B------:R-:W-:Y:S01]  /*01b0*/  STG.E desc[UR4][R2.64], R7 ;  /* 0x0000000702007986 */ /* 0x000fe2000c101904 */
[----:B------:R-:W-:Y:S05]  /*01c0*/  EXIT ;  /* 0x000000000000794d */ /* 0x000fea0003800000 */
        .weak           $__internal_4_$__cuda_sm20_sqrt_rn_f32_slowpath
        .type           $__internal_4_$__cuda_sm20_sqrt_rn_f32_slowpath,@function
        .size           $__internal_4_$__cuda_sm20_sqrt_rn_f32_slowpath,(.L_x_199 - $__internal_4_$__cuda_sm20_sqrt_rn_f32_slowpath)
$__internal_4_$__cuda_sm20_sqrt_rn_f32_slowpath:
[----:B------:R-:W-:-:S13]  /*01d0*/  LOP3.LUT P0, RZ, R0, 0x7fffffff, RZ, 0xc0, !PT ;  /* 0x7fffffff00ff7812 */ /* 0x000fda000780c0ff */
[----:B------:R-:W-:Y:S01]  /*01e0*/  @!P0 MOV R2, R0 ;  /* 0x0000000000028202 */ /* 0x000fe20000000f00 */
[----:B------:R-:W-:Y:S06]  /*01f0*/  @!P0 BRA `(.L_x_132) ;  /* 0x0000000000408947 */ /* 0x000fec0003800000 */
[----:B------:R-:W-:-:S13]  /*0200*/  FSETP.GEU.FTZ.AND P0, PT, R0, RZ, PT ;  /* 0x000000ff0000720b */ /* 0x000fda0003f1e000 */
[----:B------:R-:W-:Y:S01]  /*0210*/  @!P0 MOV R2, 0x7fffffff ;  /* 0x7fffffff00028802 */ /* 0x000fe20000000f00 */
[----:B------:R-:W-:Y:S06]  /*0220*/  @!P0 BRA `(.L_x_132) ;  /* 0x0000000000348947 */ /* 0x000fec0003800000 */
[----:B------:R-:W-:-:S13]  /*0230*/  FSETP.GTU.FTZ.AND P0, PT, |R0|, +INF , PT ;  /* 0x7f8000000000780b */ /* 0x000fda0003f1c200 */
[----:B------:R-:W-:Y:S01]  /*0240*/  @P0 FADD.FTZ R2, R0, 1 ;  /* 0x3f80000000020421 */ /* 0x000fe20000010000 */
[----:B------:R-:W-:Y:S06]  /*0250*/  @P0 BRA `(.L_x_132) ;  /* 0x0000000000280947 */ /* 0x000fec0003800000 */
[----:B------:R-:W-:-:S13]  /*0260*/  FSETP.NEU.FTZ.AND P0, PT, |R0|, +INF , PT ;  /* 0x7f8000000000780b */ /* 0x000fda0003f1d200 */
[----:B------:R-:W-:-:S04]  /*0270*/  @P0 FFMA R3, R0, 1.84467440737095516160e+19, RZ ;  /* 0x5f80000000030823 */ /* 0x000fc800000000ff */
[----:B------:R-:W0:Y:S02]  /*0280*/  @P0 MUFU.RSQ R2, R3 ;  /* 0x0000000300020308 */ /* 0x000e240000001400 */
[----:B0-----:R-:W-:Y:S01]  /*0290*/  @P0 FMUL.FTZ R4, R3, R2 ;  /* 0x0000000203040220 */ /* 0x001fe20000410000 */
[----:B------:R-:W-:Y:S01]  /*02a0*/  @P0 FMUL.FTZ R8, R2, 0.5 ;  /* 0x3f00000002080820 */ /* 0x000fe20000410000 */
[----:B------:R-:W-:Y:S02]  /*02b0*/  @!P0 MOV R2, R0 ;  /* 0x0000000000028202 */ /* 0x000fe40000000f00 */
[----:B------:R-:W-:-:S04]  /*02c0*/  @P0 FADD.FTZ R6, -R4, -RZ ;  /* 0x800000ff04060221 */ /* 0x000fc80000010100 */
[----:B------:R-:W-:-:S04]  /*02d0*/  @P0 FFMA R7, R4, R6, R3 ;  /* 0x0000000604070223 */ /* 0x000fc80000000003 */
[----:B------:R-:W-:-:S04]  /*02e0*/  @P0 FFMA R7, R7, R8, R4 ;  /* 0x0000000807070223 */ /* 0x000fc80000000004 */
[----:B------:R-:W-:-:S07]  /*02f0*/  @P0 FMUL.FTZ R2, R7, 2.3283064365386962891e-10 ;  /* 0x2f80000007020820 */ /* 0x000fce0000410000 */
.L_x_132:
[----:B------:R-:W-:Y:S01]  /*0300*/  HFMA2 R3, -RZ, RZ, 0, 0 ;  /* 0x00000000ff037431 */ /* 0x000fe200000001ff */
[----:B------:R-:W-:Y:S02]  /*0310*/  MOV R7, R2 ;  /* 0x0000000200077202 */ /* 0x000fe40000000f00 */
[----:B------:R-:W-:-:S04]  /*0320*/  MOV R2, R9 ;  /* 0x0000000900027202 */ /* 0x000fc80000000f00 */
[----:B------:R-:W-:Y:S05]  /*0330*/  RET.REL.NODEC R2 `(_Z11sqrt_kernelPKfPfi) ;  /* 0xfffffffc02307950 */ /* 0x000fea0003c3ffff */
.L_x_133:
        /* <DEDUP_REMOVED lines=12> */
.L_x_199:


//--------------------- .text._Z10log_kernelPKfPfi --------------------------
	.section	.text._Z10log_kernelPKfPfi,"ax",@progbits
	.align	128
        .global         _Z10log_kernelPKfPfi
        .type           _Z10log_kernelPKfPfi,@function
        .size           _Z10log_kernelPKfPfi,(.L_x_225 - _Z10log_kernelPKfPfi)
        .other          _Z10log_kernelPKfPfi,@"STO_CUDA_ENTRY STV_DEFAULT"
_Z10log_kernelPKfPfi:
.text._Z10log_kernelPKfPfi:
        /* <DEDUP_REMOVED lines=12> */
[----:B------:R-:W-:Y:S01]  /*00c0*/  HFMA2 R9, -RZ, RZ, 1.5048828125, 33.21875 ;  /* 0x3e055027ff097431 */ /* 0x000fe200000001ff */
[----:B0-----:R-:W0:Y:S02]  /*00d0*/  LDC.64 R2, c[0x0][0x388] ;  /* 0x0000e200ff027b82 */ /* 0x001e240000000a00 */
[----:B0-----:R-:W-:Y:S01]  /*00e0*/  IMAD.WIDE R2, R5, 0x4, R2 ;  /* 0x0000000405027825 */ /* 0x001fe200078e0202 */
[----:B--2---:R-:W-:-:S13]  /*00f0*/  FSETP.GEU.AND P0, PT, R0, 1.175494350822287508e-38, PT ;  /* 0x008000000000780b */ /* 0x004fda0003f0e000 */
[----:B------:R-:W-:-:S05]  /*0100*/  @!P0 FMUL R0, R0, 8388608 ;  /* 0x4b00000000008820 */ /* 0x000fca0000400000 */
[----:B------:R-:W-:-:S04]  /*0110*/  IADD3 R4, PT, PT, R0, -0x3f2aaaab, RZ ;  /* 0xc0d5555500047810 */ /* 0x000fc80007ffe0ff */
[----:B------:R-:W-:-:S04]  /*0120*/  LOP3.LUT R7, R4, 0xff800000, RZ, 0xc0, !PT ;  /* 0xff80000004077812 */ /* 0x000fc800078ec0ff */
[-C--:B------:R-:W-:Y:S02]  /*0130*/  IADD3 R4, PT, PT, R0, -R7.reuse, RZ ;  /* 0x8000000700047210 */ /* 0x080fe40007ffe0ff */
[----:B------:R-:W-:-:S03]  /*0140*/  I2FP.F32.S32 R7, R7 ;  /* 0x0000000700077245 */ /* 0x000fc60000201400 */
[----:B------:R-:W-:Y:S01]  /*0150*/  FADD R6, R4, -1 ;  /* 0xbf80000004067421 */ /* 0x000fe20000000000 */
[----:B------:R-:W-:Y:S02]  /*0160*/  FSEL R4, RZ, -23, P0 ;  /* 0xc1b80000ff047808 */ /* 0x000fe40000000000 */
[----:B------:R-:W-:Y:S01]  /*0170*/  ISETP.GT.U32.AND P0, PT, R0, 0x7f7fffff, PT ;  /* 0x7f7fffff0000780c */ /* 0x000fe20003f04070 */
[C---:B------:R-:W-:Y:S02]  /*0180*/  FFMA R9, R6.reuse, -R9, 0.14084610342979431152 ;  /* 0x3e1039f606097423 */ /* 0x040fe40000000809 */
[----:B------:R-:W-:Y:S01]  /*0190*/  FFMA R4, R7, 1.1920928955078125e-07, R4 ;  /* 0x3400000007047823 */ /* 0x000fe20000000004 */
[----:B------:R-:W-:Y:S01]  /*01a0*/  MOV R7, 0x7f800000 ;  /* 0x7f80000000077802 */ /* 0x000fe20000000f00 */
[----:B------:R-:W-:-:S04]  /*01b0*/  FFMA R9, R6, R9, -0.12148627638816833496 ;  /* 0xbdf8cdcc06097423 */ /* 0x000fc80000000009 */
[----:B------:R-:W-:-:S04]  /*01c0*/  FFMA R9, R6, R9, 0.13980610668659210205 ;  /* 0x3e0f295506097423 */ /* 0x000fc80000000009 */
[----:B------:R-:W-:-:S04]  /*01d0*/  FFMA R9, R6, R9, -0.16684235632419586182 ;  /* 0xbe2ad8b906097423 */ /* 0x000fc80000000009 */
[----:B------:R-:W-:-:S04]  /*01e0*/  FFMA R9, R6, R9, 0.20012299716472625732 ;  /* 0x3e4ced0b06097423 */ /* 0x000fc80000000009 */
[----:B------:R-:W-:-:S04]  /*01f0*/  FFMA R9, R6, R9, -0.24999669194221496582 ;  /* 0xbe7fff2206097423 */ /* 0x000fc80000000009 */
[----:B------:R-:W-:-:S04]  /*0200*/  FFMA R9, R6, R9, 0.33333182334899902344 ;  /* 0x3eaaaa7806097423 */ /* 0x000fc80000000009 */
[----:B------:R-:W-:-:S04]  /*0210*/  FFMA R9, R6, R9, -0.5 ;  /* 0xbf00000006097423 */ /* 0x000fc80000000009 */
[----:B------:R-:W-:-:S04]  /*0220*/  FMUL R9, R6, R9 ;  /* 0x0000000906097220 */ /* 0x000fc80000400000 */
[----:B------:R-:W-:-:S04]  /*0230*/  FFMA R9, R6, R9, R6 ;  /* 0x0000000906097223 */ /* 0x000fc80000000006 */
[----:B------:R-:W-:Y:S01]  /*0240*/  FFMA R4, R4, 0.69314718246459960938, R9 ;  /* 0x3f31721804047823 */ /* 0x000fe20000000009 */
[C---:B------:R-:W-:Y:S01]  /*0250*/  @P0 FFMA R4, R0.reuse, R7, +INF ;  /* 0x7f80000000040423 */ /* 0x040fe20000000007 */
[----:B------:R-:W-:-:S04]  /*0260*/  FSETP.NEU.AND P0, PT, R0, RZ, PT ;  /* 0x000000ff0000720b */ /* 0x000fc80003f0d000 */
[----:B------:R-:W-:-:S05]  /*0270*/  FSEL R5, R4, -INF , P0 ;  /* 0xff80000004057808 */ /* 0x000fca0000000000 */
[----:B------:R-:W-:Y:S01]  /*0280*/  STG.E desc[UR4][R2.64], R5 ;  /* 0x0000000502007986 */ /* 0x000fe2000c101904 */
[----:B------:R-:W-:Y:S05]  /*0290*/  EXIT ;  /* 0x000000000000794d */ /* 0x000fea0003800000 */
.L_x_134:
        /* <DEDUP_REMOVED lines=14> */
.L_x_225:


//--------------------- .text._Z10exp_kernelPKfPfi --------------------------
	.section	.text._Z10exp_kernelPKfPfi,"ax",@progbits
	.align	128
        .global         _Z10exp_kernelPKfPfi
        .type           _Z10exp_kernelPKfPfi,@function
        .size           _Z10exp_kernelPKfPfi,(.L_x_226 - _Z10exp_kernelPKfPfi)
        .other          _Z10exp_kernelPKfPfi,@"STO_CUDA_ENTRY STV_DEFAULT"
_Z10exp_kernelPKfPfi:
.text._Z10exp_kernelPKfPfi:
        /* <DEDUP_REMOVED lines=12> */
[----:B------:R-:W-:Y:S01]  /*00c0*/  HFMA2 R5, -RZ, RZ, 0.96630859375, -0.0022525787353515625 ;  /* 0x3bbb989dff057431 */ /* 0x000fe200000001ff */
[----:B------:R-:W-:-:S04]  /*00d0*/  MOV R9, 0x437c0000 ;  /* 0x437c000000097802 */ /* 0x000fc80000000f00 */
[----:B--2---:R-:W-:Y:S02]  /*00e0*/  FFMA.SAT R0, R2, R5, 0.5 ;  /* 0x3f00000002007423 */ /* 0x004fe40000002005 */
        /* <DEDUP_REMOVED lines=8> */
[----:B-1----:R-:W-:-:S05]  /*0170*/  FMUL R5, R0, R9 ;  /* 0x0000000900057220 */ /* 0x002fca0000400000 */
[----:B------:R-:W-:Y:S01]  /*0180*/  STG.E desc[UR4][R2.64], R5 ;  /* 0x0000000502007986 */ /* 0x000fe2000c101904 */
[----:B------:R-:W-:Y:S05]  /*0190*/  EXIT ;  /* 0x000000000000794d */ /* 0x000fea0003800000 */
.L_x_135:
        /* <DEDUP_REMOVED lines=14> */
.L_x_226:


//--------------------- .text._Z10abs_kernelPKfPfi --------------------------
	.section	.text._Z10abs_kernelPKfPfi,"ax",@progbits
	.align	128
        .global         _Z10abs_kernelPKfPfi
        .type           _Z10abs_kernelPKfPfi,@function
        .size           _Z10abs_kernelPKfPfi,(.L_x_227 - _Z10abs_kernelPKfPfi)
        .other          _Z10abs_kernelPKfPfi,@"STO_CUDA_ENTRY STV_DEFAULT"
_Z10abs_kernelPKfPfi:
.text._Z10abs_kernelPKfPfi:
        /* <DEDUP_REMOVED lines=13> */
[----:B--2---:R-:W-:-:S04]  /*00d0*/  IMAD.WIDE R4, R7, 0x4, R4 ;  /* 0x0000000407047825 */ /* 0x004fc800078e0204 */
[----:B---3--:R-:W-:-:S05]  /*00e0*/  FADD R7, |R2|, -RZ ;  /* 0x800000ff02077221 */ /* 0x008fca0000000200 */
[----:B------:R-:W-:Y:S01]  /*00f0*/  STG.E desc[UR4][R4.64], R7 ;  /* 0x0000000704007986 */ /* 0x000fe2000c101904 */
[----:B------:R-:W-:Y:S05]  /*0100*/  EXIT ;  /* 0x000000000000794d */ /* 0x000fea0003800000 */
.L_x_136:
        /* <DEDUP_REMOVED lines=15> */
.L_x_227:


//--------------------- .text._Z10neg_kernelPKfPfi --------------------------
	.section	.text._Z10neg_kernelPKfPfi,"ax",@progbits
	.align	128
        .global         _Z10neg_kernelPKfPfi
        .type           _Z10neg_kernelPKfPfi,@function
        .size           _Z10neg_kernelPKfPfi,(.L_x_228 - _Z10neg_kernelPKfPfi)
        .other          _Z10neg_kernelPKfPfi,@"STO_CUDA_ENTRY STV_DEFAULT"
_Z10neg_kernelPKfPfi:
.text._Z10neg_kernelPKfPfi:
        /* <DEDUP_REMOVED lines=14> */
[----:B---3--:R-:W-:-:S05]  /*00e0*/  FADD R7, -R2, -RZ ;  /* 0x800000ff02077221 */ /* 0x008fca0000000100 */
[----:B------:R-:W-:Y:S01]  /*00f0*/  STG.E desc[UR4][R4.64], R7 ;  /* 0x0000000704007986 */ /* 0x000fe2000c101904 */
[----:B------:R-:W-:Y:S05]  /*0100*/  EXIT ;  /* 0x000000000000794d */ /* 0x000fea0003800000 */
.L_x_137:
        /* <DEDUP_REMOVED lines=15> */
.L_x_228:


//--------------------- .text._Z9ge_kernelPKfS0_Pfi --------------------------
	.section	.text._Z9ge_kernelPKfS0_Pfi,"ax",@progbits
	.align	128
        .global         _Z9ge_kernelPKfS0_Pfi
        .type           _Z9ge_kernelPKfS0_Pfi,@function
        .size           _Z9ge_kernelPKfS0_Pfi,(.L_x_229 - _Z9ge_kernelPKfS0_Pfi)
        .other          _Z9ge_kernelPKfS0_Pfi,@"STO_CUDA_ENTRY STV_DEFAULT"
_Z9ge_kernelPKfS0_Pfi:
.text._Z9ge_kernelPKfS0_Pfi:
        /* <DEDUP_REMOVED lines=10> */
[----:B------:R-:W2:Y:S08]  /*00a0*/  LDC.64 R4, c[0x0][0x388] ;  /* 0x0000e200ff047b82 */ /* 0x000eb00000000a00 */
[----:B------:R-:W3:Y:S01]  /*00b0*/  LDC.64 R6, c[0x0][0x390] ;  /* 0x0000e400ff067b82 */ /* 0x000ee20000000a00 */
[----:B0-----:R-:W-:-:S06]  /*00c0*/  IMAD.WIDE R2, R9, 0x4, R2 ;  /* 0x0000000409027825 */ /* 0x001fcc00078e0202 */
[----:B-1----:R-:W4:Y:S01]  /*00d0*/  LDG.E R2, desc[UR4][R2.64] ;  /* 0x0000000402027981 */ /* 0x002f22000c1e1900 */
[----:B--2---:R-:W-:-:S06]  /*00e0*/  IMAD.WIDE R4, R9, 0x4, R4 ;  /* 0x0000000409047825 */ /* 0x004fcc00078e0204 */
[----:B------:R-:W4:Y:S01]  /*00f0*/  LDG.E R5, desc[UR4][R4.64] ;  /* 0x0000000404057981 */ /* 0x000f22000c1e1900 */
[----:B---3--:R-:W-:Y:S01]  /*0100*/  IMAD.WIDE R6, R9, 0x4, R6 ;  /* 0x0000000409067825 */ /* 0x008fe200078e0206 */
[----:B----4-:R-:W-:-:S05]  /*0110*/  FSET.BF.GE.AND R9, R2, R5, PT ;  /* 0x000000050209720a */ /* 0x010fca0003806000 */
[----:B------:R-:W-:Y:S01]  /*0120*/  STG.E desc[UR4][R6.64], R9 ;  /* 0x0000000906007986 */ /* 0x000fe2000c101904 */
[----:B------:R-:W-:Y:S05]  /*0130*/  EXIT ;  /* 0x000000000000794d */ /* 0x000fea0003800000 */
.L_x_138:
        /* <DEDUP_REMOVED lines=12> */
.L_x_229:


//--------------------- .text._Z9gt_kernelPKfS0_Pfi --------------------------
	.section	.text._Z9gt_kernelPKfS0_Pfi,"ax",@progbits
	.align	128
        .global         _Z9gt_kernelPKfS0_Pfi
        .type           _Z9gt_kernelPKfS0_Pfi,@function
        .size           _Z9gt_kernelPKfS0_Pfi,(.L_x_230 - _Z9gt_kernelPKfS0_Pfi)
        .other          _Z9gt_kernelPKfS0_Pfi,@"STO_CUDA_ENTRY STV_DEFAULT"
_Z9gt_kernelPKfS0_Pfi:
.text._Z9gt_kernelPKfS0_Pfi:
        /* <DEDUP_REMOVED lines=17> */
[----:B----4-:R-:W-:-:S05]  /*0110*/  FSET.BF.GT.AND R9, R2, R5, PT ;  /* 0x000000050209720a */ /* 0x010fca0003804000 */
[----:B------:R-:W-:Y:S01]  /*0120*/  STG.E desc[UR4][R6.64], R9 ;  /* 0x0000000906007986 */ /* 0x000fe2000c101904 */
[----:B------:R-:W-:Y:S05]  /*0130*/  EXIT ;  /* 0x000000000000794d */ /* 0x000fea0003800000 */
.L_x_139:
        /* <DEDUP_REMOVED lines=12> */
.L_x_230:


//--------------------- .text._Z9le_kernelPKfS0_Pfi --------------------------
	.section	.text._Z9le_kernelPKfS0_Pfi,"ax",@progbits
	.align	128
        .global         _Z9le_kernelPKfS0_Pfi
        .type           _Z9le_kernelPKfS0_Pfi,@function
        .size           _Z9le_kernelPKfS0_Pfi,(.L_x_231 - _Z9le_kernelPKfS0_Pfi)
        .other          _Z9le_kernelPKfS0_Pfi,@"STO_CUDA_ENTRY STV_DEFAULT"
_Z9le_kernelPKfS0_Pfi:
.text._Z9le_kernelPKfS0_Pfi:
        /* <DEDUP_REMOVED lines=17> */
[----:B----4-:R-:W-:-:S05]  /*0110*/  FSET.BF.LE.AND R9, R2, R5, PT ;  /* 0x000000050209720a */ /* 0x010fca0003803000 */
[----:B------:R-:W-:Y:S01]  /*0120*/  STG.E desc[UR4][R6.64], R9 ;  /* 0x0000000906007986 */ /* 0x000fe2000c101904 */
[----:B------:R-:W-:Y:S05]  /*0130*/  EXIT ;  /* 0x000000000000794d */ /* 0x000fea0003800000 */
.L_x_140:
        /* <DEDUP_REMOVED lines=12> */
.L_x_231:


//--------------------- .text._Z9lt_kernelPKfS0_Pfi --------------------------
	.section	.text._Z9lt_kernelPKfS0_Pfi,"ax",@progbits
	.align	128
        .global         _Z9lt_kernelPKfS0_Pfi
        .type           _Z9lt_kernelPKfS0_Pfi,@function
        .size           _Z9lt_kernelPKfS0_Pfi,(.L_x_232 - _Z9lt_kernelPKfS0_Pfi)
        .other          _Z9lt_kernelPKfS0_Pfi,@"STO_CUDA_ENTRY STV_DEFAULT"
_Z9lt_kernelPKfS0_Pfi:
.text._Z9lt_kernelPKfS0_Pfi:
        /* <DEDUP_REMOVED lines=17> */
[----:B----4-:R-:W-:-:S05]  /*0110*/  FSET.BF.LT.AND R9, R2, R5, PT ;  /* 0x000000050209720a */ /* 0x010fca0003801000 */
[----:B------:R-:W-:Y:S01]  /*0120*/  STG.E desc[UR4][R6.64], R9 ;  /* 0x0000000906007986 */ /* 0x000fe2000c101904 */
[----:B------:R-:W-:Y:S05]  /*0130*/  EXIT ;  /* 0x000000000000794d */ /* 0x000fea0003800000 */
.L_x_141:
        /* <DEDUP_REMOVED lines=12> */
.L_x_232:


//--------------------- .text._Z9ne_kernelPKfS0_Pfi --------------------------
	.section	.text._Z9ne_kernelPKfS0_Pfi,"ax",@progbits
	.align	128
        .global         _Z9ne_kernelPKfS0_Pfi
        .type           _Z9ne_kernelPKfS0_Pfi,@function
        .size           _Z9ne_kernelPKfS0_Pfi,(.L_x_233 - _Z9ne_kernelPKfS0_Pfi)
        .other          _Z9ne_kernelPKfS0_Pfi,@"STO_CUDA_ENTRY STV_DEFAULT"
_Z9ne_kernelPKfS0_Pfi:
.text._Z9ne_kernelPKfS0_Pfi:
        /* <DEDUP_REMOVED lines=16> */
[----:B---3--:R-:W-:-:S04]  /*0100*/  IMAD.WIDE R6, R9, 0x4, R6 ;  /* 0x0000000409067825 */ /* 0x008fc800078e0206 */
[----:B----4-:R-:W-:-:S05]  /*0110*/  FADD R0, R2, -R5 ;  /* 0x8000000502007221 */ /* 0x010fca0000000000 */
[----:B------:R-:W-:-:S05]  /*0120*/  FSET.BF.GE.AND R9, |R0|, 9.9999999747524270788e-07, PT ;  /* 0x358637bd0009780a */ /* 0x000fca0003806200 */
[----:B------:R-:W-:Y:S01]  /*0130*/  STG.E desc[UR4][R6.64], R9 ;  /* 0x0000000906007986 */ /* 0x000fe2000c101904 */
[----:B------:R-:W-:Y:S05]  /*0140*/  EXIT ;  /* 0x000000000000794d */ /* 0x000fea0003800000 */
.L_x_142:
        /* <DEDUP_REMOVED lines=11> */
.L_x_233:


//--------------------- .text._Z9eq_kernelPKfS0_Pfi --------------------------
	.section	.text._Z9eq_kernelPKfS0_Pfi,"ax",@progbits
	.align	128
        .global         _Z9eq_kernelPKfS0_Pfi
        .type           _Z9eq_kernelPKfS0_Pfi,@function
        .size           _Z9eq_kernelPKfS0_Pfi,(.L_x_234 - _Z9eq_kernelPKfS0_Pfi)
        .other          _Z9eq_kernelPKfS0_Pfi,@"STO_CUDA_ENTRY STV_DEFAULT"
_Z9eq_kernelPKfS0_Pfi:
.text._Z9eq_kernelPKfS0_Pfi:
        /* <DEDUP_REMOVED lines=18> */
[----:B------:R-:W-:-:S05]  /*0120*/  FSET.BF.LT.AND R9, |R0|, 9.9999999747524270788e-07, PT ;  /* 0x358637bd0009780a */ /* 0x000fca0003801200 */
[----:B------:R-:W-:Y:S01]  /*0130*/  STG.E desc[UR4][R6.64], R9 ;  /* 0x0000000906007986 */ /* 0x000fe2000c101904 */
[----:B------:R-:W-:Y:S05]  /*0140*/  EXIT ;  /* 0x000000000000794d */ /* 0x000fea0003800000 */
.L_x_143:
        /* <DEDUP_REMOVED lines=11> */
.L_x_234:


//--------------------- .text._Z10rem_kernelPKfS0_Pfi --------------------------
	.section	.text._Z10rem_kernelPKfS0_Pfi,"ax",@progbits
	.align	128
        .global         _Z10rem_kernelPKfS0_Pfi
        .type           _Z10rem_kernelPKfS0_Pfi,@function
        .size           _Z10rem_kernelPKfS0_Pfi,(.L_x_235 - _Z10rem_kernelPKfS0_Pfi)
        .other          _Z10rem_kernelPKfS0_Pfi,@"STO_CUDA_ENTRY STV_DEFAULT"
_Z10rem_kernelPKfS0_Pfi:
.text._Z10rem_kernelPKfS0_Pfi:
        /* <DEDUP_REMOVED lines=13> */
[----:B--2---:R-:W-:-:S06]  /*00d0*/  IMAD.WIDE R4, R0, 0x4, R4 ;  /* 0x0000000400047825 */ /* 0x004fcc00078e0204 */
[----:B------:R-:W3:Y:S01]  /*00e0*/  LDG.E R5, desc[UR4][R4.64] ;  /* 0x0000000404057981 */ /* 0x000ee2000c1e1900 */
[----:B------:R-:W-:Y:S01]  /*00f0*/  BSSY.RECONVERGENT B0, `(.L_x_144) ;  /* 0x0000043000007945 */ /* 0x000fe20003800200 */
[C---:B---3--:R-:W-:Y:S01]  /*0100*/  FSETP.GEU.AND P0, PT, |R2|.reuse, |R5|, PT ;  /* 0x400000050200720b */ /* 0x048fe20003f0e200 */
[----:B------:R-:W-:-:S12]  /*0110*/  FADD R6, |R2|, -RZ ;  /* 0x800000ff02067221 */ /* 0x000fd80000000200 */
[----:B------:R-:W-:Y:S05]  /*0120*/  @!P0 BRA `(.L_x_145) ;  /* 0x0000000000fc8947 */ /* 0x000fea0003800000 */
[----:B------:R-:W-:-:S05]  /*0130*/  FMUL R3, |R5|, 8388608 ;  /* 0x4b00000005037820 */ /* 0x000fca0000400200 */
[----:B------:R-:W-:-:S13]  /*0140*/  FSETP.GTU.AND P0, PT, R6, R3, PT ;  /* 0x000000030600720b */ /* 0x000fda0003f0c000 */
[----:B------:R-:W-:Y:S05]  /*0150*/  @P0 BRA `(.L_x_146) ;  /* 0x0000000000780947 */ /* 0x000fea0003800000 */
[C---:B------:R-:W-:Y:S01]  /*0160*/  FMUL R4, |R5|.reuse, 16777216 ;  /* 0x4b80000005047820 */ /* 0x040fe20000400200 */
[C---:B------:R-:W-:Y:S01]  /*0170*/  FSETP.GEU.AND P0, PT, |R5|.reuse, 1.175494350822287508e-38, PT ;  /* 0x008000000500780b */ /* 0x040fe20003f0e200 */
[----:B------:R-:W-:Y:S01]  /*0180*/  FMUL R3, R6, 16777216 ;  /* 0x4b80000006037820 */ /* 0x000fe20000400000 */
[----:B------:R-:W-:Y:S01]  /*0190*/  FADD R7, |R5|, -RZ ;  /* 0x800000ff05077221 */ /* 0x000fe20000000200 */
[----:B------:R-:W-:Y:S01]  /*01a0*/  BSSY.RECONVERGENT B1, `(.L_x_147) ;  /* 0x0000017000017945 */ /* 0x000fe20003800200 */
[----:B------:R-:W-:Y:S02]  /*01b0*/  FSEL R4, R4, |R5|, !P0 ;  /* 0x4000000504047208 */ /* 0x000fe40004000000 */
[----:B------:R-:W-:-:S04]  /*01c0*/  FSEL R3, R3, R6, !P0 ;  /* 0x0000000603037208 */ /* 0x000fc80004000000 */
[----:B------:R-:W0:Y:S02]  /*01d0*/  MUFU.RCP R4, R4 ;  /* 0x0000000400047308 */ /* 0x000e240000001000 */
[----:B0-----:R-:W-:-:S06]  /*01e0*/  FMUL R3, R4, R3 ;  /* 0x0000000304037220 */ /* 0x001fcc0000400000 */
[----:B------:R-:W0:Y:S02]  /*01f0*/  FRND.TRUNC R3, R3 ;  /* 0x0000000300037307 */ /* 0x000e24000020d000 */
[----:B0-----:R-:W-:-:S05]  /*0200*/  FFMA R8, -|R5|, R3, R6 ;  /* 0x0000000305087223 */ /* 0x001fca0000000306 */
[----:B------:R-:W-:-:S13]  /*0210*/  ISETP.GE.U32.AND P0, PT, R8, R7, PT ;  /* 0x000000070800720c */ /* 0x000fda0003f06070 */
[----:B------:R-:W-:Y:S05]  /*0220*/  @!P0 BRA `(.L_x_148) ;  /* 0x0000000000388947 */ /* 0x000fea0003800000 */
[----:B------:R-:W-:-:S04]  /*0230*/  ISETP.GE.U32.AND P0, PT, R8, -0x7fffffff, PT ;  /* 0x800000010800780c */ /* 0x000fc80003f06070 */
[----:B------:R-:W-:-:S09]  /*0240*/  FSETP.GEU.OR P1, PT, R8, -|R5|, !P0 ;  /* 0xc00000050800720b */ /* 0x000fd2000472e400 */
[----:B------:R-:W-:-:S04]  /*0250*/  @P0 FADD R4, R3, -1 ;  /* 0xbf80000003040421 */ /* 0x000fc80000000000 */
[----:B------:R-:W-:-:S04]  /*0260*/  @!P1 FADD R4, R4, -1 ;  /* 0xbf80000004049421 */ /* 0x000fc80000000000 */
[----:B------:R-:W-:Y:S01]  /*0270*/  @P0 IMAD.MOV.U32 R3, RZ, RZ, R4 ;  /* 0x000000ffff030224 */ /* 0x000fe200078e0004 */
[----:B------:R-:W-:Y:S06]  /*0280*/  @P0 BRA `(.L_x_148) ;  /* 0x0000000000200947 */ /* 0x000fec0003800000 */
[----:B------:R-:W-:Y:S01]  /*0290*/  FADD R4, |R5|, |R5| ;  /* 0x4000000505047221 */ /* 0x000fe20000000200 */
[----:B------:R-:W-:-:S04]  /*02a0*/  FADD R3, R3, 1 ;  /* 0x3f80000003037421 */ /* 0x000fc80000000000 */
[----:B------:R-:W-:-:S13]  /*02b0*/  FSETP.GE.AND P0, PT, R8, R4, PT ;  /* 0x000000040800720b */ /* 0x000fda0003f06000 */
[----:B------:R-:W-:-:S05]  /*02c0*/  @P0 FFMA R4, |R5|, -3, R8 ;  /* 0xc040000005040823 */ /* 0x000fca0000000208 */
[----:B------:R-:W-:Y:S01]  /*02d0*/  FSETP.GE.AND P1, PT, R4, RZ, P0 ;  /* 0x000000ff0400720b */ /* 0x000fe20000726000 */
[----:B------:R-:W-:-:S12]  /*02e0*/  @P0 FADD R4, R3, 1 ;  /* 0x3f80000003040421 */ /* 0x000fd80000000000 */
[----:B------:R-:W-:-:S04]  /*02f0*/  @P1 FADD R4, R4, 1 ;  /* 0x3f80000004041421 */ /* 0x000fc80000000000 */
[----:B------:R-:W-:-:S07]  /*0300*/  @P0 IMAD.MOV.U32 R3, RZ, RZ, R4 ;  /* 0x000000ffff030224 */ /* 0x000fce00078e0004 */
.L_x_148:
[----:B------:R-:W-:Y:S05]  /*0310*/  BSYNC.RECONVERGENT B1 ;  /* 0x0000000000017941 */ /* 0x000fea0003800200 */
.L_x_147:
[----:B------:R-:W-:Y:S01]  /*0320*/  FFMA R6, -|R5|, R3, R6 ;  /* 0x0000000305067223 */ /* 0x000fe20000000306 */
[----:B------:R-:W-:Y:S06]  /*0330*/  BRA `(.L_x_145) ;  /* 0x0000000000787947 */ /* 0x000fec0003800000 */
.L_x_146:
[----:B------:R-:W-:Y:S01]  /*0340*/  LOP3.LUT R7, R3, 0xff800000, RZ, 0xc0, !PT ;  /* 0xff80000003077812 */ /* 0x000fe200078ec0ff */
[----:B------:R-:W-:Y:S01]  /*0350*/  BSSY.RECONVERGENT B1, `(.L_x_149) ;  /* 0x000001a000017945 */ /* 0x000fe20003800200 */
[C---:B------:R-:W-:Y:S02]  /*0360*/  ISETP.GT.U32.AND P0, PT, R6.reuse, 0x7f7fffff, PT ;  /* 0x7f7fffff0600780c */ /* 0x040fe40003f04070 */
[C---:B------:R-:W-:Y:S02]  /*0370*/  IADD3 R4, PT, PT, R6.reuse, 0xb800000, -R7 ;  /* 0x0b80000006047810 */ /* 0x040fe40007ffe807 */
[----:B------:R-:W-:Y:S02]  /*0380*/  LOP3.LUT R6, R6, 0x7fffff, RZ, 0xc0, !PT ;  /* 0x007fffff06067812 */ /* 0x000fe400078ec0ff */
[----:B------:R-:W-:Y:S02]  /*0390*/  LOP3.LUT P1, R4, R4, 0xff800000, RZ, 0xc0, !PT ;  /* 0xff80000004047812 */ /* 0x000fe4000782c0ff */
[----:B------:R-:W-:-:S02]  /*03a0*/  FSETP.GT.AND P2, PT, |R5|, RZ, PT ;  /* 0x000000ff0500720b */ /* 0x000fc40003f44200 */
[----:B------:R-:W-:Y:S02]  /*03b0*/  FSEL R7, R7, +QNAN , !P0 ;  /* 0x7fffffff07077808 */ /* 0x000fe40004000000 */
[----:B------:R-:W-:Y:S02]  /*03c0*/  LOP3.LUT R6, R6, 0x3f800000, RZ, 0xfc, !PT ;  /* 0x3f80000006067812 */ /* 0x000fe400078efcff */
[----:B------:R-:W-:-:S05]  /*03d0*/  FSEL R10, R7, +QNAN , P2 ;  /* 0x7fffffff070a7808 */ /* 0x000fca0001000000 */
[----:B------:R-:W-:Y:S05]  /*03e0*/  @!P1 BRA `(.L_x_150) ;  /* 0x0000000000409947 */ /* 0x000fea0003800000 */
[----:B------:R-:W-:-:S04]  /*03f0*/  LOP3.LUT R3, R3, 0x7fffff, RZ, 0xc0, !PT ;  /* 0x007fffff03037812 */ /* 0x000fc800078ec0ff */
[----:B------:R-:W-:-:S04]  /*0400*/  LOP3.LUT R3, R3, 0x3f800000, RZ, 0xfc, !PT ;  /* 0x3f80000003037812 */ /* 0x000fc800078efcff */
[----:B------:R0:W1:Y:S03]  /*0410*/  MUFU.RCP R5, R3 ;  /* 0x0000000300057308 */ /* 0x0000660000001000 */
.L_x_151:
[----:B------:R-:W-:-:S04]  /*0420*/  VIMNMX.U32 R7, PT, PT, R4, 0xb800000, PT ;  /* 0x0b80000004077848 */ /* 0x000fc80003fe0000 */
[C---:B------:R-:W-:Y:S02]  /*0430*/  IADD3 R6, PT, PT, R7.reuse, R6, RZ ;  /* 0x0000000607067210 */ /* 0x040fe40007ffe0ff */
[----:B------:R-:W-:-:S03]  /*0440*/  IADD3 R4, PT, PT, -R7, R4, RZ ;  /* 0x0000000407047210 */ /* 0x000fc60007ffe1ff */
[----:B-1----:R-:W-:Y:S01]  /*0450*/  FMUL R8, R5, R6 ;  /* 0x0000000605087220 */ /* 0x002fe20000400000 */
[----:B------:R-:W-:-:S03]  /*0460*/  ISETP.NE.AND P1, PT, R4, RZ, PT ;  /* 0x000000ff0400720c */ /* 0x000fc60003f25270 */
[----:B------:R-:W-:-:S04]  /*0470*/  FFMA R9, -R3, R8, R6 ;  /* 0x0000000803097223 */ /* 0x000fc80000000106 */
[----:B------:R-:W-:-:S04]  /*0480*/  FFMA R9, R5, R9, R8 ;  /* 0x0000000905097223 */ /* 0x000fc80000000008 */
[----:B------:R-:W-:-:S04]  /*0490*/  FFMA R8, -R3, R9, R6 ;  /* 0x0000000903087223 */ /* 0x000fc80000000106 */
[----:B------:R-:W-:-:S06]  /*04a0*/  FFMA.RZ R8, R5, R8, R9 ;  /* 0x0000000805087223 */ /* 0x000fcc000000c009 */
[----:B------:R-:W1:Y:S02]  /*04b0*/  FRND.TRUNC R8, R8 ;  /* 0x0000000800087307 */ /* 0x000e64000020d000 */
[----:B-1----:R-:W-:-:S05]  /*04c0*/  FFMA R6, -R3, R8, R6 ;  /* 0x0000000803067223 */ /* 0x002fca0000000106 */
[----:B------:R-:W-:-:S13]  /*04d0*/  ISETP.NE.AND P0, PT, R6, RZ, PT ;  /* 0x000000ff0600720c */ /* 0x000fda0003f05270 */
[----:B------:R-:W-:Y:S05]  /*04e0*/  @P0 BRA P1, `(.L_x_151) ;  /* 0xfffffffc00cc0947 */ /* 0x000fea000083ffff */
.L_x_150:
[----:B------:R-:W-:Y:S05]  /*04f0*/  BSYNC.RECONVERGENT B1 ;  /* 0x0000000000017941 */ /* 0x000fea0003800200 */
.L_x_149:
[----:B0-----:R-:W-:-:S04]  /*0500*/  FMUL R3, R6, 1.1920928955078125e-07 ;  /* 0x3400000006037820 */ /* 0x001fc80000400000 */
[----:B------:R-:W-:-:S07]  /*0510*/  FMUL R6, R10, R3 ;  /* 0x000000030a067220 */ /* 0x000fce0000400000 */
.L_x_145:
[----:B------:R-:W-:Y:S05]  /*0520*/  BSYNC.RECONVERGENT B0 ;  /* 0x0000000000007941 */ /* 0x000fea0003800200 */
.L_x_144:
[----:B------:R-:W0:Y:S01]  /*0530*/  LDC.64 R4, c[0x0][0x390] ;  /* 0x0000e400ff047b82 */ /* 0x000e220000000a00 */
[C---:B------:R-:W-:Y:S02]  /*0540*/  FSETP.NAN.AND P0, PT, |R6|.reuse, |R6|, PT ;  /* 0x400000060600720b */ /* 0x040fe40003f08200 */
[----:B------:R-:W-:-:S04]  /*0550*/  LOP3.LUT R3, R6, 0x80000000, R2, 0xb8, !PT ;  /* 0x8000000006037812 */ /* 0x000fc800078eb802 */
[----:B------:R-:W-:Y:S01]  /*0560*/  FSEL R7, R6, R3, P0 ;  /* 0x0000000306077208 */ /* 0x000fe20000000000 */
[----:B0-----:R-:W-:-:S05]  /*0570*/  IMAD.WIDE R2, R0, 0x4, R4 ;  /* 0x0000000400027825 */ /* 0x001fca00078e0204 */
[----:B------:R-:W-:Y:S01]  /*0580*/  STG.E desc[UR4][R2.64], R7 ;  /* 0x0000000702007986 */ /* 0x000fe2000c101904 */
[----:B------:R-:W-:Y:S05]  /*0590*/  EXIT ;  /* 0x000000000000794d */ /* 0x000fea0003800000 */
.L_x_152:
        /* <DEDUP_REMOVED lines=14> */
.L_x_235:


//--------------------- .text._Z10pow_kernelPKfS0_Pfi --------------------------
	.section	.text._Z10pow_kernelPKfS0_Pfi,"ax",@progbits
	.align	128
        .global         _Z10pow_kernelPKfS0_Pfi
        .type           _Z10pow_kernelPKfS0_Pfi,@function
        .size           _Z10pow_kernelPKfS0_Pfi,(.L_x_236 - _Z10pow_kernelPKfS0_Pfi)
        .other          _Z10pow_kernelPKfS0_Pfi,@"STO_CUDA_ENTRY STV_DEFAULT"
_Z10pow_kernelPKfS0_Pfi:
.text._Z10pow_kernelPKfS0_Pfi:
        /* <DEDUP_REMOVED lines=12> */
[----:B-1----:R-:W3:Y:S01]  /*00c0*/  LDG.E R2, desc[UR4][R4.64] ;  /* 0x0000000404027981 */ /* 0x002ee2000c1e1900 */
[----:B--2---:R-:W-:-:S05]  /*00d0*/  IMAD.WIDE R6, R0, 0x4, R6 ;  /* 0x0000000400067825 */ /* 0x004fca00078e0206 */
[----:B------:R0:W2:Y:S01]  /*00e0*/  LDG.E R3, desc[UR4][R6.64] ;  /* 0x0000000406037981 */ /* 0x0000a2000c1e1900 */
[----:B------:R-:W-:Y:S01]  /*00f0*/  BSSY.RECONVERGENT B0, `(.L_x_153) ;  /* 0x000005a000007945 */ /* 0x000fe20003800200 */
[C---:B---3--:R-:W-:Y:S01]  /*0100*/  FMUL R9, |R2|.reuse, 16777216 ;  /* 0x4b80000002097820 */ /* 0x048fe20000400200 */
[----:B------:R-:W-:-:S04]  /*0110*/  FSETP.GEU.AND P0, PT, |R2|, 1.175494350822287508e-38, PT ;  /* 0x008000000200780b */ /* 0x000fc80003f0e200 */
[----:B------:R-:W-:Y:S02]  /*0120*/  FSEL R9, R9, |R2|, !P0 ;  /* 0x4000000209097208 */ /* 0x000fe40004000000 */
[----:B------:R-:W-:Y:S02]  /*0130*/  FSEL R4, RZ, -24, P0 ;  /* 0xc1c00000ff047808 */ /* 0x000fe40000000000 */
[----:B------:R-:W-:-:S04]  /*0140*/  IADD3 R8, PT, PT, R9, -0x3f3504f3, RZ ;  /* 0xc0cafb0d09087810 */ /* 0x000fc80007ffe0ff */
[----:B------:R-:W-:-:S04]  /*0150*/  LOP3.LUT R8, R8, 0xff800000, RZ, 0xc0, !PT ;  /* 0xff80000008087812 */ /* 0x000fc800078ec0ff */
[-C--:B------:R-:W-:Y:S02]  /*0160*/  IADD3 R9, PT, PT, R9, -R8.reuse, RZ ;  /* 0x8000000809097210 */ /* 0x080fe40007ffe0ff */
[----:B------:R-:W-:Y:S01]  /*0170*/  I2FP.F32.S32 R5, R8 ;  /* 0x0000000800057245 */ /* 0x000fe20000201400 */
[----:B------:R-:W-:Y:S02]  /*0180*/  HFMA2 R8, -RZ, RZ, 0.771484375, 0.21533203125 ;  /* 0x3a2c32e4ff087431 */ /* 0x000fe400000001ff */
[C---:B------:R-:W-:Y:S01]  /*0190*/  FADD R10, R9.reuse, 1 ;  /* 0x3f800000090a7421 */ /* 0x040fe20000000000 */
[----:B------:R-:W-:Y:S01]  /*01a0*/  FADD R9, R9, -1 ;  /* 0xbf80000009097421 */ /* 0x000fe20000000000 */
[----:B------:R-:W-:-:S03]  /*01b0*/  FFMA R4, R5, 1.1920928955078125e-07, R4 ;  /* 0x3400000005047823 */ /* 0x000fc60000000004 */
[----:B------:R-:W-:Y:S01]  /*01c0*/  FADD R11, R9, R9 ;  /* 0x00000009090b7221 */ /* 0x000fe20000000000 */
[----:B------:R-:W1:Y:S03]  /*01d0*/  MUFU.RCP R10, R10 ;  /* 0x0000000a000a7308 */ /* 0x000e660000001000 */
[----:B-1----:R-:W-:-:S04]  /*01e0*/  FMUL R11, R10, R11 ;  /* 0x0000000b0a0b7220 */ /* 0x002fc80000400000 */
[----:B0-----:R-:W-:Y:S01]  /*01f0*/  FADD R6, R9, -R11 ;  /* 0x8000000b09067221 */ /* 0x001fe20000000000 */
[CC--:B------:R-:W-:Y:S01]  /*0200*/  FMUL R5, R11.reuse, R11.reuse ;  /* 0x0000000b0b057220 */ /* 0x0c0fe20000400000 */
[----:B------:R-:W-:Y:S02]  /*0210*/  FFMA R7, R11, 1.4426950216293334961, R4 ;  /* 0x3fb8aa3b0b077823 */ /* 0x000fe40000000004 */
[----:B------:R-:W-:Y:S01]  /*0220*/  FADD R6, R6, R6 ;  /* 0x0000000606067221 */ /* 0x000fe20000000000 */
[----:B------:R-:W-:Y:S01]  /*0230*/  FFMA R8, R5, R8, 0.0032181653659790754318 ;  /* 0x3b52e7db05087423 */ /* 0x000fe20000000008 */
[----:B------:R-:W-:Y:S02]  /*0240*/  FADD R4, R4, -R7 ;  /* 0x8000000704047221 */ /* 0x000fe40000000000 */
[----:B------:R-:W-:Y:S01]  /*0250*/  FFMA R9, R9, -R11, R6 ;  /* 0x8000000b09097223 */ /* 0x000fe20000000006 */
[----:B------:R-:W-:Y:S01]  /*0260*/  FFMA R8, R5, R8, 0.018033718690276145935 ;  /* 0x3c93bb7305087423 */ /* 0x000fe20000000008 */
[----:B------:R-:W-:-:S02]  /*0270*/  FFMA R4, R11, 1.4426950216293334961, R4 ;  /* 0x3fb8aa3b0b047823 */ /* 0x000fc40000000004 */
[----:B------:R-:W-:Y:S01]  /*0280*/  FMUL R9, R10, R9 ;  /* 0x000000090a097220 */ /* 0x000fe20000400000 */
[----:B------:R-:W-:-:S03]  /*0290*/  FFMA R8, R5, R8, 0.12022458761930465698 ;  /* 0x3df6384f05087423 */ /* 0x000fc60000000008 */
[----:B------:R-:W-:Y:S01]  /*02a0*/  FFMA R4, R9, 1.4426950216293334961, R4 ;  /* 0x3fb8aa3b09047823 */ /* 0x000fe20000000004 */
[----:B------:R-:W-:-:S03]  /*02b0*/  FMUL R8, R5, R8 ;  /* 0x0000000805087220 */ /* 0x000fc60000400000 */
[----:B------:R-:W-:Y:S01]  /*02c0*/  FFMA R4, R11, 1.9251366722983220825e-08, R4 ;  /* 0x32a55e340b047823 */ /* 0x000fe20000000004 */
[----:B------:R-:W-:-:S04]  /*02d0*/  FMUL R5, R8, 3 ;  /* 0x4040000008057820 */ /* 0x000fc80000400000 */
[----:B------:R-:W-:-:S04]  /*02e0*/  FFMA R5, R9, R5, R4 ;  /* 0x0000000509057223 */ /* 0x000fc80000000004 */
[----:B------:R-:W-:-:S04]  /*02f0*/  FFMA R8, R11, R8, R5 ;  /* 0x000000080b087223 */ /* 0x000fc80000000005 */
[----:B------:R-:W-:-:S04]  /*0300*/  FADD R4, R7, R8 ;  /* 0x0000000807047221 */ /* 0x000fc80000000000 */
[----:B--2---:R-:W-:Y:S01]  /*0310*/  FMUL R6, R3, R4 ;  /* 0x0000000403067220 */ /* 0x004fe20000400000 */
[----:B------:R-:W-:-:S03]  /*0320*/  FADD R7, -R7, R4 ;  /* 0x0000000407077221 */ /* 0x000fc60000000100 */
[----:B------:R-:W0:Y:S01]  /*0330*/  FRND R9, R6 ;  /* 0x0000000600097307 */ /* 0x000e220000201000 */
[----:B------:R-:W-:Y:S01]  /*0340*/  FADD R8, R8, -R7 ;  /* 0x8000000708087221 */ /* 0x000fe20000000000 */
[C---:B------:R-:W-:Y:S01]  /*0350*/  FFMA R5, R3.reuse, R4, -R6 ;  /* 0x0000000403057223 */ /* 0x040fe20000000806 */
[----:B------:R-:W-:Y:S02]  /*0360*/  MOV R7, 0x391fcb8e ;  /* 0x391fcb8e00077802 */ /* 0x000fe40000000f00 */
[C---:B------:R-:W-:Y:S01]  /*0370*/  FSETP.GT.AND P1, PT, |R6|.reuse, 152, PT ;  /* 0x431800000600780b */ /* 0x040fe20003f24200 */
[----:B------:R-:W-:Y:S01]  /*0380*/  FFMA R5, R3, R8, R5 ;  /* 0x0000000803057223 */ /* 0x000fe20000000005 */
[C---:B------:R-:W-:Y:S01]  /*0390*/  FSETP.GEU.AND P2, PT, R6.reuse, RZ, PT ;  /* 0x000000ff0600720b */ /* 0x040fe20003f4e000 */
[----:B0-----:R-:W-:Y:S01]  /*03a0*/  FADD R4, R6, -R9 ;  /* 0x8000000906047221 */ /* 0x001fe20000000000 */
[----:B------:R-:W-:-:S03]  /*03b0*/  FSETP.GT.AND P0, PT, R9, RZ, PT ;  /* 0x000000ff0900720b */ /* 0x000fc60003f04000 */
[----:B------:R-:W-:Y:S01]  /*03c0*/  FADD R4, R5, R4 ;  /* 0x0000000405047221 */ /* 0x000fe20000000000 */
[----:B------:R-:W-:Y:S02]  /*03d0*/  SEL R8, RZ, 0x83000000, P0 ;  /* 0x83000000ff087807 */ /* 0x000fe40000000000 */
[----:B------:R-:W-:Y:S01]  /*03e0*/  FSETP.NEU.AND P0, PT, R3, RZ, PT ;  /* 0x000000ff0300720b */ /* 0x000fe20003f0d000 */
[----:B------:R-:W-:Y:S01]  /*03f0*/  FFMA R5, R4, R7, 0.0013391353422775864601 ;  /* 0x3aaf85ed04057423 */ /* 0x000fe20000000007 */
[----:B------:R-:W-:Y:S01]  /*0400*/  IADD3 R10, PT, PT, R8, 0x7f000000, RZ ;  /* 0x7f000000080a7810 */ /* 0x000fe20007ffe0ff */
[----:B------:R-:W0:Y:S01]  /*0410*/  F2I.NTZ R7, R6 ;  /* 0x0000000600077305 */ /* 0x000e220000203100 */
[----:B------:R-:W-:Y:S01]  /*0420*/  FSETP.EQ.OR P0, PT, R2, 1, !P0 ;  /* 0x3f8000000200780b */ /* 0x000fe20004702400 */
[----:B------:R-:W-:-:S04]  /*0430*/  FFMA R5, R4, R5, 0.0096188392490148544312 ;  /* 0x3c1d985604057423 */ /* 0x000fc80000000005 */
[----:B------:R-:W-:-:S04]  /*0440*/  FFMA R5, R4, R5, 0.055503588169813156128 ;  /* 0x3d6357bb04057423 */ /* 0x000fc80000000005 */
[----:B------:R-:W-:-:S04]  /*0450*/  FFMA R5, R4, R5, 0.24022644758224487305 ;  /* 0x3e75fdec04057423 */ /* 0x000fc80000000005 */
[----:B------:R-:W-:Y:S01]  /*0460*/  FFMA R5, R4, R5, 0.69314718246459960938 ;  /* 0x3f31721804057423 */ /* 0x000fe20000000005 */
[----:B0-----:R-:W-:-:S03]  /*0470*/  LEA R8, R7, -R8, 0x17 ;  /* 0x8000000807087211 */ /* 0x001fc600078eb8ff */
[----:B------:R-:W-:-:S04]  /*0480*/  FFMA R5, R4, R5, 1 ;  /* 0x3f80000004057423 */ /* 0x000fc80000000005 */
[----:B------:R-:W-:-:S04]  /*0490*/  FMUL R5, R5, R10 ;  /* 0x0000000a05057220 */ /* 0x000fc80000400000 */
[----:B------:R-:W-:Y:S01]  /*04a0*/  FMUL R8, R5, R8 ;  /* 0x0000000805087220 */ /* 0x000fe20000400000 */
[----:B------:R-:W-:Y:S01]  /*04b0*/  HFMA2 R5, -RZ, RZ, 1.875, 0 ;  /* 0x3f800000ff057431 */ /* 0x000fe200000001ff */
[----:B------:R-:W-:Y:S01]  /*04c0*/  @P1 FSEL R8, RZ, +INF , !P2 ;  /* 0x7f800000ff081808 */ /* 0x000fe20005000000 */
[----:B------:R-:W-:Y:S06]  /*04d0*/  @P0 BRA `(.L_x_154) ;  /* 0x00000000006c0947 */ /* 0x000fec0003800000 */
[----:B------:R-:W-:-:S04]  /*04e0*/  FSETP.NAN.AND P0, PT, |R3|, |R3|, PT ;  /* 0x400000030300720b */ /* 0x000fc80003f08200 */
[----:B------:R-:W-:-:S13]  /*04f0*/  FSETP.NUM.AND P0, PT, |R2|, |R2|, !P0 ;  /* 0x400000020200720b */ /* 0x000fda0004707200 */
[----:B------:R-:W-:Y:S01]  /*0500*/  @!P0 FADD R5, R2, R3 ;  /* 0x0000000302058221 */ /* 0x000fe20000000000 */
[----:B------:R-:W-:Y:S06]  /*0510*/  @!P0 BRA `(.L_x_154) ;  /* 0x00000000005c8947 */ /* 0x000fec0003800000 */
[----:B------:R-:W-:Y:S01]  /*0520*/  FMUL R6, R3, 0.5 ;  /* 0x3f00000003067820 */ /* 0x000fe20000400000 */
[----:B------:R-:W-:-:S04]  /*0530*/  FSETP.NEU.AND P0, PT, |R2|, +INF , PT ;  /* 0x7f8000000200780b */ /* 0x000fc80003f0d200 */
[----:B------:R-:W-:Y:S01]  /*0540*/  FSETP.NEU.AND P0, PT, R2, RZ, P0 ;  /* 0x000000ff0200720b */ /* 0x000fe2000070d000 */
[----:B------:R-:W0:Y:S03]  /*0550*/  FRND.TRUNC R6, R6 ;  /* 0x0000000600067307 */ /* 0x000e26000020d000 */
[----:B------:R-:W-:Y:S01]  /*0560*/  FSETP.GEU.OR P1, PT, R3, RZ, P0 ;  /* 0x000000ff0300720b */ /* 0x000fe2000072e400 */
[----:B0-----:R-:W-:-:S04]  /*0570*/  FADD R4, R6, R6 ;  /* 0x0000000606047221 */ /* 0x001fc80000000000 */
[----:B------:R-:W-:-:S04]  /*0580*/  FADD R7, R3, -R4 ;  /* 0x8000000403077221 */ /* 0x000fc80000000000 */
[----:B------:R-:W-:Y:S01]  /*0590*/  @!P0 FADD R4, R2, R2 ;  /* 0x0000000202048221 */ /* 0x000fe20000000000 */
[----:B------:R-:W-:-:S04]  /*05a0*/  FSETP.NEU.AND P2, PT, |R7|, 1, !P0 ;  /* 0x3f8000000700780b */ /* 0x000fc8000474d200 */
[----:B------:R-:W-:-:S09]  /*05b0*/  @!P1 LOP3.LUT R4, R4, 0x7f800000, RZ, 0x3c, !PT ;  /* 0x7f80000004049812 */ /* 0x000fd200078e3cff */
[----:B------:R-:W-:-:S04]  /*05c0*/  @P2 LOP3.LUT R4, R4, 0x7fffffff, RZ, 0xc0, !PT ;  /* 0x7fffffff04042812 */ /* 0x000fc800078ec0ff */
[----:B------:R-:W-:Y:S01]  /*05d0*/  @!P0 MOV R5, R4 ;  /* 0x0000000400058202 */ /* 0x000fe20000000f00 */
[----:B------:R-:W-:Y:S06]  /*05e0*/  @!P0 BRA `(.L_x_154) ;  /* 0x0000000000288947 */ /* 0x000fec0003800000 */
[----:B------:R-:W-:Y:S02]  /*05f0*/  FSETP.NEU.AND P0, PT, |R3|, +INF , PT ;  /* 0x7f8000000300780b */ /* 0x000fe40003f0d200 */
[----:B------:R-:W-:-:S13]  /*0600*/  FSETP.EQ.AND P1, PT, R2, -1, PT ;  /* 0xbf8000000200780b */ /* 0x000fda0003f22000 */
[----:B------:R-:W-:Y:S05]  /*0610*/  @!P0 BRA P1, `(.L_x_154) ;  /* 0x00000000001c8947 */ /* 0x000fea0000800000 */
[----:B------:R-:W-:Y:S02]  /*0620*/  FSETP.GEU.AND P1, PT, R2, RZ, PT ;  /* 0x000000ff0200720b */ /* 0x000fe40003f2e000 */
[----:B------:R-:W-:-:S11]  /*0630*/  MOV R5, R8 ;  /* 0x0000000800057202 */ /* 0x000fd60000000f00 */
[----:B------:R-:W0:Y:S01]  /*0640*/  @!P1 FRND.FLOOR R2, R3 ;  /* 0x0000000300029307 */ /* 0x000e220000205000 */
[----:B------:R-:W-:Y:S02]  /*0650*/  @!P1 FSETP.NEU.AND P2, PT, |R7|, 1, PT ;  /* 0x3f8000000700980b */ /* 0x000fe40003f4d200 */
[----:B0-----:R-:W-:Y:S02]  /*0660*/  @!P1 FSETP.NEU.AND P0, PT, R3, R2, PT ;  /* 0x000000020300920b */ /* 0x001fe40003f0d000 */
[----:B------:R-:W-:-:S04]  /*0670*/  @!P1 FSEL R2, R8, -R8, P2 ;  /* 0x8000000808029208 */ /* 0x000fc80001000000 */
[----:B------:R-:W-:-:S07]  /*0680*/  @!P1 FSEL R5, R2, +QNAN , !P0 ;  /* 0x7fffffff02059808 */ /* 0x000fce0004000000 */
.L_x_154:
[----:B------:R-:W-:Y:S05]  /*0690*/  BSYNC.RECONVERGENT B0 ;  /* 0x0000000000007941 */ /* 0x000fea0003800200 */
.L_x_153:
[----:B------:R-:W0:Y:S02]  /*06a0*/  LDC.64 R2, c[0x0][0x390] ;  /* 0x0000e400ff027b82 */ /* 0x000e240000000a00 */
[----:B0-----:R-:W-:-:S05]  /*06b0*/  IMAD.WIDE R2, R0, 0x4, R2 ;  /* 0x0000000400027825 */ /* 0x001fca00078e0202 */
[----:B------:R-:W-:Y:S01]  /*06c0*/  STG.E desc[UR4][R2.64], R5 ;  /* 0x0000000502007986 */ /* 0x000fe2000c101904 */
[----:B------:R-:W-:Y:S05]  /*06d0*/  EXIT ;  /* 0x000000000000794d */ /* 0x000fea0003800000 */
.L_x_155:
        /* <DEDUP_REMOVED lines=10> */
.L_x_236:


//--------------------- .text._Z10div_kernelPKfS0_Pfi --------------------------
	.section	.text._Z10div_kernelPKfS0_Pfi,"ax",@progbits
	.align	128
        .global         _Z10div_kernelPKfS0_Pfi
        .type           _Z10div_kernelPKfS0_Pfi,@function
        .size           _Z10div_kernelPKfS0_Pfi,(.L_x_200 - _Z10div_kernelPKfS0_Pfi)
        .other          _Z10div_kernelPKfS0_Pfi,@"STO_CUDA_ENTRY STV_DEFAULT"
_Z10div_kernelPKfS0_Pfi:
.text._Z10div_kernelPKfS0_Pfi:
        /* <DEDUP_REMOVED lines=14> */
[----:B------:R-:W2:Y:S01]  /*00e0*/  LDG.E R0, desc[UR4][R4.64] ;  /* 0x0000000404007981 */ /* 0x000ea2000c1e1900 */
[----:B------:R-:W-:Y:S01]  /*00f0*/  BSSY.RECONVERGENT B0, `(.L_x_156) ;  /* 0x000000c000007945 */ /* 0x000fe20003800200 */
[----:B---3--:R-:W0:Y:S08]  /*0100*/  MUFU.RCP R8, R3 ;  /* 0x0000000300087308 */ /* 0x008e300000001000 */
[----:B--2---:R-:W1:Y:S01]  /*0110*/  FCHK P0, R0, R3 ;  /* 0x0000000300007302 */ /* 0x004e620000000000 */
[----:B0-----:R-:W-:-:S04]  /*0120*/  FFMA R9, -R3, R8, 1 ;  /* 0x3f80000003097423 */ /* 0x001fc80000000108 */
[----:B------:R-:W-:-:S04]  /*0130*/  FFMA R9, R8, R9, R8 ;  /* 0x0000000908097223 */ /* 0x000fc80000000008 */
[----:B------:R-:W-:-:S04]  /*0140*/  FFMA R8, R0, R9, RZ ;  /* 0x0000000900087223 */ /* 0x000fc800000000ff */
[----:B------:R-:W-:-:S04]  /*0150*/  FFMA R10, -R3, R8, R0 ;  /* 0x00000008030a7223 */ /* 0x000fc80000000100 */
[----:B------:R-:W-:Y:S01]  /*0160*/  FFMA R9, R9, R10, R8 ;  /* 0x0000000a09097223 */ /* 0x000fe20000000008 */
[----:B-1----:R-:W-:Y:S06]  /*0170*/  @!P0 BRA `(.L_x_157) ;  /* 0x00000000000c8947 */ /* 0x002fec0003800000 */
[----:B------:R-:W-:-:S07]  /*0180*/  MOV R4, 0x1a0 ;  /* 0x000001a000047802 */ /* 0x000fce0000000f00 */
[----:B------:R-:W-:Y:S05]  /*0190*/  CALL.REL.NOINC `($__internal_5_$__cuda_sm3x_div_rn_noftz_f32_slowpath) ;  /* 0x0000000000187944 */ /* 0x000fea0003c00000 */
[----:B------:R-:W-:-:S07]  /*01a0*/  IMAD.MOV.U32 R9, RZ, RZ, R0 ;  /* 0x000000ffff097224 */ /* 0x000fce00078e0000 */
.L_x_157:
[----:B------:R-:W-:Y:S05]  /*01b0*/  BSYNC.RECONVERGENT B0 ;  /* 0x0000000000007941 */ /* 0x000fea0003800200 */
.L_x_156:
[----:B------:R-:W0:Y:S02]  /*01c0*/  LDC.64 R4, c[0x0][0x390] ;  /* 0x0000e400ff047b82 */ /* 0x000e240000000a00 */
[----:B0-----:R-:W-:-:S05]  /*01d0*/  IMAD.WIDE R2, R2, 0x4, R4 ;  /* 0x0000000402027825 */ /* 0x001fca00078e0204 */
[----:B------:R-:W-:Y:S01]  /*01e0*/  STG.E desc[UR4][R2.64], R9 ;  /* 0x0000000902007986 */ /* 0x000fe2000c101904 */
[----:B------:R-:W-:Y:S05]  /*01f0*/  EXIT ;  /* 0x000000000000794d */ /* 0x000fea0003800000 */
        .weak           $__internal_5_$__cuda_sm3x_div_rn_noftz_f32_slowpath
        .type           $__internal_5_$__cuda_sm3x_div_rn_noftz_f32_slowpath,@function
        .size           $__internal_5_$__cuda_sm3x_div_rn_noftz_f32_slowpath,(.L_x_200 - $__internal_5_$__cuda_sm3x_div_rn_noftz_f32_slowpath)
$__internal_5_$__cuda_sm3x_div_rn_noftz_f32_slowpath:
        /* <DEDUP_REMOVED lines=34> */
[----:B------:R-:W-:Y:S02]  /*0420*/  @!P1 FFMA R8, R3, 1.84467440737095516160e+19, RZ ;  /* 0x5f80000003089823 */ /* 0x000fe400000000ff */
[----:B------:R-:W-:-:S07]  /*0430*/  @!P1 VIADD R9, R9, 0x40 ;  /* 0x0000004009099836 */ /* 0x000fce0000000000 */
.L_x_159:
        /* <DEDUP_REMOVED lines=35> */
[----:B------:R-:W-:Y:S02]  /*0670*/  VIADD R8, R9, 0x20 ;  /* 0x0000002009087836 */ /* 0x000fe40000000000 */
[----:B------:R-:W-:Y:S01]  /*0680*/  LOP3.LUT R5, R5, 0x800000, RZ, 0xfc, !PT ;  /* 0x0080000005057812 */ /* 0x000fe200078efcff */
[----:B------:R-:W-:Y:S01]  /*0690*/  IMAD.MOV R7, RZ, RZ, -R9 ;  /* 0x000000ffff077224 */ /* 0x000fe200078e0a09 */
[----:B------:R-:W-:-:S02]  /*06a0*/  FSETP.NEU.FTZ.AND P0, PT, R3, R6, PT ;  /* 0x000000060300720b */ /* 0x000fc40003f1d000 */
[----:B------:R-:W-:Y:S02]  /*06b0*/  SHF.L.U32 R8, R5, R8, RZ ;  /* 0x0000000805087219 */ /* 0x000fe400000006ff */
[----:B------:R-:W-:Y:S02]  /*06c0*/  SEL R6, R7, RZ, P2 ;  /* 0x000000ff07067207 */ /* 0x000fe40001000000 */
[----:B------:R-:W-:Y:S02]  /*06d0*/  ISETP.NE.AND P1, PT, R8, RZ, P1 ;  /* 0x000000ff0800720c */ /* 0x000fe40000f25270 */
[----:B------:R-:W-:Y:S02]  /*06e0*/  SHF.R.U32.HI R6, RZ, R6, R5 ;  /* 0x00000006ff067219 */ /* 0x000fe40000011605 */
[----:B------:R-:W-:Y:S02]  /*06f0*/  PLOP3.LUT P0, PT, P0, P1, PT, 0xf8, 0x8f ;  /* 0x00000000008f781c */ /* 0x000fe40000703f70 */
[----:B------:R-:W-:-:S02]  /*0700*/  SHF.R.U32.HI R8, RZ, 0x1, R6 ;  /* 0x00000001ff087819 */ /* 0x000fc40000011606 */
[----:B------:R-:W-:-:S04]  /*0710*/  SEL R3, RZ, 0x1, !P0 ;  /* 0x00000001ff037807 */ /* 0x000fc80004000000 */
[----:B------:R-:W-:-:S04]  /*0720*/  LOP3.LUT R3, R3, 0x1, R8, 0xf8, !PT ;  /* 0x0000000103037812 */ /* 0x000fc800078ef808 */
[----:B------:R-:W-:-:S05]  /*0730*/  LOP3.LUT R3, R3, R6, RZ, 0xc0, !PT ;  /* 0x0000000603037212 */ /* 0x000fca00078ec0ff */
[----:B------:R-:W-:-:S05]  /*0740*/  IMAD.IADD R3, R8, 0x1, R3 ;  /* 0x0000000108037824 */ /* 0x000fca00078e0203 */
[----:B------:R-:W-:Y:S01]  /*0750*/  LOP3.LUT R0, R3, R0, RZ, 0xfc, !PT ;  /* 0x0000000003007212 */ /* 0x000fe200078efcff */
[----:B------:R-:W-:Y:S06]  /*0760*/  BRA `(.L_x_167) ;  /* 0x0000000000107947 */ /* 0x000fec0003800000 */
.L_x_166:
[----:B------:R-:W-:-:S04]  /*0770*/  LOP3.LUT R0, R0, 0x80000000, RZ, 0xc0, !PT ;  /* 0x8000000000007812 */ /* 0x000fc800078ec0ff */
[----:B------:R-:W-:Y:S01]  /*0780*/  LOP3.LUT R0, R0, 0x7f800000, RZ, 0xfc, !PT ;  /* 0x7f80000000007812 */ /* 0x000fe200078efcff */
[----:B------:R-:W-:Y:S06]  /*0790*/  BRA `(.L_x_167) ;  /* 0x0000000000047947 */ /* 0x000fec0003800000 */
.L_x_165:
[----:B------:R-:W-:-:S07]  /*07a0*/  IMAD R0, R6, 0x800000, R0 ;  /* 0x0080000006007824 */ /* 0x000fce00078e0200 */
.L_x_167:
[----:B------:R-:W-:Y:S05]  /*07b0*/  BSYNC.RECONVERGENT B2 ;  /* 0x0000000000027941 */ /* 0x000fea0003800200 */
.L_x_164:
[----:B------:R-:W-:Y:S05]  /*07c0*/  BRA `(.L_x_168) ;  /* 0x0000000000207947 */ /* 0x000fea0003800000 */
.L_x_163:
[----:B------:R-:W-:-:S04]  /*07d0*/  LOP3.LUT R0, R8, 0x80000000, R7, 0x48, !PT ;  /* 0x8000000008007812 */ /* 0x000fc800078e4807 */
[----:B------:R-:W-:Y:S01]  /*07e0*/  LOP3.LUT R0, R0, 0x7f800000, RZ, 0xfc, !PT ;  /* 0x7f80000000007812 */ /* 0x000fe200078efcff */
[----:B------:R-:W-:Y:S06]  /*07f0*/  BRA `(.L_x_168) ;  /* 0x0000000000147947 */ /* 0x000fec0003800000 */
.L_x_162:
[----:B------:R-:W-:Y:S01]  /*0800*/  LOP3.LUT R0, R8, 0x80000000, R7, 0x48, !PT ;  /* 0x8000000008007812 */ /* 0x000fe200078e4807 */
[----:B------:R-:W-:Y:S06]  /*0810*/  BRA `(.L_x_168) ;  /* 0x00000000000c7947 */ /* 0x000fec0003800000 */
.L_x_161:
[----:B------:R-:W0:Y:S01]  /*0820*/  MUFU.RSQ R0, -QNAN ;  /* 0xffc0000000007908 */ /* 0x000e220000001400 */
[----:B------:R-:W-:Y:S05]  /*0830*/  BRA `(.L_x_168) ;  /* 0x0000000000047947 */ /* 0x000fea0003800000 */
.L_x_160:
[----:B------:R-:W-:-:S07]  /*0840*/  FADD.FTZ R0, R0, R3 ;  /* 0x0000000300007221 */ /* 0x000fce0000010000 */
.L_x_168:
[----:B------:R-:W-:Y:S05]  /*0850*/  BSYNC.RECONVERGENT B1 ;  /* 0x0000000000017941 */ /* 0x000fea0003800200 */
.L_x_158:
[----:B------:R-:W-:-:S04]  /*0860*/  IMAD.MOV.U32 R5, RZ, RZ, 0x0 ;  /* 0x00000000ff057424 */ /* 0x000fc800078e00ff */
[----:B0-----:R-:W-:Y:S05]  /*0870*/  RET.REL.NODEC R4 `(_Z10div_kernelPKfS0_Pfi) ;  /* 0xfffffff404e07950 */ /* 0x001fea0003c3ffff */
.L_x_169:
        /* <DEDUP_REMOVED lines=16> */
.L_x_200:


//--------------------- .text._Z10mul_kernelPKfS0_Pfi --------------------------
	.section	.text._Z10mul_kernelPKfS0_Pfi,"ax",@progbits
	.align	128
        .global         _Z10mul_kernelPKfS0_Pfi
        .type           _Z10mul_kernelPKfS0_Pfi,@function
        .size           _Z10mul_kernelPKfS0_Pfi,(.L_x_238 - _Z10mul_kernelPKfS0_Pfi)
        .other          _Z10mul_kernelPKfS0_Pfi,@"STO_CUDA_ENTRY STV_DEFAULT"
_Z10mul_kernelPKfS0_Pfi:
.text._Z10mul_kernelPKfS0_Pfi:
        /* <DEDUP_REMOVED lines=17> */
[----:B----4-:R-:W-:-:S05]  /*0110*/  FMUL R9, R2, R5 ;  /* 0x0000000502097220 */ /* 0x010fca0000400000 */
[----:B------:R-:W-:Y:S01]  /*0120*/  STG.E desc[UR4][R6.64], R9 ;  /* 0x0000000906007986 */ /* 0x000fe2000c101904 */
[----:B------:R-:W-:Y:S05]  /*0130*/  EXIT ;  /* 0x000000000000794d */ /* 0x000fea0003800000 */
.L_x_170:
        /* <DEDUP_REMOVED lines=12> */
.L_x_238:


//--------------------- .text._Z10sub_kernelPKfS0_Pfi --------------------------
	.section	.text._Z10sub_kernelPKfS0_Pfi,"ax",@progbits
	.align	128
        .global         _Z10sub_kernelPKfS0_Pfi
        .type           _Z10sub_kernelPKfS0_Pfi,@function
        .size           _Z10sub_kernelPKfS0_Pfi,(.L_x_239 - _Z10sub_kernelPKfS0_Pfi)
        .other          _Z10sub_kernelPKfS0_Pfi,@"STO_CUDA_ENTRY STV_DEFAULT"
_Z10sub_kernelPKfS0_Pfi:
.text._Z10sub_kernelPKfS0_Pfi:
        /* <DEDUP_REMOVED lines=18> */
[----:B------:R-:W-:Y:S01]  /*0120*/  STG.E desc[UR4][R6.64], R9 ;  /* 0x0000000906007986 */ /* 0x000fe2000c101904 */
[----:B------:R-:W-:Y:S05]  /*0130*/  EXIT ;  /* 0x000000000000794d */ /* 0x000fea0003800000 */
.L_x_171:
        /* <DEDUP_REMOVED lines=12> */
.L_x_239:


//--------------------- .text._Z10add_kernelPKfS0_Pfi --------------------------
	.section	.text._Z10add_kernelPKfS0_Pfi,"ax",@progbits
	.align	128
        .global         _Z10add_kernelPKfS0_Pfi
        .type           _Z10add_kernelPKfS0_Pfi,@function
        .size           _Z10add_kernelPKfS0_Pfi,(.L_x_240 - _Z10add_kernelPKfS0_Pfi)
        .other          _Z10add_kernelPKfS0_Pfi,@"STO_CUDA_ENTRY STV_DEFAULT"
_Z10add_kernelPKfS0_Pfi:
.text._Z10add_kernelPKfS0_Pfi:
        /* <DEDUP_REMOVED lines=17> */
[----:B----4-:R-:W-:-:S05]  /*0110*/  FADD R9, R2, R5 ;  /* 0x0000000502097221 */ /* 0x010fca0000000000 */
[----:B------:R-:W-:Y:S01]  /*0120*/  STG.E desc[UR4][R6.64], R9 ;  /* 0x0000000906007986 */ /* 0x000fe2000c101904 */
[----:B------:R-:W-:Y:S05]  /*0130*/  EXIT ;  /* 0x000000000000794d */ /* 0x000fea0003800000 */
.L_x_172:
        /* <DEDUP_REMOVED lines=12> */
.L_x_240:


//--------------------- .text._Z12clamp_kernelPKfPfiff --------------------------
	.section	.text._Z12clamp_kernelPKfPfiff,"ax",@progbits
	.align	128
        .global         _Z12clamp_kernelPKfPfiff
        .type           _Z12clamp_kernelPKfPfiff,@function
        .size           _Z12clamp_kernelPKfPfiff,(.L_x_241 - _Z12clamp_kernelPKfPfiff)
        .other          _Z12clamp_kernelPKfPfiff,@"STO_CUDA_ENTRY STV_DEFAULT"
_Z12clamp_kernelPKfPfiff:
.text._Z12clamp_kernelPKfPfiff:
        /* <DEDUP_REMOVED lines=10> */
[----:B------:R-:W2:Y:S06]  /*00a0*/  LDCU UR6, c[0x0][0x394] ;  /* 0x00007280ff0677ac */ /* 0x000eac0008000800 */
[----:B------:R-:W3:Y:S01]  /*00b0*/  LDC.64 R4, c[0x0][0x388] ;  /* 0x0000e200ff047b82 */ /* 0x000ee20000000a00 */
[----:B------:R-:W4:Y:S01]  /*00c0*/  LDCU UR7, c[0x0][0x398] ;  /* 0x00007300ff0777ac */ /* 0x000f220008000800 */
[----:B0-----:R-:W-:-:S06]  /*00d0*/  IMAD.WIDE R2, R7, 0x4, R2 ;  /* 0x0000000407027825 */ /* 0x001fcc00078e0202 */
[----:B-1----:R-:W2:Y:S01]  /*00e0*/  LDG.E R2, desc[UR4][R2.64] ;  /* 0x0000000402027981 */ /* 0x002ea2000c1e1900 */
[----:B---3--:R-:W-:Y:S01]  /*00f0*/  IMAD.WIDE R4, R7, 0x4, R4 ;  /* 0x0000000407047825 */ /* 0x008fe200078e0204 */
[----:B--2---:R-:W-:-:S04]  /*0100*/  FMNMX R0, R2, UR6, !PT ;  /* 0x0000000602007c09 */ /* 0x004fc8000f800000 */
[----:B----4-:R-:W-:-:S05]  /*0110*/  FMNMX R7, R0, UR7, PT ;  /* 0x0000000700077c09 */ /* 0x010fca000b800000 */
[----:B------:R-:W-:Y:S01]  /*0120*/  STG.E desc[UR4][R4.64], R7 ;  /* 0x0000000704007986 */ /* 0x000fe2000c101904 */
[----:B------:R-:W-:Y:S05]  /*0130*/  EXIT ;  /* 0x000000000000794d */ /* 0x000fea0003800000 */
.L_x_173:
        /* <DEDUP_REMOVED lines=12> */
.L_x_241:


//--------------------- .text._Z17pow_scalar_kernelPKfPfif --------------------------
	.section	.text._Z17pow_scalar_kernelPKfPfif,"ax",@progbits
	.align	128
        .global         _Z17pow_scalar_kernelPKfPfif
        .type           _Z17pow_scalar_kernelPKfPfif,@function
        .size           _Z17pow_scalar_kernelPKfPfif,(.L_x_242 - _Z17pow_scalar_kernelPKfPfif)
        .other          _Z17pow_scalar_kernelPKfPfif,@"STO_CUDA_ENTRY STV_DEFAULT"
_Z17pow_scalar_kernelPKfPfif:
.text._Z17pow_scalar_kernelPKfPfif:
        /* <DEDUP_REMOVED lines=12> */
[----:B------:R-:W-:Y:S01]  /*00c0*/  HFMA2 R9, -RZ, RZ, 0.771484375, 0.21533203125 ;  /* 0x3a2c32e4ff097431 */ /* 0x000fe200000001ff */
[----:B------:R-:W-:Y:S01]  /*00d0*/  BSSY.RECONVERGENT B0, `(.L_x_174) ;  /* 0x000005a000007945 */ /* 0x000fe20003800200 */
[C---:B--2---:R-:W-:Y:S01]  /*00e0*/  FMUL R5, |R2|.reuse, 16777216 ;  /* 0x4b80000002057820 */ /* 0x044fe20000400200 */
[----:B------:R-:W-:-:S04]  /*00f0*/  FSETP.GEU.AND P0, PT, |R2|, 1.175494350822287508e-38, PT ;  /* 0x008000000200780b */ /* 0x000fc80003f0e200 */
[----:B------:R-:W-:Y:S02]  /*0100*/  FSEL R5, R5, |R2|, !P0 ;  /* 0x4000000205057208 */ /* 0x000fe40004000000 */
[----:B------:R-:W-:Y:S02]  /*0110*/  FSEL R3, RZ, -24, P0 ;  /* 0xc1c00000ff037808 */ /* 0x000fe40000000000 */
[----:B------:R-:W-:-:S04]  /*0120*/  IADD3 R4, PT, PT, R5, -0x3f3504f3, RZ ;  /* 0xc0cafb0d05047810 */ /* 0x000fc80007ffe0ff */
[----:B------:R-:W-:-:S04]  /*0130*/  LOP3.LUT R4, R4, 0xff800000, RZ, 0xc0, !PT ;  /* 0xff80000004047812 */ /* 0x000fc800078ec0ff */
[-C--:B------:R-:W-:Y:S02]  /*0140*/  IADD3 R5, PT, PT, R5, -R4.reuse, RZ ;  /* 0x8000000405057210 */ /* 0x080fe40007ffe0ff */
[----:B------:R-:W-:-:S03]  /*0150*/  I2FP.F32.S32 R4, R4 ;  /* 0x0000000400047245 */ /* 0x000fc60000201400 */
[C---:B------:R-:W-:Y:S01]  /*0160*/  FADD R6, R5.reuse, 1 ;  /* 0x3f80000005067421 */ /* 0x040fe20000000000 */
[----:B------:R-:W-:Y:S01]  /*0170*/  FADD R5, R5, -1 ;  /* 0xbf80000005057421 */ /* 0x000fe20000000000 */
[----:B------:R-:W-:-:S03]  /*0180*/  FFMA R3, R4, 1.1920928955078125e-07, R3 ;  /* 0x3400000004037823 */ /* 0x000fc60000000003 */
[----:B------:R-:W-:Y:S01]  /*0190*/  FADD R7, R5, R5 ;  /* 0x0000000505077221 */ /* 0x000fe20000000000 */
[----:B------:R-:W0:Y:S03]  /*01a0*/  MUFU.RCP R6, R6 ;  /* 0x0000000600067308 */ /* 0x000e260000001000 */
[----:B0-----:R-:W-:-:S04]  /*01b0*/  FMUL R8, R6, R7 ;  /* 0x0000000706087220 */ /* 0x001fc80000400000 */
[----:B------:R-:W-:Y:S01]  /*01c0*/  FADD R7, R5, -R8 ;  /* 0x8000000805077221 */ /* 0x000fe20000000000 */
[CC--:B------:R-:W-:Y:S01]  /*01d0*/  FMUL R4, R8.reuse, R8.reuse ;  /* 0x0000000808047220 */ /* 0x0c0fe20000400000 */
[----:B------:R-:W-:Y:S02]  /*01e0*/  FFMA R12, R8, 1.4426950216293334961, R3 ;  /* 0x3fb8aa3b080c7823 */ /* 0x000fe40000000003 */
[----:B------:R-:W-:Y:S01]  /*01f0*/  FADD R10, R7, R7 ;  /* 0x00000007070a7221 */ /* 0x000fe20000000000 */
[C---:B------:R-:W-:Y:S01]  /*0200*/  FFMA R7, R4.reuse, R9, 0.0032181653659790754318 ;  /* 0x3b52e7db04077423 */ /* 0x040fe20000000009 */
[----:B------:R-:W-:Y:S02]  /*0210*/  FADD R9, R3, -R12 ;  /* 0x8000000c03097221 */ /* 0x000fe40000000000 */
[----:B------:R-:W-:Y:S01]  /*0220*/  FFMA R5, R5, -R8, R10 ;  /* 0x8000000805057223 */ /* 0x000fe2000000000a */
[----:B------:R-:W-:Y:S01]  /*0230*/  FFMA R7, R4, R7, 0.018033718690276145935 ;  /* 0x3c93bb7304077423 */ /* 0x000fe20000000007 */
[----:B------:R-:W0:Y:S02]  /*0240*/  LDC R3, c[0x0][0x394] ;  /* 0x0000e500ff037b82 */ /* 0x000e240000000800 */
[----:B------:R-:W-:Y:S01]  /*0250*/  FMUL R5, R6, R5 ;  /* 0x0000000506057220 */ /* 0x000fe20000400000 */
[----:B------:R-:W-:Y:S01]  /*0260*/  FFMA R6, R8, 1.4426950216293334961, R9 ;  /* 0x3fb8aa3b08067823 */ /* 0x000fe20000000009 */
[----:B------:R-:W-:-:S03]  /*0270*/  FFMA R7, R4, R7, 0.12022458761930465698 ;  /* 0x3df6384f04077423 */ /* 0x000fc60000000007 */
[----:B------:R-:W-:Y:S01]  /*0280*/  FFMA R9, R5, 1.4426950216293334961, R6 ;  /* 0x3fb8aa3b05097823 */ /* 0x000fe20000000006 */
[----:B------:R-:W-:-:S03]  /*0290*/  FMUL R7, R4, R7 ;  /* 0x0000000704077220 */ /* 0x000fc60000400000 */
[----:B------:R-:W-:Y:S01]  /*02a0*/  FFMA R4, R8, 1.9251366722983220825e-08, R9 ;  /* 0x32a55e3408047823 */ /* 0x000fe20000000009 */
[----:B------:R-:W-:Y:S01]  /*02b0*/  FMUL R6, R7, 3 ;  /* 0x4040000007067820 */ /* 0x000fe20000400000 */
[----:B------:R-:W-:-:S03]  /*02c0*/  MOV R9, 0x391fcb8e ;  /* 0x391fcb8e00097802 */ /* 0x000fc60000000f00 */
[----:B------:R-:W-:-:S04]  /*02d0*/  FFMA R4, R5, R6, R4 ;  /* 0x0000000605047223 */ /* 0x000fc80000000004 */
[----:B------:R-:W-:-:S04]  /*02e0*/  FFMA R7, R8, R7, R4 ;  /* 0x0000000708077223 */ /* 0x000fc80000000004 */
[----:B------:R-:W-:-:S04]  /*02f0*/  FADD R4, R12, R7 ;  /* 0x000000070c047221 */ /* 0x000fc80000000000 */
[----:B0-----:R-:W-:Y:S01]  /*0300*/  FMUL R5, R4, R3 ;  /* 0x0000000304057220 */ /* 0x001fe20000400000 */
[----:B------:R-:W-:-:S03]  /*0310*/  FADD R12, -R12, R4 ;  /* 0x000000040c0c7221 */ /* 0x000fc60000000100 */
[----:B------:R-:W0:Y:S01]  /*0320*/  FRND R6, R5 ;  /* 0x0000000500067307 */ /* 0x000e220000201000 */
[----:B------:R-:W-:Y:S01]  /*0330*/  FADD R12, R7, -R12 ;  /* 0x8000000c070c7221 */ /* 0x000fe20000000000 */
[-C--:B------:R-:W-:Y:S01]  /*0340*/  FFMA R7, R4, R3.reuse, -R5 ;  /* 0x0000000304077223 */ /* 0x080fe20000000805 */
[C---:B------:R-:W-:Y:S02]  /*0350*/  FSETP.GT.AND P1, PT, |R5|.reuse, 152, PT ;  /* 0x431800000500780b */ /* 0x040fe40003f24200 */
[C---:B------:R-:W-:Y:S01]  /*0360*/  FSETP.GEU.AND P2, PT, R5.reuse, RZ, PT ;  /* 0x000000ff0500720b */ /* 0x040fe20003f4e000 */
[----:B------:R-:W-:Y:S02]  /*0370*/  FFMA R7, R12, R3, R7 ;  /* 0x000000030c077223 */ /* 0x000fe40000000007 */
[----:B------:R1:W2:Y:S01]  /*0380*/  F2I.NTZ R8, R5 ;  /* 0x0000000500087305 */ /* 0x0002a20000203100 */
[----:B0-----:R-:W-:Y:S01]  /*0390*/  FADD R4, R5, -R6 ;  /* 0x8000000605047221 */ /* 0x001fe20000000000 */
[----:B------:R-:W-:Y:S01]  /*03a0*/  FSETP.GT.AND P0, PT, R6, RZ, PT ;  /* 0x000000ff0600720b */ /* 0x000fe20003f04000 */
[----:B-1----:R-:W-:-:S02]  /*03b0*/  HFMA2 R5, -RZ, RZ, 1.875, 0 ;  /* 0x3f800000ff057431 */ /* 0x002fc400000001ff */
[----:B------:R-:W-:-:S04]  /*03c0*/  FADD R4, R7, R4 ;  /* 0x0000000407047221 */ /* 0x000fc80000000000 */
[----:B------:R-:W-:Y:S01]  /*03d0*/  FFMA R7, R4, R9, 0.0013391353422775864601 ;  /* 0x3aaf85ed04077423 */ /* 0x000fe20000000009 */
[----:B------:R-:W-:Y:S02]  /*03e0*/  SEL R9, RZ, 0x83000000, P0 ;  /* 0x83000000ff097807 */ /* 0x000fe40000000000 */
[----:B------:R-:W-:Y:S01]  /*03f0*/  FSETP.NEU.AND P0, PT, R2, 1, PT ;  /* 0x3f8000000200780b */ /* 0x000fe20003f0d000 */
[C---:B------:R-:W-:Y:S01]  /*0400*/  FFMA R7, R4.reuse, R7, 0.0096188392490148544312 ;  /* 0x3c1d985604077423 */ /* 0x040fe20000000007 */
[----:B------:R-:W-:Y:S02]  /*0410*/  IADD3 R6, PT, PT, R9, 0x7f000000, RZ ;  /* 0x7f00000009067810 */ /* 0x000fe40007ffe0ff */
[----:B------:R-:W-:Y:S01]  /*0420*/  FSETP.EQ.OR P0, PT, R3, RZ, !P0 ;  /* 0x000000ff0300720b */ /* 0x000fe20004702400 */
[----:B------:R-:W-:Y:S01]  /*0430*/  FFMA R7, R4, R7, 0.055503588169813156128 ;  /* 0x3d6357bb04077423 */ /* 0x000fe20000000007 */
[----:B--2---:R-:W-:-:S03]  /*0440*/  LEA R9, R8, -R9, 0x17 ;  /* 0x8000000908097211 */ /* 0x004fc600078eb8ff */
[----:B------:R-:W-:-:S04]  /*0450*/  FFMA R7, R4, R7, 0.24022644758224487305 ;  /* 0x3e75fdec04077423 */ /* 0x000fc80000000007 */
[----:B------:R-:W-:-:S04]  /*0460*/  FFMA R7, R4, R7, 0.69314718246459960938 ;  /* 0x3f31721804077423 */ /* 0x000fc80000000007 */
[----:B------:R-:W-:-:S04]  /*0470*/  FFMA R7, R4, R7, 1 ;  /* 0x3f80000004077423 */ /* 0x000fc80000000007 */
[----:B------:R-:W-:-:S04]  /*0480*/  FMUL R6, R7, R6 ;  /* 0x0000000607067220 */ /* 0x000fc80000400000 */
[----:B------:R-:W-:Y:S01]  /*0490*/  FMUL R6, R6, R9 ;  /* 0x0000000906067220 */ /* 0x000fe20000400000 */
        /* <DEDUP_REMOVED lines=12> */
[----:B------:R-:W-:-:S04]  /*0560*/  FADD R8, -R4, R3 ;  /* 0x0000000304087221 */ /* 0x000fc80000000100 */
        /* <DEDUP_REMOVED lines=16> */
.L_x_175:
[----:B------:R-:W-:Y:S05]  /*0670*/  BSYNC.RECONVERGENT B0 ;  /* 0x0000000000007941 */ /* 0x000fea0003800200 */
.L_x_174:
[----:B------:R-:W0:Y:S02]  /*0680*/  LDC.64 R2, c[0x0][0x388] ;  /* 0x0000e200ff027b82 */ /* 0x000e240000000a00 */
[----:B0-----:R-:W-:-:S05]  /*0690*/  IMAD.WIDE R2, R0, 0x4, R2 ;  /* 0x0000000400027825 */ /* 0x001fca00078e0202 */
[----:B------:R-:W-:Y:S01]  /*06a0*/  STG.E desc[UR4][R2.64], R5 ;  /* 0x0000000502007986 */ /* 0x000fe2000c101904 */
[----:B------:R-:W-:Y:S05]  /*06b0*/  EXIT ;  /* 0x000000000000794d */ /* 0x000fea0003800000 */
.L_x_176:
        /* <DEDUP_REMOVED lines=12> */
.L_x_242:


//--------------------- .text._Z17div_scalar_kernelPKfPfif --------------------------
	.section	.text._Z17div_scalar_kernelPKfPfif,"ax",@progbits
	.align	128
        .global         _Z17div_scalar_kernelPKfPfif
        .type           _Z17div_scalar_kernelPKfPfif,@function
        .size           _Z17div_scalar_kernelPKfPfif,(.L_x_201 - _Z17div_scalar_kernelPKfPfif)
        .other          _Z17div_scalar_kernelPKfPfif,@"STO_CUDA_ENTRY STV_DEFAULT"
_Z17div_scalar_kernelPKfPfif:
.text._Z17div_scalar_kernelPKfPfif:
        /* <DEDUP_REMOVED lines=10> */
[----:B------:R-:W2:Y:S01]  /*00a0*/  LDC R9, c[0x0][0x394] ;  /* 0x0000e500ff097b82 */ /* 0x000ea20000000800 */
[----:B0-----:R-:W-:-:S05]  /*00b0*/  IMAD.WIDE R4, R2, 0x4, R4 ;  /* 0x0000000402047825 */ /* 0x001fca00078e0204 */
[----:B-1----:R-:W3:Y:S01]  /*00c0*/  LDG.E R0, desc[UR4][R4.64] ;  /* 0x0000000404007981 */ /* 0x002ee2000c1e1900 */
[----:B------:R-:W-:Y:S01]  /*00d0*/  BSSY.RECONVERGENT B0, `(.L_x_177) ;  /* 0x000000c000007945 */ /* 0x000fe20003800200 */
[----:B--2---:R-:W0:Y:S02]  /*00e0*/  MUFU.RCP R3, R9 ;  /* 0x0000000900037308 */ /* 0x004e240000001000 */
[----:B0-----:R-:W-:-:S04]  /*00f0*/  FFMA R6, R3, -R9, 1 ;  /* 0x3f80000003067423 */ /* 0x001fc80000000809 */
[----:B------:R-:W-:Y:S02]  /*0100*/  FFMA R3, R3, R6, R3 ;  /* 0x0000000603037223 */ /* 0x000fe40000000003 */
[----:B---3--:R-:W0:Y:S02]  /*0110*/  FCHK P0, R0, R9 ;  /* 0x0000000900007302 */ /* 0x008e240000000000 */
[----:B------:R-:W-:-:S04]  /*0120*/  FFMA R6, R0, R3, RZ ;  /* 0x0000000300067223 */ /* 0x000fc800000000ff */
[----:B------:R-:W-:-:S04]  /*0130*/  FFMA R7, R6, -R9, R0 ;  /* 0x8000000906077223 */ /* 0x000fc80000000000 */
[----:B------:R-:W-:Y:S01]  /*0140*/  FFMA R7, R3, R7, R6 ;  /* 0x0000000703077223 */ /* 0x000fe20000000006 */
[----:B0-----:R-:W-:Y:S06]  /*0150*/  @!P0 BRA `(.L_x_178) ;  /* 0x00000000000c8947 */ /* 0x001fec0003800000 */
[----:B------:R-:W-:-:S07]  /*0160*/  MOV R4, 0x180 ;  /* 0x0000018000047802 */ /* 0x000fce0000000f00 */
[----:B------:R-:W-:Y:S05]  /*0170*/  CALL.REL.NOINC `($__internal_6_$__cuda_sm3x_div_rn_noftz_f32_slowpath) ;  /* 0x0000000000187944 */ /* 0x000fea0003c00000 */
[----:B------:R-:W-:-:S07]  /*0180*/  IMAD.MOV.U32 R7, RZ, RZ, R0 ;  /* 0x000000ffff077224 */ /* 0x000fce00078e0000 */
.L_x_178:
[----:B------:R-:W-:Y:S05]  /*0190*/  BSYNC.RECONVERGENT B0 ;  /* 0x0000000000007941 */ /* 0x000fea0003800200 */
.L_x_177:
[----:B------:R-:W0:Y:S02]  /*01a0*/  LDC.64 R4, c[0x0][0x388] ;  /* 0x0000e200ff047b82 */ /* 0x000e240000000a00 */
[----:B0-----:R-:W-:-:S05]  /*01b0*/  IMAD.WIDE R2, R2, 0x4, R4 ;  /* 0x0000000402027825 */ /* 0x001fca00078e0204 */
[----:B------:R-:W-:Y:S01]  /*01c0*/  STG.E desc[UR4][R2.64], R7 ;  /* 0x0000000702007986 */ /* 0x000fe2000c101904 */
[----:B------:R-:W-:Y:S05]  /*01d0*/  EXIT ;  /* 0x000000000000794d */ /* 0x000fea0003800000 */
        .weak           $__internal_6_$__cuda_sm3x_div_rn_noftz_f32_slowpath
        .type           $__internal_6_$__cuda_sm3x_div_rn_noftz_f32_slowpath,@function
        .size           $__internal_6_$__cuda_sm3x_div_rn_noftz_f32_slowpath,(.L_x_201 - $__internal_6_$__cuda_sm3x_div_rn_noftz_f32_slowpath)
$__internal_6_$__cuda_sm3x_div_rn_noftz_f32_slowpath:
[----:B------:R-:W0:Y:S01]  /*01e0*/  LDC R3, c[0x0][0x394] ;  /* 0x0000e500ff037b82 */ /* 0x000e220000000800 */
[--C-:B------:R-:W-:Y:S01]  /*01f0*/  SHF.R.U32.HI R5, RZ, 0x17, R0.reuse ;  /* 0x00000017ff057819 */ /* 0x100fe20000011600 */
[----:B------:R-:W1:Y:S01]  /*0200*/  LDCU UR6, c[0x0][0x394] ;  /* 0x00007280ff0677ac */ /* 0x000e620008000800 */
[----:B------:R-:W-:Y:S01]  /*0210*/  BSSY.RECONVERGENT B1, `(.L_x_179) ;  /* 0x0000064000017945 */ /* 0x000fe20003800200 */
[----:B------:R-:W-:Y:S01]  /*0220*/  IMAD.MOV.U32 R7, RZ, RZ, R0 ;  /* 0x000000ffff077224 */ /* 0x000fe200078e0000 */
[----:B------:R-:W-:-:S05]  /*0230*/  LOP3.LUT R5, R5, 0xff, RZ, 0xc0, !PT ;  /* 0x000000ff05057812 */ /* 0x000fca00078ec0ff */
[----:B------:R-:W-:Y:S02]  /*0240*/  VIADD R10, R5, 0xffffffff ;  /* 0xffffffff050a7836 */ /* 0x000fe40000000000 */
[----:B-1----:R-:W-:Y:S01]  /*0250*/  IMAD.U32 R8, RZ, RZ, UR6 ;  /* 0x00000006ff087e24 */ /* 0x002fe2000f8e00ff */
[----:B0-----:R-:W-:-:S04]  /*0260*/  SHF.R.U32.HI R6, RZ, 0x17, R3 ;  /* 0x00000017ff067819 */ /* 0x001fc80000011603 */
[----:B------:R-:W-:-:S05]  /*0270*/  LOP3.LUT R6, R6, 0xff, RZ, 0xc0, !PT ;  /* 0x000000ff06067812 */ /* 0x000fca00078ec0ff */
[----:B------:R-:W-:-:S05]  /*0280*/  VIADD R11, R6, 0xffffffff ;  /* 0xffffffff060b7836 */ /* 0x000fca0000000000 */
        /* <DEDUP_REMOVED lines=27> */
.L_x_180:
        /* <DEDUP_REMOVED lines=51> */
.L_x_187:
[----:B------:R-:W-:-:S04]  /*0770*/  LOP3.LUT R0, R0, 0x80000000, RZ, 0xc0, !PT ;  /* 0x8000000000007812 */ /* 0x000fc800078ec0ff */
[----:B------:R-:W-:Y:S01]  /*0780*/  LOP3.LUT R0, R0, 0x7f800000, RZ, 0xfc, !PT ;  /* 0x7f80000000007812 */ /* 0x000fe200078efcff */
[----:B------:R-:W-:Y:S06]  /*0790*/  BRA `(.L_x_188) ;  /* 0x0000000000047947 */ /* 0x000fec0003800000 */
.L_x_186:
[----:B------:R-:W-:-:S07]  /*07a0*/  IMAD R0, R6, 0x800000, R0 ;  /* 0x0080000006007824 */ /* 0x000fce00078e0200 */
.L_x_188:
[----:B------:R-:W-:Y:S05]  /*07b0*/  BSYNC.RECONVERGENT B2 ;  /* 0x0000000000027941 */ /* 0x000fea0003800200 */
.L_x_185:
[----:B------:R-:W-:Y:S05]  /*07c0*/  BRA `(.L_x_189) ;  /* 0x0000000000207947 */ /* 0x000fea0003800000 */
.L_x_184:
[----:B------:R-:W-:-:S04]  /*07d0*/  LOP3.LUT R0, R8, 0x80000000, R7, 0x48, !PT ;  /* 0x8000000008007812 */ /* 0x000fc800078e4807 */
[----:B------:R-:W-:Y:S01]  /*07e0*/  LOP3.LUT R0, R0, 0x7f800000, RZ, 0xfc, !PT ;  /* 0x7f80000000007812 */ /* 0x000fe200078efcff */
[----:B------:R-:W-:Y:S06]  /*07f0*/  BRA `(.L_x_189) ;  /* 0x0000000000147947 */ /* 0x000fec0003800000 */
.L_x_183:
[----:B------:R-:W-:Y:S01]  /*0800*/  LOP3.LUT R0, R8, 0x80000000, R7, 0x48, !PT ;  /* 0x8000000008007812 */ /* 0x000fe200078e4807 */
[----:B------:R-:W-:Y:S06]  /*0810*/  BRA `(.L_x_189) ;  /* 0x00000000000c7947 */ /* 0x000fec0003800000 */
.L_x_182:
[----:B------:R-:W0:Y:S01]  /*0820*/  MUFU.RSQ R0, -QNAN ;  /* 0xffc0000000007908 */ /* 0x000e220000001400 */
[----:B------:R-:W-:Y:S05]  /*0830*/  BRA `(.L_x_189) ;  /* 0x0000000000047947 */ /* 0x000fea0003800000 */
.L_x_181:
[----:B------:R-:W-:-:S07]  /*0840*/  FADD.FTZ R0, R0, R3 ;  /* 0x0000000300007221 */ /* 0x000fce0000010000 */
.L_x_189:
[----:B------:R-:W-:Y:S05]  /*0850*/  BSYNC.RECONVERGENT B1 ;  /* 0x0000000000017941 */ /* 0x000fea0003800200 */
.L_x_179:
[----:B------:R-:W-:-:S04]  /*0860*/  IMAD.MOV.U32 R5, RZ, RZ, 0x0 ;  /* 0x00000000ff057424 */ /* 0x000fc800078e00ff */
[----:B0-----:R-:W-:Y:S05]  /*0870*/  RET.REL.NODEC R4 `(_Z17div_scalar_kernelPKfPfif) ;  /* 0xfffffff404e07950 */ /* 0x001fea0003c3ffff */
.L_x_190:
        /* <DEDUP_REMOVED lines=16> */
.L_x_201:


//--------------------- .text._Z17mul_scalar_kernelPKfPfif --------------------------
	.section	.text._Z17mul_scalar_kernelPKfPfif,"ax",@progbits
	.align	128
        .global         _Z17mul_scalar_kernelPKfPfif
        .type           _Z17mul_scalar_kernelPKfPfif,@function
        .size           _Z17mul_scalar_kernelPKfPfif,(.L_x_244 - _Z17mul_scalar_kernelPKfPfif)
        .other          _Z17mul_scalar_kernelPKfPfif,@"STO_CUDA_ENTRY STV_DEFAULT"
_Z17mul_scalar_kernelPKfPfif:
.text._Z17mul_scalar_kernelPKfPfif:
        /* <DEDUP_REMOVED lines=12> */
[----:B0-----:R-:W-:-:S06]  /*00c0*/  IMAD.WIDE R2, R7, 0x4, R2 ;  /* 0x0000000407027825 */ /* 0x001fcc00078e0202 */
[----:B-1----:R-:W2:Y:S01]  /*00d0*/  LDG.E R2, desc[UR4][R2.64] ;  /* 0x0000000402027981 */ /* 0x002ea2000c1e1900 */
[----:B---3--:R-:W-:-:S04]  /*00e0*/  IMAD.WIDE R4, R7, 0x4, R4 ;  /* 0x0000000407047825 */ /* 0x008fc800078e0204 */
[----:B--2---:R-:W-:-:S05]  /*00f0*/  FMUL R7, R2, UR6 ;  /* 0x0000000602077c20 */ /* 0x004fca0008400000 */
[----:B------:R-:W-:Y:S01]  /*0100*/  STG.E desc[UR4][R4.64], R7 ;  /* 0x0000000704007986 */ /* 0x000fe2000c101904 */
[----:B------:R-:W-:Y:S05]  /*0110*/  EXIT ;  /* 0x000000000000794d */ /* 0x000fea0003800000 */
.L_x_191:
        /* <DEDUP_REMOVED lines=14> */
.L_x_244:


//--------------------- .text._Z17add_scalar_kernelPKfPfif --------------------------
	.section	.text._Z17add_scalar_kernelPKfPfif,"ax",@progbits
	.align	128
        .global         _Z17add_scalar_kernelPKfPfif
        .type           _Z17add_scalar_kernelPKfPfif,@function
        .size           _Z17add_scalar_kernelPKfPfif,(.L_x_245 - _Z17add_scalar_kernelPKfPfif)
        .other          _Z17add_scalar_kernelPKfPfif,@"STO_CUDA_ENTRY STV_DEFAULT"
_Z17add_scalar_kernelPKfPfif:
.text._Z17add_scalar_kernelPKfPfif:
        /* <DEDUP_REMOVED lines=15> */
[----:B--2---:R-:W-:-:S05]  /*00f0*/  FADD R7, R2, UR6 ;  /* 0x0000000602077e21 */ /* 0x004fca0008000000 */
[----:B------:R-:W-:Y:S01]  /*0100*/  STG.E desc[UR4][R4.64], R7 ;  /* 0x0000000704007986 */ /* 0x000fe2000c101904 */
[----:B------:R-:W-:Y:S05]  /*0110*/  EXIT ;  /* 0x000000000000794d */ /* 0x000fea0003800000 */
.L_x_192:
        /* <DEDUP_REMOVED lines=14> */
.L_x_245:


//--------------------- .text._Z18scatter_add_kernelPKfPKxPfiii --------------------------
	.section	.text._Z18scatter_add_kernelPKfPKxPfiii,"ax",@progbits
	.align	128
        .global         _Z18scatter_add_kernelPKfPKxPfiii
        .type           _Z18scatter_add_kernelPKfPKxPfiii,@function
        .size           _Z18scatter_add_kernelPKfPKxPfiii,(.L_x_246 - _Z18scatter_add_kernelPKfPKxPfiii)
        .other          _Z18scatter_add_kernelPKfPKxPfiii,@"STO_CUDA_ENTRY STV_DEFAULT"
_Z18scatter_add_kernelPKfPKxPfiii:
.text._Z18scatter_add_kernelPKfPKxPfiii:
        /* <DEDUP_REMOVED lines=54> */
[----:B--2---:R-:W-:Y:S01]  /*0360*/  REDG.E.ADD.F32.FTZ.RN.STRONG.GPU desc[UR4][R2.64], R5 ;  /* 0x00000005020079a6 */ /* 0x004fe2000c12f304 */
[----:B------:R-:W-:Y:S05]  /*0370*/  EXIT ;  /* 0x000000000000794d */ /* 0x000fea0003800000 */
.L_x_193:
        /* <DEDUP_REMOVED lines=16> */
.L_x_246:


//--------------------- .text._Z14one_hot_kernelPKxPfii --------------------------
	.section	.text._Z14one_hot_kernelPKxPfii,"ax",@progbits
	.align	128
        .global         _Z14one_hot_kernelPKxPfii
        .type           _Z14one_hot_kernelPKxPfii,@function
        .size           _Z14one_hot_kernelPKxPfii,(.L_x_247 - _Z14one_hot_kernelPKxPfii)
        .other          _Z14one_hot_kernelPKxPfii,@"STO_CUDA_ENTRY STV_DEFAULT"
_Z14one_hot_kernelPKxPfii:
.text._Z14one_hot_kernelPKxPfii:
        /* <DEDUP_REMOVED lines=10> */
[----:B------:R-:W2:Y:S01]  /*00a0*/  LDCU UR6, c[0x0][0x394] ;  /* 0x00007280ff0677ac */ /* 0x000ea20008000800 */
[----:B0-----:R-:W-:-:S05]  /*00b0*/  IMAD.WIDE R2, R5, 0x8, R2 ;  /* 0x0000000805027825 */ /* 0x001fca00078e0202 */
[----:B-1----:R-:W2:Y:S02]  /*00c0*/  LDG.E R0, desc[UR4][R2.64] ;  /* 0x0000000402007981 */ /* 0x002ea4000c1e1900 */
[----:B--2---:R-:W-:-:S04]  /*00d0*/  ISETP.GE.AND P0, PT, R0, UR6, PT ;  /* 0x0000000600007c0c */ /* 0x004fc8000bf06270 */
[----:B------:R-:W-:-:S13]  /*00e0*/  ISETP.LT.OR P0, PT, R0, RZ, P0 ;  /* 0x000000ff0000720c */ /* 0x000fda0000701670 */
[----:B------:R-:W-:Y:S05]  /*00f0*/  @P0 EXIT ;  /* 0x000000000000094d */ /* 0x000fea0003800000 */
[----:B------:R-:W0:Y:S01]  /*0100*/  LDC.64 R2, c[0x0][0x388] ;  /* 0x0000e200ff027b82 */ /* 0x000e220000000a00 */
[----:B------:R-:W-:Y:S02]  /*0110*/  IMAD R5, R5, UR6, R0 ;  /* 0x0000000605057c24 */ /* 0x000fe4000f8e0200 */
[----:B------:R-:W-:Y:S02]  /*0120*/  HFMA2 R7, -RZ, RZ, 1.875, 0 ;  /* 0x3f800000ff077431 */ /* 0x000fe400000001ff */
[----:B0-----:R-:W-:-:S05]  /*0130*/  IMAD.WIDE R2, R5, 0x4, R2 ;  /* 0x0000000405027825 */ /* 0x001fca00078e0202 */
[----:B------:R-:W-:Y:S01]  /*0140*/  STG.E desc[UR4][R2.64], R7 ;  /* 0x0000000702007986 */ /* 0x000fe2000c101904 */
[----:B------:R-:W-:Y:S05]  /*0150*/  EXIT ;  /* 0x000000000000794d */ /* 0x000fea0003800000 */
.L_x_194:
        /* <DEDUP_REMOVED lines=10> */
.L_x_247:


//--------------------- .nv.global.init           --------------------------
	.section	.nv.global.init,"aw",@progbits
	.align	4
.nv.global.init:
	.type		__cudart_i2opi_f,@object
	.size		__cudart_i2opi_f,(.L_0 - __cudart_i2opi_f)
__cudart_i2opi_f:
        /*0000*/ 	.byte	0x41, 0x90, 0x43, 0x3c, 0x99, 0x95, 0x62, 0xdb, 0xc0, 0xdd, 0x34, 0xf5, 0xd1, 0x57, 0x27, 0xfc
        /*0010*/ 	.byte	0x29, 0x15, 0x44, 0x4e, 0x6e, 0x83, 0xf9, 0xa2
.L_0:


//--------------------- .nv.shared._Z18causal_mask_kernelPfi --------------------------
	.section	.nv.shared._Z18causal_mask_kernelPfi,"aw",@nobits
	.sectionflags	@""
	.align	16
	.zero		1024


//--------------------- .nv.shared.reserved.0     --------------------------
	.section	.nv.shared.reserved.0,"aw",@nobits
	.weak		__nv_reservedSMEM_offset_0_alias
	.size		__nv_reservedSMEM_offset_0_alias, 0, 64
	.other		__nv_reservedSMEM_offset_0_alias,@"STO_CUDA_RESERVED_SHARED STV_DEFAULT"
__nv_reservedSMEM_offset_0_alias:
	.zero		0
	.zero		64


//--------------------- .nv.shared._Z15rms_norm_kernelPKfPfiif --------------------------
	.section	.nv.shared._Z15rms_norm_kernelPKfPfiif,"aw",@nobits
	.sectionflags	@""
	.align	16
	.zero		1024


//--------------------- .nv.shared._Z17where_cond_kernelPKfS0_S0_Pfi --------------------------
	.section	.nv.shared._Z17where_cond_kernelPKfS0_S0_Pfi,"aw",@nobits
	.sectionflags	@""
	.align	16
	.zero		1024


//--------------------- .nv.shared._Z11tril_kernelPKfPfiiii --------------------------
	.section	.nv.shared._Z11tril_kernelPKfPfiiii,"aw",@nobits
	.sectionflags	@""
	.align	16
	.zero		1024


//--------------------- .nv.shared._Z20cross_entropy_kernelPKfPKxPfii --------------------------
	.section	.nv.shared._Z20cross_entropy_kernelPKfPKxPfii,"aw",@nobits
	.sectionflags	@""
	.align	16
	.zero		1024


//--------------------- .nv.shared._Z16embedding_kernelPKfPKxPfiii --------------------------
	.section	.nv.shared._Z16embedding_kernelPKfPKxPfiii,"aw",@nobits
	.sectionflags	@""
	.align	16
	.zero		1024


//--------------------- .nv.shared._Z14softmax_kernelPKfPfiii --------------------------
	.section	.nv.shared._Z14softmax_kernelPKfPfiii,"aw",@nobits
	.sectionflags	@""
	.align	16
	.zero		1024


//--------------------- .nv.shared._Z19matmul_naive_kernelPKfS0_Pfiiiii --------------------------
	.section	.nv.shared._Z19matmul_naive_kernelPKfS0_Pfiiiii,"aw",@nobits
	.sectionflags	@""
	.align	16
	.zero		1024


//--------------------- .nv.shared._Z14sum_all_kernelPKfPfi --------------------------
	.section	.nv.shared._Z14sum_all_kernelPKfPfi,"aw",@nobits
	.sectionflags	@""
	.align	16
	.zero		1024


//--------------------- .nv.shared._Z14min_all_kernelPKfPfi --------------------------
	.section	.nv.shared._Z14min_all_kernelPKfPfi,"aw",@nobits
	.sectionflags	@""
	.align	16
	.zero		1024


//--------------------- .nv.shared._Z14max_all_kernelPKfPfi --------------------------
	.section	.nv.shared._Z14max_all_kernelPKfPfi,"aw",@nobits
	.sectionflags	@""
	.align	16
	.zero		1024


//--------------------- .nv.shared._Z12round_kernelPKfPfi --------------------------
	.section	.nv.shared._Z12round_kernelPKfPfi,"aw",@nobits
	.sectionflags	@""
	.align	16
	.zero		1024


//--------------------- .nv.shared._Z11ceil_kernelPKfPfi --------------------------
	.section	.nv.shared._Z11ceil_kernelPKfPfi,"aw",@nobits
	.sectionflags	@""
	.align	16
	.zero		1024


//--------------------- .nv.shared._Z12floor_kernelPKfPfi --------------------------
	.section	.nv.shared._Z12floor_kernelPKfPfi,"aw",@nobits
	.sectionflags	@""
	.align	16
	.zero		1024


//--------------------- .nv.shared._Z10tan_kernelPKfPfi --------------------------
	.section	.nv.shared._Z10tan_kernelPKfPfi,"aw",@nobits
	.sectionflags	@""
	.align	16
	.zero		1024


//--------------------- .nv.shared._Z10cos_kernelPKfPfi --------------------------
	.section	.nv.shared._Z10cos_kernelPKfPfi,"aw",@nobits
	.sectionflags	@""
	.align	16
	.zero		1024


//--------------------- .nv.shared._Z10sin_kernelPKfPfi --------------------------
	.section	.nv.shared._Z10sin_kernelPKfPfi,"aw",@nobits
	.sectionflags	@""
	.align	16
	.zero		1024


//--------------------- .nv.shared._Z11silu_kernelPKfPfi --------------------------
	.section	.nv.shared._Z11silu_kernelPKfPfi,"aw",@nobits
	.sectionflags	@""
	.align	16
	.zero		1024


//--------------------- .nv.shared._Z11gelu_kernelPKfPfi --------------------------
	.section	.nv.shared._Z11gelu_kernelPKfPfi,"aw",@nobits
	.sectionflags	@""
	.align	16
	.zero		1024


//--------------------- .nv.shared._Z11tanh_kernelPKfPfi --------------------------
	.section	.nv.shared._Z11tanh_kernelPKfPfi,"aw",@nobits
	.sectionflags	@""
	.align	16
	.zero		1024


//--------------------- .nv.shared._Z15sigmoid_kernel2PKfPfi --------------------------
	.section	.nv.shared._Z15sigmoid_kernel2PKfPfi,"aw",@nobits
	.sectionflags	@""
	.align	16
	.zero		1024


//--------------------- .nv.shared._Z11relu_kernelPKfPfi --------------------------
	.section	.nv.shared._Z11relu_kernelPKfPfi,"aw",@nobits
	.sectionflags	@""
	.align	16
	.zero		1024


//--------------------- .nv.shared._Z11sqrt_kernelPKfPfi --------------------------
	.section	.nv.shared._Z11sqrt_kernelPKfPfi,"aw",@nobits
	.sectionflags	@""
	.align	16
	.zero		1024


//--------------------- .nv.shared._Z10log_kernelPKfPfi --------------------------
	.section	.nv.shared._Z10log_kernelPKfPfi,"aw",@nobits
	.sectionflags	@""
	.align	16
	.zero		1024


//--------------------- .nv.shared._Z10exp_kernelPKfPfi --------------------------
	.section	.nv.shared._Z10exp_kernelPKfPfi,"aw",@nobits
	.sectionflags	@""
	.align	16
	.zero		1024


//--------------------- .nv.shared._Z10abs_kernelPKfPfi --------------------------
	.section	.nv.shared._Z10abs_kernelPKfPfi,"aw",@nobits
	.sectionflags	@""
	.align	16
	.zero		1024


//--------------------- .nv.shared._Z10neg_kernelPKfPfi --------------------------
	.section	.nv.shared._Z10neg_kernelPKfPfi,"aw",@nobits
	.sectionflags	@""
	.align	16
	.zero		1024


//--------------------- .nv.shared._Z9ge_kernelPKfS0_Pfi --------------------------
	.section	.nv.shared._Z9ge_kernelPKfS0_Pfi,"aw",@nobits
	.sectionflags	@""
	.align	16
	.zero		1024


//--------------------- .nv.shared._Z9gt_kernelPKfS0_Pfi --------------------------
	.section	.nv.shared._Z9gt_kernelPKfS0_Pfi,"aw",@nobits
	.sectionflags	@""
	.align	16
	.zero		1024


//--------------------- .nv.shared._Z9le_kernelPKfS0_Pfi --------------------------
	.section	.nv.shared._Z9le_kernelPKfS0_Pfi,"aw",@nobits
	.sectionflags	@""
	.align	16
	.zero		1024


//--------------------- .nv.shared._Z9lt_kernelPKfS0_Pfi --------------------------
	.section	.nv.shared._Z9lt_kernelPKfS0_Pfi,"aw",@nobits
	.sectionflags	@""
	.align	16
	.zero		1024


//--------------------- .nv.shared._Z9ne_kernelPKfS0_Pfi --------------------------
	.section	.nv.shared._Z9ne_kernelPKfS0_Pfi,"aw",@nobits
	.sectionflags	@""
	.align	16
	.zero		1024


//--------------------- .nv.shared._Z9eq_kernelPKfS0_Pfi --------------------------
	.section	.nv.shared._Z9eq_kernelPKfS0_Pfi,"aw",@nobits
	.sectionflags	@""
	.align	16
	.zero		1024


//--------------------- .nv.shared._Z10rem_kernelPKfS0_Pfi --------------------------
	.section	.nv.shared._Z10rem_kernelPKfS0_Pfi,"aw",@nobits
	.sectionflags	@""
	.align	16
	.zero		1024


//--------------------- .nv.shared._Z10pow_kernelPKfS0_Pfi --------------------------
	.section	.nv.shared._Z10pow_kernelPKfS0_Pfi,"aw",@nobits
	.sectionflags	@""
	.align	16
	.zero		1024


//--------------------- .nv.shared._Z10div_kernelPKfS0_Pfi --------------------------
	.section	.nv.shared._Z10div_kernelPKfS0_Pfi,"aw",@nobits
	.sectionflags	@""
	.align	16
	.zero		1024


//--------------------- .nv.shared._Z10mul_kernelPKfS0_Pfi --------------------------
	.section	.nv.shared._Z10mul_kernelPKfS0_Pfi,"aw",@nobits
	.sectionflags	@""
	.align	16
	.zero		1024


//--------------------- .nv.shared._Z10sub_kernelPKfS0_Pfi --------------------------
	.section	.nv.shared._Z10sub_kernelPKfS0_Pfi,"aw",@nobits
	.sectionflags	@""
	.align	16
	.zero		1024


//--------------------- .nv.shared._Z10add_kernelPKfS0_Pfi --------------------------
	.section	.nv.shared._Z10add_kernelPKfS0_Pfi,"aw",@nobits
	.sectionflags	@""
	.align	16
	.zero		1024


//--------------------- .nv.shared._Z12clamp_kernelPKfPfiff --------------------------
	.section	.nv.shared._Z12clamp_kernelPKfPfiff,"aw",@nobits
	.sectionflags	@""
	.align	16
	.zero		1024


//--------------------- .nv.shared._Z17pow_scalar_kernelPKfPfif --------------------------
	.section	.nv.shared._Z17pow_scalar_kernelPKfPfif,"aw",@nobits
	.sectionflags	@""
	.align	16
	.zero		1024


//--------------------- .nv.shared._Z17div_scalar_kernelPKfPfif --------------------------
	.section	.nv.shared._Z17div_scalar_kernelPKfPfif,"aw",@nobits
	.sectionflags	@""
	.align	16
	.zero		1024


//--------------------- .nv.shared._Z17mul_scalar_kernelPKfPfif --------------------------
	.section	.nv.shared._Z17mul_scalar_kernelPKfPfif,"aw",@nobits
	.sectionflags	@""
	.align	16
	.zero		1024


//--------------------- .nv.shared._Z17add_scalar_kernelPKfPfif --------------------------
	.section	.nv.shared._Z17add_scalar_kernelPKfPfif,"aw",@nobits
	.sectionflags	@""
	.align	16
	.zero		1024


//--------------------- .nv.shared._Z18scatter_add_kernelPKfPKxPfiii --------------------------
	.section	.nv.shared._Z18scatter_add_kernelPKfPKxPfiii,"aw",@nobits
	.sectionflags	@""
	.align	16
	.zero		1024


//--------------------- .nv.shared._Z14one_hot_kernelPKxPfii --------------------------
	.section	.nv.shared._Z14one_hot_kernelPKxPfii,"aw",@nobits
	.sectionflags	@""
	.align	16
	.zero		1024


//--------------------- .nv.constant0._Z18causal_mask_kernelPfi --------------------------
	.section	.nv.constant0._Z18causal_mask_kernelPfi,"a",@progbits
	.sectionflags	@""
	.align	4
.nv.constant0._Z18causal_mask_kernelPfi:
	.zero		908


//--------------------- .nv.constant0._Z15rms_norm_kernelPKfPfiif --------------------------
	.section	.nv.constant0._Z15rms_norm_kernelPKfPfiif,"a",@progbits
	.sectionflags	@""
	.align	4
.nv.constant0._Z15rms_norm_kernelPKfPfiif:
	.zero		924


//--------------------- .nv.constant0._Z17where_cond_kernelPKfS0_S0_Pfi --------------------------
	.section	.nv.constant0._Z17where_cond_kernelPKfS0_S0_Pfi,"a",@progbits
	.sectionflags	@""
	.align	4
.nv.constant0._Z17where_cond_kernelPKfS0_S0_Pfi:
	.zero		932


//--------------------- .nv.constant0._Z11tril_kernelPKfPfiiii --------------------------
	.section	.nv.constant0._Z11tril_kernelPKfPfiiii,"a",@progbits
	.sectionflags	@""
	.align	4
.nv.constant0._Z11tril_kernelPKfPfiiii:
	.zero		928


//--------------------- .nv.constant0._Z20cross_entropy_kernelPKfPKxPfii --------------------------
	.section	.nv.constant0._Z20cross_entropy_kernelPKfPKxPfii,"a",@progbits
	.sectionflags	@""
	.align	4
.nv.constant0._Z20cross_entropy_kernelPKfPKxPfii:
	.zero		928


//--------------------- .nv.constant0._Z16embedding_kernelPKfPKxPfiii --------------------------
	.section	.nv.constant0._Z16embedding_kernelPKfPKxPfiii,"a",@progbits
	.sectionflags	@""
	.align	4
.nv.constant0._Z16embedding_kernelPKfPKxPfiii:
	.zero		932


//--------------------- .nv.constant0._Z14softmax_kernelPKfPfiii --------------------------
	.section	.nv.constant0._Z14softmax_kernelPKfPfiii,"a",@progbits
	.sectionflags	@""
	.align	4
.nv.constant0._Z14softmax_kernelPKfPfiii:
	.zero		924


//--------------------- .nv.constant0._Z19matmul_naive_kernelPKfS0_Pfiiiii --------------------------
	.section	.nv.constant0._Z19matmul_naive_kernelPKfS0_Pfiiiii,"a",@progbits
	.sectionflags	@""
	.align	4
.nv.constant0._Z19matmul_naive_kernelPKfS0_Pfiiiii:
	.zero		940


//--------------------- .nv.constant0._Z14sum_all_kernelPKfPfi --------------------------
	.section	.nv.constant0._Z14sum_all_kernelPKfPfi,"a",@progbits
	.sectionflags	@""
	.align	4
.nv.constant0._Z14sum_all_kernelPKfPfi:
	.zero		916


//--------------------- .nv.constant0._Z14min_all_kernelPKfPfi --------------------------
	.section	.nv.constant0._Z14min_all_kernelPKfPfi,"a",@progbits
	.sectionflags	@""
	.align	4
.nv.constant0._Z14min_all_kernelPKfPfi:
	.zero		916


//--------------------- .nv.constant0._Z14max_all_kernelPKfPfi --------------------------
	.section	.nv.constant0._Z14max_all_kernelPKfPfi,"a",@progbits
	.sectionflags	@""
	.align	4
.nv.constant0._Z14max_all_kernelPKfPfi:
	.zero		916


//--------------------- .nv.constant0._Z12round_kernelPKfPfi --------------------------
	.section	.nv.constant0._Z12round_kernelPKfPfi,"a",@progbits
	.sectionflags	@""
	.align	4
.nv.constant0._Z12round_kernelPKfPfi:
	.zero		916


//--------------------- .nv.constant0._Z11ceil_kernelPKfPfi --------------------------
	.section	.nv.constant0._Z11ceil_kernelPKfPfi,"a",@progbits
	.sectionflags	@""
	.align	4
.nv.constant0._Z11ceil_kernelPKfPfi:
	.zero		916


//--------------------- .nv.constant0._Z12floor_kernelPKfPfi --------------------------
	.section	.nv.constant0._Z12floor_kernelPKfPfi,"a",@progbits
	.sectionflags	@""
	.align	4
.nv.constant0._Z12floor_kernelPKfPfi:
	.zero		916


//--------------------- .nv.constant0._Z10tan_kernelPKfPfi --------------------------
	.section	.nv.constant0._Z10tan_kernelPKfPfi,"a",@progbits
	.sectionflags	@""
	.align	4
.nv.constant0._Z10tan_kernelPKfPfi:
	.zero		916


//--------------------- .nv.constant0._Z10cos_kernelPKfPfi --------------------------
	.section	.nv.constant0._Z10cos_kernelPKfPfi,"a",@progbits
	.sectionflags	@""
	.align	4
.nv.constant0._Z10cos_kernelPKfPfi:
	.zero		916


//--------------------- .nv.constant0._Z10sin_kernelPKfPfi --------------------------
	.section	.nv.constant0._Z10sin_kernelPKfPfi,"a",@progbits
	.sectionflags	@""
	.align	4
.nv.constant0._Z10sin_kernelPKfPfi:
	.zero		916


//--------------------- .nv.constant0._Z11silu_kernelPKfPfi --------------------------
	.section	.nv.constant0._Z11silu_kernelPKfPfi,"a",@progbits
	.sectionflags	@""
	.align	4
.nv.constant0._Z11silu_kernelPKfPfi:
	.zero		916


//--------------------- .nv.constant0._Z11gelu_kernelPKfPfi --------------------------
	.section	.nv.constant0._Z11gelu_kernelPKfPfi,"a",@progbits
	.sectionflags	@""
	.align	4
.nv.constant0._Z11gelu_kernelPKfPfi:
	.zero		916


//--------------------- .nv.constant0._Z11tanh_kernelPKfPfi --------------------------
	.section	.nv.constant0._Z11tanh_kernelPKfPfi,"a",@progbits
	.sectionflags	@""
	.align	4
.nv.constant0._Z11tanh_kernelPKfPfi:
	.zero		916


//--------------------- .nv.constant0._Z15sigmoid_kernel2PKfPfi --------------------------
	.section	.nv.constant0._Z15sigmoid_kernel2PKfPfi,"a",@progbits
	.sectionflags	@""
	.align	4
.nv.constant0._Z15sigmoid_kernel2PKfPfi:
	.zero		916


//--------------------- .nv.constant0._Z11relu_kernelPKfPfi --------------------------
	.section	.nv.constant0._Z11relu_kernelPKfPfi,"a",@progbits
	.sectionflags	@""
	.align	4
.nv.constant0._Z11relu_kernelPKfPfi:
	.zero		916


//--------------------- .nv.constant0._Z11sqrt_kernelPKfPfi --------------------------
	.section	.nv.constant0._Z11sqrt_kernelPKfPfi,"a",@progbits
	.sectionflags	@""
	.align	4
.nv.constant0._Z11sqrt_kernelPKfPfi:
	.zero		916


//--------------------- .nv.constant0._Z10log_kernelPKfPfi --------------------------
	.section	.nv.constant0._Z10log_kernelPKfPfi,"a",@progbits
	.sectionflags	@""
	.align	4
.nv.constant0._Z10log_kernelPKfPfi:
	.zero		916


//--------------------- .nv.constant0._Z10exp_kernelPKfPfi --------------------------
	.section	.nv.constant0._Z10exp_kernelPKfPfi,"a",@progbits
	.sectionflags	@""
	.align	4
.nv.constant0._Z10exp_kernelPKfPfi:
	.zero		916


//--------------------- .nv.constant0._Z10abs_kernelPKfPfi --------------------------
	.section	.nv.constant0._Z10abs_kernelPKfPfi,"a",@progbits
	.sectionflags	@""
	.align	4
.nv.constant0._Z10abs_kernelPKfPfi:
	.zero		916


//--------------------- .nv.constant0._Z10neg_kernelPKfPfi --------------------------
	.section	.nv.constant0._Z10neg_kernelPKfPfi,"a",@progbits
	.sectionflags	@""
	.align	4
.nv.constant0._Z10neg_kernelPKfPfi:
	.zero		916


//--------------------- .nv.constant0._Z9ge_kernelPKfS0_Pfi --------------------------
	.section	.nv.constant0._Z9ge_kernelPKfS0_Pfi,"a",@progbits
	.sectionflags	@""
	.align	4
.nv.constant0._Z9ge_kernelPKfS0_Pfi:
	.zero		924


//--------------------- .nv.constant0._Z9gt_kernelPKfS0_Pfi --------------------------
	.section	.nv.constant0._Z9gt_kernelPKfS0_Pfi,"a",@progbits
	.sectionflags	@""
	.align	4
.nv.constant0._Z9gt_kernelPKfS0_Pfi:
	.zero		924


//--------------------- .nv.constant0._Z9le_kernelPKfS0_Pfi --------------------------
	.section	.nv.constant0._Z9le_kernelPKfS0_Pfi,"a",@progbits
	.sectionflags	@""
	.align	4
.nv.constant0._Z9le_kernelPKfS0_Pfi:
	.zero		924


//--------------------- .nv.constant0._Z9lt_kernelPKfS0_Pfi --------------------------
	.section	.nv.constant0._Z9lt_kernelPKfS0_Pfi,"a",@progbits
	.sectionflags	@""
	.align	4
.nv.constant0._Z9lt_kernelPKfS0_Pfi:
	.zero		924


//--------------------- .nv.constant0._Z9ne_kernelPKfS0_Pfi --------------------------
	.section	.nv.constant0._Z9ne_kernelPKfS0_Pfi,"a",@progbits
	.sectionflags	@""
	.align	4
.nv.constant0._Z9ne_kernelPKfS0_Pfi:
	.zero		924


//--------------------- .nv.constant0._Z9eq_kernelPKfS0_Pfi --------------------------
	.section	.nv.constant0._Z9eq_kernelPKfS0_Pfi,"a",@progbits
	.sectionflags	@""
	.align	4
.nv.constant0._Z9eq_kernelPKfS0_Pfi:
	.zero		924


//--------------------- .nv.constant0._Z10rem_kernelPKfS0_Pfi --------------------------
	.section	.nv.constant0._Z10rem_kernelPKfS0_Pfi,"a",@progbits
	.sectionflags	@""
	.align	4
.nv.constant0._Z10rem_kernelPKfS0_Pfi:
	.zero		924


//--------------------- .nv.constant0._Z10pow_kernelPKfS0_Pfi --------------------------
	.section	.nv.constant0._Z10pow_kernelPKfS0_Pfi,"a",@progbits
	.sectionflags	@""
	.align	4
.nv.constant0._Z10pow_kernelPKfS0_Pfi:
	.zero		924


//--------------------- .nv.constant0._Z10div_kernelPKfS0_Pfi --------------------------
	.section	.nv.constant0._Z10div_kernelPKfS0_Pfi,"a",@progbits
	.sectionflags	@""
	.align	4
.nv.constant0._Z10div_kernelPKfS0_Pfi:
	.zero		924


//--------------------- .nv.constant0._Z10mul_kernelPKfS0_Pfi --------------------------
	.section	.nv.constant0._Z10mul_kernelPKfS0_Pfi,"a",@progbits
	.sectionflags	@""
	.align	4
.nv.constant0._Z10mul_kernelPKfS0_Pfi:
	.zero		924


//--------------------- .nv.constant0._Z10sub_kernelPKfS0_Pfi --------------------------
	.section	.nv.constant0._Z10sub_kernelPKfS0_Pfi,"a",@progbits
	.sectionflags	@""
	.align	4
.nv.constant0._Z10sub_kernelPKfS0_Pfi:
	.zero		924


//--------------------- .nv.constant0._Z10add_kernelPKfS0_Pfi --------------------------
	.section	.nv.constant0._Z10add_kernelPKfS0_Pfi,"a",@progbits
	.sectionflags	@""
	.align	4
.nv.constant0._Z10add_kernelPKfS0_Pfi:
	.zero		924


//--------------------- .nv.constant0._Z12clamp_kernelPKfPfiff --------------------------
	.section	.nv.constant0._Z12clamp_kernelPKfPfiff,"a",@progbits
	.sectionflags	@""
	.align	4
.nv.constant0._Z12clamp_kernelPKfPfiff:
	.zero		924


//--------------------- .nv.constant0._Z17pow_scalar_kernelPKfPfif --------------------------
	.section	.nv.constant0._Z17pow_scalar_kernelPKfPfif,"a",@progbits
	.sectionflags	@""
	.align	4
.nv.constant0._Z17pow_scalar_kernelPKfPfif:
	.zero		920


//--------------------- .nv.constant0._Z17div_scalar_kernelPKfPfif --------------------------
	.section	.nv.constant0._Z17div_scalar_kernelPKfPfif,"a",@progbits
	.sectionflags	@""
	.align	4
.nv.constant0._Z17div_scalar_kernelPKfPfif:
	.zero		920


//--------------------- .nv.constant0._Z17mul_scalar_kernelPKfPfif --------------------------
	.section	.nv.constant0._Z17mul_scalar_kernelPKfPfif,"a",@progbits
	.sectionflags	@""
	.align	4
.nv.constant0._Z17mul_scalar_kernelPKfPfif:
	.zero		920


//--------------------- .nv.constant0._Z17add_scalar_kernelPKfPfif --------------------------
	.section	.nv.constant0._Z17add_scalar_kernelPKfPfif,"a",@progbits
	.sectionflags	@""
	.align	4
.nv.constant0._Z17add_scalar_kernelPKfPfif:
	.zero		920


//--------------------- .nv.constant0._Z18scatter_add_kernelPKfPKxPfiii --------------------------
	.section	.nv.constant0._Z18scatter_add_kernelPKfPKxPfiii,"a",@progbits
	.sectionflags	@""
	.align	4
.nv.constant0._Z18scatter_add_kernelPKfPKxPfiii:
	.zero		932


//--------------------- .nv.constant0._Z14one_hot_kernelPKxPfii --------------------------
	.section	.nv.constant0._Z14one_hot_kernelPKxPfii,"a",@progbits
	.sectionflags	@""
	.align	4
.nv.constant0._Z14one_hot_kernelPKxPfii:
	.zero		920


//--------------------- SYMBOLS --------------------------

	.type		.nv.reservedSmem.offset0,@object
	.size		.nv.reservedSmem.offset0,0x4
	.type		.nv.reservedSmem.cap,@object
	.size		.nv.reservedSmem.cap,0x4
